	.target	sm_90a

	.elftype	@"ET_EXEC"


//--------------------- .note.nv.tkinfo           --------------------------
	.section	.note.nv.tkinfo,"",@"SHT_NOTE"
	.sectionflags	@"SHF_NOTE_NV_TKINFO"
	.tkinfo
        /*0018*/ 	.word	0x00000002
        /*0030*/ 	.string	""
        /*0030*/ 	.string	"ptxas"
        /*0030*/ 	.string	"Cuda compilation tools, release 13.0, V13.0.88"
        /*0030*/ 	.string	"Build cuda_13.0.r13.0/compiler.36424714_0"
        /*0030*/ 	.string	"-v  -suppress-debug-info  -lineinfo  -arch sm_90a "



//--------------------- .note.nv.cuinfo           --------------------------
	.section	.note.nv.cuinfo,"",@"SHT_NOTE"
	.sectionflags	@"SHF_NOTE_NV_CUINFO"
        /*0018*/ 	.short	0x0002
        /*001a*/ 	.short	0x005a
        /*001c*/ 	.short	0x0082
	.zero		2


//--------------------- .nv.info                  --------------------------
	.section	.nv.info,"",@"SHT_CUDA_INFO"
	.align	4


	//----- nvinfo : EIATTR_REGCOUNT
	.align		4
        /*0000*/ 	.byte	0x04, 0x2f
        /*0002*/ 	.short	(.L_1 - .L_0)
	.align		4
.L_0:
        /*0004*/ 	.word	index@(matmul_kernel)
        /*0008*/ 	.word	0x00000040


	//----- nvinfo : EIATTR_FRAME_SIZE
	.align		4
.L_1:
        /*000c*/ 	.byte	0x04, 0x11
        /*000e*/ 	.short	(.L_3 - .L_2)
	.align		4
.L_2:
        /*0010*/ 	.word	index@(matmul_kernel)
        /*0014*/ 	.word	0x00003dd0


	//----- nvinfo : EIATTR_MIN_STACK_SIZE
	.align		4
.L_3:
        /*0018*/ 	.byte	0x04, 0x12
        /*001a*/ 	.short	(.L_5 - .L_4)
	.align		4
.L_4:
        /*001c*/ 	.word	index@(matmul_kernel)
        /*0020*/ 	.word	0x00003dd0
.L_5:


//--------------------- .nv.compat                --------------------------
	.section	.nv.compat,"",@"SHT_CUDA_COMPAT_INFO"
	.align	4
        /*0000*/ 	.byte	0x02, 0x09, 0x01, 0x00, 0x02, 0x02, 0x02, 0x00, 0x02, 0x05, 0x05, 0x00, 0x03, 0x07, 0x01, 0x01
        /*0010*/ 	.byte	0x02, 0x03, 0x00, 0x00, 0x02, 0x06, 0x01, 0x00, 0x04, 0x0b, 0x08, 0x00, 0x00, 0x00, 0x00, 0x00
        /*0020*/ 	.byte	0x00, 0x00, 0x00, 0x00


//--------------------- .nv.info.matmul_kernel    --------------------------
	.section	.nv.info.matmul_kernel,"",@"SHT_CUDA_INFO"
	.sectionflags	@""
	.align	4


	//----- nvinfo : EIATTR_CUDA_API_VERSION
	.align		4
        /*0000*/ 	.byte	0x04, 0x37
        /*0002*/ 	.short	(.L_7 - .L_6)
.L_6:
        /*0004*/ 	.word	0x00000082


	//----- nvinfo : EIATTR_KPARAM_INFO
	.align		4
.L_7:
        /*0008*/ 	.byte	0x04, 0x17
        /*000a*/ 	.short	(.L_9 - .L_8)
.L_8:
        /*000c*/ 	.word	0x00000000
        /*0010*/ 	.short	0x000d
        /*0012*/ 	.short	0x0048
        /*0014*/ 	.byte	0x00, 0xf4, 0x21, 0x00


	//----- nvinfo : EIATTR_KPARAM_INFO
	.align		4
.L_9:
        /*0018*/ 	.byte	0x04, 0x17
        /*001a*/ 	.short	(.L_11 - .L_10)
.L_10:
        /*001c*/ 	.word	0x00000000
        /*0020*/ 	.short	0x000c
        /*0022*/ 	.short	0x0040
        /*0024*/ 	.byte	0x00, 0xf4, 0x21, 0x00


	//----- nvinfo : EIATTR_KPARAM_INFO
	.align		4
.L_11:
        /*0028*/ 	.byte	0x04, 0x17
        /*002a*/ 	.short	(.L_13 - .L_12)
.L_12:
        /*002c*/ 	.word	0x00000000
        /*0030*/ 	.short	0x000b
        /*0032*/ 	.short	0x0038
        /*0034*/ 	.byte	0x00, 0xf0, 0x11, 0x00


	//----- nvinfo : EIATTR_KPARAM_INFO
	.align		4
.L_13:
        /*0038*/ 	.byte	0x04, 0x17
        /*003a*/ 	.short	(.L_15 - .L_14)
.L_14:
        /*003c*/ 	.word	0x00000000
        /*0040*/ 	.short	0x000a
        /*0042*/ 	.short	0x0034
        /*0044*/ 	.byte	0x00, 0xf0, 0x11, 0x00


	//----- nvinfo : EIATTR_KPARAM_INFO
	.align		4
.L_15:
        /*0048*/ 	.byte	0x04, 0x17
        /*004a*/ 	.short	(.L_17 - .L_16)
.L_16:
        /*004c*/ 	.word	0x00000000
        /*0050*/ 	.short	0x0009
        /*0052*/ 	.short	0x0030
        /*0054*/ 	.byte	0x00, 0xf0, 0x11, 0x00


	//----- nvinfo : EIATTR_KPARAM_INFO
	.align		4
.L_17:
        /*0058*/ 	.byte	0x04, 0x17
        /*005a*/ 	.short	(.L_19 - .L_18)
.L_18:
        /*005c*/ 	.word	0x00000000
        /*0060*/ 	.short	0x0008
        /*0062*/ 	.short	0x002c
        /*0064*/ 	.byte	0x00, 0xf0, 0x11, 0x00


	//----- nvinfo : EIATTR_KPARAM_INFO
	.align		4
.L_19:
        /*0068*/ 	.byte	0x04, 0x17
        /*006a*/ 	.short	(.L_21 - .L_20)
.L_20:
        /*006c*/ 	.word	0x00000000
        /*0070*/ 	.short	0x0007
        /*0072*/ 	.short	0x0028
        /*0074*/ 	.byte	0x00, 0xf0, 0x11, 0x00


	//----- nvinfo : EIATTR_KPARAM_INFO
	.align		4
.L_21:
        /*0078*/ 	.byte	0x04, 0x17
        /*007a*/ 	.short	(.L_23 - .L_22)
.L_22:
        /*007c*/ 	.word	0x00000000
        /*0080*/ 	.short	0x0006
        /*0082*/ 	.short	0x0024
        /*0084*/ 	.byte	0x00, 0xf0, 0x11, 0x00


	//----- nvinfo : EIATTR_KPARAM_INFO
	.align		4
.L_23:
        /*0088*/ 	.byte	0x04, 0x17
        /*008a*/ 	.short	(.L_25 - .L_24)
.L_24:
        /*008c*/ 	.word	0x00000000
        /*0090*/ 	.short	0x0005
        /*0092*/ 	.short	0x0020
        /*0094*/ 	.byte	0x00, 0xf0, 0x11, 0x00


	//----- nvinfo : EIATTR_KPARAM_INFO
	.align		4
.L_25:
        /*0098*/ 	.byte	0x04, 0x17
        /*009a*/ 	.short	(.L_27 - .L_26)
.L_26:
        /*009c*/ 	.word	0x00000000
        /*00a0*/ 	.short	0x0004
        /*00a2*/ 	.short	0x001c
        /*00a4*/ 	.byte	0x00, 0xf0, 0x11, 0x00


	//----- nvinfo : EIATTR_KPARAM_INFO
	.align		4
.L_27:
        /*00a8*/ 	.byte	0x04, 0x17
        /*00aa*/ 	.short	(.L_29 - .L_28)
.L_28:
        /*00ac*/ 	.word	0x00000000
        /*00b0*/ 	.short	0x0003
        /*00b2*/ 	.short	0x0018
        /*00b4*/ 	.byte	0x00, 0xf0, 0x11, 0x00


	//----- nvinfo : EIATTR_KPARAM_INFO
	.align		4
.L_29:
        /*00b8*/ 	.byte	0x04, 0x17
        /*00ba*/ 	.short	(.L_31 - .L_30)
.L_30:
        /*00bc*/ 	.word	0x00000000
        /*00c0*/ 	.short	0x0002
        /*00c2*/ 	.short	0x0010
        /*00c4*/ 	.byte	0x00, 0xf4, 0x21, 0x00


	//----- nvinfo : EIATTR_KPARAM_INFO
	.align		4
.L_31:
        /*00c8*/ 	.byte	0x04, 0x17
        /*00ca*/ 	.short	(.L_33 - .L_32)
.L_32:
        /*00cc*/ 	.word	0x00000000
        /*00d0*/ 	.short	0x0001
        /*00d2*/ 	.short	0x0008
        /*00d4*/ 	.byte	0x00, 0xf4, 0x21, 0x00


	//----- nvinfo : EIATTR_KPARAM_INFO
	.align		4
.L_33:
        /*00d8*/ 	.byte	0x04, 0x17
        /*00da*/ 	.short	(.L_35 - .L_34)
.L_34:
        /*00dc*/ 	.word	0x00000000
        /*00e0*/ 	.short	0x0000
        /*00e2*/ 	.short	0x0000
        /*00e4*/ 	.byte	0x00, 0xf4, 0x21, 0x00


	//----- nvinfo : EIATTR_SPARSE_MMA_MASK
	.align		4
.L_35:
        /*00e8*/ 	.byte	0x03, 0x50
        /*00ea*/ 	.short	0x0000


	//----- nvinfo : EIATTR_MAXREG_COUNT
	.align		4
        /*00ec*/ 	.byte	0x03, 0x1b
        /*00ee*/ 	.short	0x00ff


	//----- nvinfo : EIATTR_NUM_BARRIERS
	.align		4
        /*00f0*/ 	.byte	0x02, 0x4c
        /*00f2*/ 	.byte	0x01
	.zero		1


	//----- nvinfo : EIATTR_ANNOTATIONS
	.align		4
        /*00f4*/ 	.byte	0x04, 0x55
        /*00f6*/ 	.short	(.L_37 - .L_36)


	//   ....[0]....
.L_36:
        /*00f8*/ 	.word	0x00000001
        /*00fc*/ 	.byte	0x00, 0x01, 0x00, 0x00, 0x01, 0x00, 0x00, 0x00, 0x30, 0x01, 0x00, 0x00, 0x01, 0x00, 0x00, 0x00
        /* <DEDUP_REMOVED lines=1210> */
        /*4cac*/ 	.byte	0xf0, 0xf4, 0x00, 0x00, 0x01, 0x00, 0x00, 0x00, 0x00, 0xf5, 0x00, 0x00


	//----- nvinfo : EIATTR_MERCURY_ISA_VERSION
	.align		4
.L_37:
        /*4cb8*/ 	.byte	0x03, 0x5f
        /*4cba*/ 	.short	0x0101


	//----- nvinfo : EIATTR_COOP_GROUP_MASK_REGIDS
	.align		4
        /*4cbc*/ 	.byte	0x04, 0x29
        /*4cbe*/ 	.short	(.L_39 - .L_38)


	//   ....[0]....
.L_38:
        /*4cc0*/ 	.word	0xffffffff


	//   ....[1]....
        /*4cc4*/ 	.word	0xffffffff


	//   ....[2]....
        /*4cc8*/ 	.word	0xffffffff


	//   ....[3]....
        /*4ccc*/ 	.word	0xffffffff


	//   ....[4]....
        /*4cd0*/ 	.word	0xffffffff


	//   ....[5]....
        /*4cd4*/ 	.word	0xffffffff


	//   ....[6]....
        /*4cd8*/ 	.word	0xffffffff


	//   ....[7]....
        /*4cdc*/ 	.word	0xffffffff


	//   ....[8]....
        /*4ce0*/ 	.word	0xffffffff


	//   ....[9]....
        /*4ce4*/ 	.word	0xffffffff


	//   ....[10]....
        /*4ce8*/ 	.word	0xffffffff


	//   ....[11]....
        /*4cec*/ 	.word	0xffffffff


	//   ....[12]....
        /*4cf0*/ 	.word	0xffffffff


	//   ....[13]....
        /*4cf4*/ 	.word	0xffffffff


	//   ....[14]....
        /*4cf8*/ 	.word	0xffffffff


	//   ....[15]....
        /*4cfc*/ 	.word	0xffffffff


	//   ....[16]....
        /*4d00*/ 	.word	0xffffffff


	//   ....[17]....
        /*4d04*/ 	.word	0xffffffff


	//   ....[18]....
        /*4d08*/ 	.word	0xffffffff


	//   ....[19]....
        /*4d0c*/ 	.word	0xffffffff


	//   ....[20]....
        /*4d10*/ 	.word	0xffffffff


	//   ....[21]....
        /*4d14*/ 	.word	0xffffffff


	//   ....[22]....
        /*4d18*/ 	.word	0xffffffff


	//   ....[23]....
        /*4d1c*/ 	.word	0xffffffff


	//   ....[24]....
        /*4d20*/ 	.word	0xffffffff


	//   ....[25]....
        /*4d24*/ 	.word	0xffffffff


	//   ....[26]....
        /*4d28*/ 	.word	0xffffffff


	//   ....[27]....
        /*4d2c*/ 	.word	0xffffffff


	//   ....[28]....
        /*4d30*/ 	.word	0xffffffff


	//   ....[29]....
        /*4d34*/ 	.word	0xffffffff


	//   ....[30]....
        /*4d38*/ 	.word	0xffffffff


	//   ....[31]....
        /*4d3c*/ 	.word	0xffffffff


	//   ....[32]....
        /*4d40*/ 	.word	0xffffffff


	//   ....[33]....
        /*4d44*/ 	.word	0xffffffff


	//   ....[34]....
        /*4d48*/ 	.word	0xffffffff


	//   ....[35]....
        /*4d4c*/ 	.word	0xffffffff


	//   ....[36]....
        /*4d50*/ 	.word	0xffffffff


	//   ....[37]....
        /*4d54*/ 	.word	0xffffffff


	//   ....[38]....
        /*4d58*/ 	.word	0xffffffff


	//   ....[39]....
        /*4d5c*/ 	.word	0xffffffff


	//   ....[40]....
        /*4d60*/ 	.word	0xffffffff


	//   ....[41]....
        /*4d64*/ 	.word	0xffffffff


	//   ....[42]....
        /*4d68*/ 	.word	0xffffffff


	//   ....[43]....
        /*4d6c*/ 	.word	0xffffffff


	//   ....[44]....
        /*4d70*/ 	.word	0xffffffff


	//   ....[45]....
        /*4d74*/ 	.word	0xffffffff


	//   ....[46]....
        /*4d78*/ 	.word	0xffffffff


	//   ....[47]....
        /*4d7c*/ 	.word	0xffffffff


	//   ....[48]....
        /*4d80*/ 	.word	0xffffffff


	//   ....[49]....
        /*4d84*/ 	.word	0xffffffff


	//   ....[50]....
        /*4d88*/ 	.word	0xffffffff


	//   ....[51]....
        /*4d8c*/ 	.word	0xffffffff


	//   ....[52]....
        /*4d90*/ 	.word	0xffffffff


	//   ....[53]....
        /*4d94*/ 	.word	0xffffffff


	//   ....[54]....
        /*4d98*/ 	.word	0xffffffff


	//   ....[55]....
        /*4d9c*/ 	.word	0xffffffff


	//   ....[56]....
        /*4da0*/ 	.word	0xffffffff


	//   ....[57]....
        /*4da4*/ 	.word	0xffffffff


	//   ....[58]....
        /*4da8*/ 	.word	0xffffffff


	//   ....[59]....
        /*4dac*/ 	.word	0xffffffff


	//   ....[60]....
        /*4db0*/ 	.word	0xffffffff


	//   ....[61]....
        /*4db4*/ 	.word	0xffffffff


	//   ....[62]....
        /*4db8*/ 	.word	0xffffffff


	//   ....[63]....
        /*4dbc*/ 	.word	0xffffffff


	//   ....[64]....
        /*4dc0*/ 	.word	0xffffffff


	//   ....[65]....
        /*4dc4*/ 	.word	0xffffffff


	//   ....[66]....
        /*4dc8*/ 	.word	0xffffffff


	//   ....[67]....
        /*4dcc*/ 	.word	0xffffffff


	//   ....[68]....
        /*4dd0*/ 	.word	0xffffffff


	//   ....[69]....
        /*4dd4*/ 	.word	0xffffffff


	//   ....[70]....
        /*4dd8*/ 	.word	0xffffffff


	//   ....[71]....
        /*4ddc*/ 	.word	0xffffffff


	//   ....[72]....
        /*4de0*/ 	.word	0xffffffff


	//   ....[73]....
        /*4de4*/ 	.word	0xffffffff


	//   ....[74]....
        /*4de8*/ 	.word	0xffffffff


	//   ....[75]....
        /*4dec*/ 	.word	0xffffffff


	//   ....[76]....
        /*4df0*/ 	.word	0xffffffff


	//   ....[77]....
        /*4df4*/ 	.word	0xffffffff


	//   ....[78]....
        /*4df8*/ 	.word	0xffffffff


	//   ....[79]....
        /*4dfc*/ 	.word	0xffffffff


	//   ....[80]....
        /*4e00*/ 	.word	0xffffffff


	//   ....[81]....
        /*4e04*/ 	.word	0xffffffff


	//   ....[82]....
        /*4e08*/ 	.word	0xffffffff


	//   ....[83]....
        /*4e0c*/ 	.word	0xffffffff


	//   ....[84]....
        /*4e10*/ 	.word	0xffffffff


	//   ....[85]....
        /*4e14*/ 	.word	0xffffffff


	//   ....[86]....
        /*4e18*/ 	.word	0xffffffff


	//   ....[87]....
        /*4e1c*/ 	.word	0xffffffff


	//   ....[88]....
        /*4e20*/ 	.word	0xffffffff


	//   ....[89]....
        /*4e24*/ 	.word	0xffffffff


	//   ....[90]....
        /*4e28*/ 	.word	0xffffffff


	//   ....[91]....
        /*4e2c*/ 	.word	0xffffffff


	//   ....[92]....
        /*4e30*/ 	.word	0xffffffff


	//   ....[93]....
        /*4e34*/ 	.word	0xffffffff


	//   ....[94]....
        /*4e38*/ 	.word	0xffffffff


	//   ....[95]....
        /*4e3c*/ 	.word	0xffffffff


	//   ....[96]....
        /*4e40*/ 	.word	0xffffffff


	//   ....[97]....
        /*4e44*/ 	.word	0xffffffff


	//   ....[98]....
        /*4e48*/ 	.word	0xffffffff


	//   ....[99]....
        /*4e4c*/ 	.word	0xffffffff


	//   ....[100]....
        /*4e50*/ 	.word	0xffffffff


	//   ....[101]....
        /*4e54*/ 	.word	0xffffffff


	//   ....[102]....
        /*4e58*/ 	.word	0xffffffff


	//   ....[103]....
        /*4e5c*/ 	.word	0xffffffff


	//   ....[104]....
        /*4e60*/ 	.word	0xffffffff


	//   ....[105]....
        /*4e64*/ 	.word	0xffffffff


	//   ....[106]....
        /*4e68*/ 	.word	0xffffffff


	//   ....[107]....
        /*4e6c*/ 	.word	0xffffffff


	//   ....[108]....
        /*4e70*/ 	.word	0xffffffff


	//   ....[109]....
        /*4e74*/ 	.word	0xffffffff


	//   ....[110]....
        /*4e78*/ 	.word	0xffffffff


	//   ....[111]....
        /*4e7c*/ 	.word	0xffffffff


	//   ....[112]....
        /*4e80*/ 	.word	0xffffffff


	//   ....[113]....
        /*4e84*/ 	.word	0xffffffff


	//   ....[114]....
        /*4e88*/ 	.word	0xffffffff


	//   ....[115]....
        /*4e8c*/ 	.word	0xffffffff


	//   ....[116]....
        /*4e90*/ 	.word	0xffffffff


	//   ....[117]....
        /*4e94*/ 	.word	0xffffffff


	//   ....[118]....
        /*4e98*/ 	.word	0xffffffff


	//   ....[119]....
        /*4e9c*/ 	.word	0xffffffff


	//   ....[120]....
        /*4ea0*/ 	.word	0xffffffff


	//   ....[121]....
        /*4ea4*/ 	.word	0xffffffff


	//   ....[122]....
        /*4ea8*/ 	.word	0xffffffff


	//   ....[123]....
        /*4eac*/ 	.word	0xffffffff


	//   ....[124]....
        /*4eb0*/ 	.word	0xffffffff


	//   ....[125]....
        /*4eb4*/ 	.word	0xffffffff


	//   ....[126]....
        /*4eb8*/ 	.word	0xffffffff


	//----- nvinfo : EIATTR_COOP_GROUP_INSTR_OFFSETS
	.align		4
.L_39:
        /*4ebc*/ 	.byte	0x04, 0x28
        /*4ebe*/ 	.short	(.L_41 - .L_40)


	//   ....[0]....
.L_40:
        /*4ec0*/ 	.word	0x00070040


	//   ....[1]....
        /*4ec4*/ 	.word	0x0007d950


	//   ....[2]....
        /*4ec8*/ 	.word	0x0007da50


	//   ....[3]....
        /*4ecc*/ 	.word	0x0007da70


	//   ....[4]....
        /*4ed0*/ 	.word	0x0007dae0


	//   ....[5]....
        /*4ed4*/ 	.word	0x0007db50


	//   ....[6]....
        /*4ed8*/ 	.word	0x0007db70


	//   ....[7]....
        /*4edc*/ 	.word	0x0007dba0


	//   ....[8]....
        /*4ee0*/ 	.word	0x0007dc00


	//   ....[9]....
        /*4ee4*/ 	.word	0x0007dc20


	//   ....[10]....
        /*4ee8*/ 	.word	0x0007dd00


	//   ....[11]....
        /*4eec*/ 	.word	0x0007dd20


	//   ....[12]....
        /*4ef0*/ 	.word	0x0007dd40


	//   ....[13]....
        /*4ef4*/ 	.word	0x0007dd70


	//   ....[14]....
        /*4ef8*/ 	.word	0x0007dff0


	//   ....[15]....
        /*4efc*/ 	.word	0x0007e070


	//   ....[16]....
        /*4f00*/ 	.word	0x0007e0c0


	//   ....[17]....
        /*4f04*/ 	.word	0x0007e1a0


	//   ....[18]....
        /*4f08*/ 	.word	0x0007e2d0


	//   ....[19]....
        /*4f0c*/ 	.word	0x0007e340


	//   ....[20]....
        /*4f10*/ 	.word	0x0007e3b0


	//   ....[21]....
        /*4f14*/ 	.word	0x0007e520


	//   ....[22]....
        /*4f18*/ 	.word	0x0007ead0


	//   ....[23]....
        /*4f1c*/ 	.word	0x00081370


	//   ....[24]....
        /*4f20*/ 	.word	0x000813b0


	//   ....[25]....
        /*4f24*/ 	.word	0x00081460


	//   ....[26]....
        /*4f28*/ 	.word	0x00081490


	//   ....[27]....
        /*4f2c*/ 	.word	0x00081530


	//   ....[28]....
        /*4f30*/ 	.word	0x000815a0


	//   ....[29]....
        /*4f34*/ 	.word	0x00081690


	//   ....[30]....
        /*4f38*/ 	.word	0x00081710


	//   ....[31]....
        /*4f3c*/ 	.word	0x000817e0


	//   ....[32]....
        /*4f40*/ 	.word	0x00081910


	//   ....[33]....
        /*4f44*/ 	.word	0x000819a0


	//   ....[34]....
        /*4f48*/ 	.word	0x00081a10


	//   ....[35]....
        /*4f4c*/ 	.word	0x00081aa0


	//   ....[36]....
        /*4f50*/ 	.word	0x00081b10


	//   ....[37]....
        /*4f54*/ 	.word	0x00081c20


	//   ....[38]....
        /*4f58*/ 	.word	0x00081c50


	//   ....[39]....
        /*4f5c*/ 	.word	0x00081c70


	//   ....[40]....
        /*4f60*/ 	.word	0x00081ce0


	//   ....[41]....
        /*4f64*/ 	.word	0x00081d40


	//   ....[42]....
        /*4f68*/ 	.word	0x00081de0


	//   ....[43]....
        /*4f6c*/ 	.word	0x00081e10


	//   ....[44]....
        /*4f70*/ 	.word	0x00081ec0


	//   ....[45]....
        /*4f74*/ 	.word	0x00081f30


	//   ....[46]....
        /*4f78*/ 	.word	0x00081fe0


	//   ....[47]....
        /*4f7c*/ 	.word	0x000820f0


	//   ....[48]....
        /*4f80*/ 	.word	0x000821e0


	//   ....[49]....
        /*4f84*/ 	.word	0x00082260


	//   ....[50]....
        /*4f88*/ 	.word	0x00082320


	//   ....[51]....
        /*4f8c*/ 	.word	0x00082390


	//   ....[52]....
        /*4f90*/ 	.word	0x000823c0


	//   ....[53]....
        /*4f94*/ 	.word	0x00082520


	//   ....[54]....
        /*4f98*/ 	.word	0x00082580


	//   ....[55]....
        /*4f9c*/ 	.word	0x000825c0


	//   ....[56]....
        /*4fa0*/ 	.word	0x00082610


	//   ....[57]....
        /*4fa4*/ 	.word	0x000826e0


	//   ....[58]....
        /*4fa8*/ 	.word	0x00082790


	//   ....[59]....
        /*4fac*/ 	.word	0x000827f0


	//   ....[60]....
        /*4fb0*/ 	.word	0x00082810


	//   ....[61]....
        /*4fb4*/ 	.word	0x00082920


	//   ....[62]....
        /*4fb8*/ 	.word	0x00082a90


	//   ....[63]....
        /*4fbc*/ 	.word	0x00082ab0


	//   ....[64]....
        /*4fc0*/ 	.word	0x00082ad0


	//   ....[65]....
        /*4fc4*/ 	.word	0x00082be0


	//   ....[66]....
        /*4fc8*/ 	.word	0x00082d10


	//   ....[67]....
        /*4fcc*/ 	.word	0x00082d30


	//   ....[68]....
        /*4fd0*/ 	.word	0x00082d50


	//   ....[69]....
        /*4fd4*/ 	.word	0x00082ec0


	//   ....[70]....
        /*4fd8*/ 	.word	0x00082f40


	//   ....[71]....
        /*4fdc*/ 	.word	0x00082f60


	//   ....[72]....
        /*4fe0*/ 	.word	0x00083210


	//   ....[73]....
        /*4fe4*/ 	.word	0x00083230


	//   ....[74]....
        /*4fe8*/ 	.word	0x00083250


	//   ....[75]....
        /*4fec*/ 	.word	0x00083270


	//   ....[76]....
        /*4ff0*/ 	.word	0x00083290


	//   ....[77]....
        /*4ff4*/ 	.word	0x000832b0


	//   ....[78]....
        /*4ff8*/ 	.word	0x000832e0


	//   ....[79]....
        /*4ffc*/ 	.word	0x00083310


	//   ....[80]....
        /*5000*/ 	.word	0x00083340


	//   ....[81]....
        /*5004*/ 	.word	0x00083460


	//   ....[82]....
        /*5008*/ 	.word	0x000834b0


	//   ....[83]....
        /*500c*/ 	.word	0x000835a0


	//   ....[84]....
        /*5010*/ 	.word	0x000835e0


	//   ....[85]....
        /*5014*/ 	.word	0x00083770


	//   ....[86]....
        /*5018*/ 	.word	0x000837c0


	//   ....[87]....
        /*501c*/ 	.word	0x000837e0


	//   ....[88]....
        /*5020*/ 	.word	0x00083820


	//   ....[89]....
        /*5024*/ 	.word	0x00083890


	//   ....[90]....
        /*5028*/ 	.word	0x000838d0


	//   ....[91]....
        /*502c*/ 	.word	0x000839a0


	//   ....[92]....
        /*5030*/ 	.word	0x000839e0


	//   ....[93]....
        /*5034*/ 	.word	0x00083a60


	//   ....[94]....
        /*5038*/ 	.word	0x00083b00


	//   ....[95]....
        /*503c*/ 	.word	0x00083bf0


	//   ....[96]....
        /*5040*/ 	.word	0x00083d20


	//   ....[97]....
        /*5044*/ 	.word	0x00083d80


	//   ....[98]....
        /*5048*/ 	.word	0x00083dd0


	//   ....[99]....
        /*504c*/ 	.word	0x00083ec0


	//   ....[100]....
        /*5050*/ 	.word	0x00083f10


	//   ....[101]....
        /*5054*/ 	.word	0x00083fc0


	//   ....[102]....
        /*5058*/ 	.word	0x00084050


	//   ....[103]....
        /*505c*/ 	.word	0x000840f0


	//   ....[104]....
        /*5060*/ 	.word	0x00084130


	//   ....[105]....
        /*5064*/ 	.word	0x000841f0


	//   ....[106]....
        /*5068*/ 	.word	0x00084210


	//   ....[107]....
        /*506c*/ 	.word	0x00084280


	//   ....[108]....
        /*5070*/ 	.word	0x000842f0


	//   ....[109]....
        /*5074*/ 	.word	0x00084380


	//   ....[110]....
        /*5078*/ 	.word	0x00084440


	//   ....[111]....
        /*507c*/ 	.word	0x000844d0


	//   ....[112]....
        /*5080*/ 	.word	0x00084520


	//   ....[113]....
        /*5084*/ 	.word	0x00084670


	//   ....[114]....
        /*5088*/ 	.word	0x00084710


	//   ....[115]....
        /*508c*/ 	.word	0x000847d0


	//   ....[116]....
        /*5090*/ 	.word	0x000847f0


	//   ....[117]....
        /*5094*/ 	.word	0x00084900


	//   ....[118]....
        /*5098*/ 	.word	0x00084950


	//   ....[119]....
        /*509c*/ 	.word	0x00084a00


	//   ....[120]....
        /*50a0*/ 	.word	0x00084a20


	//   ....[121]....
        /*50a4*/ 	.word	0x00084aa0


	//   ....[122]....
        /*50a8*/ 	.word	0x00084b10


	//   ....[123]....
        /*50ac*/ 	.word	0x00084b50


	//   ....[124]....
        /*50b0*/ 	.word	0x00084b70


	//   ....[125]....
        /*50b4*/ 	.word	0x00084c00


	//   ....[126]....
        /*50b8*/ 	.word	0x00084d00


	//----- nvinfo : EIATTR_EXIT_INSTR_OFFSETS
	.align		4
.L_41:
        /*50bc*/ 	.byte	0x04, 0x1c
        /*50be*/ 	.short	(.L_43 - .L_42)


	//   ....[0]....
.L_42:
        /*50c0*/ 	.word	0x0009a540


	//   ....[1]....
        /*50c4*/ 	.word	0x0009a560


	//----- nvinfo : EIATTR_REQNTID
	.align		4
.L_43:
        /*50c8*/ 	.byte	0x04, 0x10
        /*50ca*/ 	.short	(.L_45 - .L_44)
.L_44:
        /*50cc*/ 	.word	0x00000020
        /*50d0*/ 	.word	0x00000001
        /*50d4*/ 	.word	0x00000001


	//----- nvinfo : EIATTR_CBANK_PARAM_SIZE
	.align		4
.L_45:
        /*50d8*/ 	.byte	0x03, 0x19
        /*50da*/ 	.short	0x0050


	//----- nvinfo : EIATTR_PARAM_CBANK
	.align		4
        /*50dc*/ 	.byte	0x04, 0x0a
        /*50de*/ 	.short	(.L_47 - .L_46)
	.align		4
.L_46:
        /*50e0*/ 	.word	index@(.nv.constant0.matmul_kernel)
        /*50e4*/ 	.short	0x0210
        /*50e6*/ 	.short	0x0050


	//----- nvinfo : EIATTR_SW_WAR
	.align		4
.L_47:
        /*50e8*/ 	.byte	0x04, 0x36
        /*50ea*/ 	.short	(.L_49 - .L_48)
.L_48:
        /*50ec*/ 	.word	0x00000008
.L_49:


//--------------------- .nv.callgraph             --------------------------
	.section	.nv.callgraph,"",@"SHT_CUDA_CALLGRAPH"
	.align	4
	.sectionentsize	8
	.align		4
        /*0000*/ 	.word	0x00000000
	.align		4
        /*0004*/ 	.word	0xffffffff
	.align		4
        /*0008*/ 	.word	0x00000000
	.align		4
        /*000c*/ 	.word	0xfffffffe
	.align		4
        /*0010*/ 	.word	0x00000000
	.align		4
        /*0014*/ 	.word	0xfffffffd
	.align		4
        /*0018*/ 	.word	0x00000000
	.align		4
        /*001c*/ 	.word	0xfffffffc


//--------------------- .text.matmul_kernel       --------------------------
	.section	.text.matmul_kernel,"ax",@progbits
	.align	128
        .global         matmul_kernel
        .type           matmul_kernel,@function
        .size           matmul_kernel,(.L_x_3 - matmul_kernel)
        .other          matmul_kernel,@"STO_CUDA_ENTRY STV_DEFAULT"
matmul_kernel:
.text.matmul_kernel:
[----:B------:R-:W0:Y:S08]  /*0000*/  LDC R1, c[0x0][0x28] ;  /* 0x00000a00ff017b82 */ /* 0x000e300000000800 */
[----:B------:R-:W1:Y:S01]  /*0010*/  LDC.64 R2, c[0x0][0x228] ;  /* 0x00008a00ff027b82 */ /* 0x000e620000000a00 */
[----:B0-----:R-:W-:Y:S01]  /*0020*/  VIADD R1, R1, 0xffffc230 ;  /* 0xffffc23001017836 */ /* 0x001fe20000000000 */
[----:B------:R-:W0:Y:S01]  /*0030*/  S2R R5, SR_CTAID.X ;  /* 0x0000000000057919 */ /* 0x000e220000002500 */
[----:B------:R-:W-:Y:S01]  /*0040*/  UMOV UR5, 0x400 ;  /* 0x0000040000057882 */ /* 0x000fe20000000000 */
[----:B------:R-:W-:-:S02]  /*0050*/  CS2R R12, SRZ ;  /* 0x00000000000c7805 */ /* 0x000fc4000001ff00 */
[----:B------:R-:W-:Y:S01]  /*0060*/  CS2R R14, SRZ ;  /* 0x00000000000e7805 */ /* 0x000fe2000001ff00 */
[----:B------:R-:W2:Y:S01]  /*0070*/  S2R R16, SR_TID.X ;  /* 0x0000000000107919 */ /* 0x000ea20000002100 */
[----:B------:R-:W-:Y:S01]  /*0080*/  CS2R R36, SRZ ;  /* 0x0000000000247805 */ /* 0x000fe2000001ff00 */
[----:B------:R-:W3:Y:S01]  /*0090*/  S2UR UR4, SR_CgaCtaId ;  /* 0x00000000000479c3 */ /* 0x000ee20000008800 */
[----:B------:R-:W-:Y:S02]  /*00a0*/  CS2R R38, SRZ ;  /* 0x0000000000267805 */ /* 0x000fe4000001ff00 */
[----:B------:R-:W-:Y:S02]  /*00b0*/  CS2R R44, SRZ ;  /* 0x00000000002c7805 */ /* 0x000fe4000001ff00 */
[----:B------:R-:W-:Y:S02]  /*00c0*/  CS2R R46, SRZ ;  /* 0x00000000002e7805 */ /* 0x000fe4000001ff00 */
[----:B------:R-:W-:-:S02]  /*00d0*/  CS2R R52, SRZ ;  /* 0x0000000000347805 */ /* 0x000fc4000001ff00 */
[----:B------:R-:W-:Y:S01]  /*00e0*/  CS2R R54, SRZ ;  /* 0x0000000000367805 */ /* 0x000fe2000001ff00 */
[----:B-1----:R-:W-:Y:S01]  /*00f0*/  IMAD.MOV.U32 R17, RZ, RZ, R3 ;  /* 0x000000ffff117224 */ /* 0x002fe200078e0003 */
[----:B------:R1:W-:Y:S01]  /*0100*/  STL.64 [R1+0xa0], R2 ;  /* 0x0000a00201007387 */ /* 0x0003e20000100a00 */
[----:B------:R-:W-:Y:S02]  /*0110*/  IMAD.MOV.U32 R57, RZ, RZ, R2 ;  /* 0x000000ffff397224 */ /* 0x000fe400078e0002 */
[----:B------:R-:W-:Y:S01]  /*0120*/  VIADD R0, R17, 0x3f ;  /* 0x0000003f11007836 */ /* 0x000fe20000000000 */
[----:B------:R4:W-:Y:S01]  /*0130*/  STL [R1+0x2b00], R17 ;  /* 0x002b001101007387 */ /* 0x0009e20000100800 */
[----:B------:R-:W-:Y:S01]  /*0140*/  ULDC.64 UR32, c[0x0][0x208] ;  /* 0x0000820000207ab9 */ /* 0x000fe20000000a00 */
[----:B---3--:R-:W-:Y:S02]  /*0150*/  ULEA UR5, UR4, UR5, 0x18 ;  /* 0x0000000504057291 */ /* 0x008fe4000f8ec03f */
[----:B------:R3:W-:Y:S01]  /*0160*/  STL [R1+0x2b04], R57 ;  /* 0x002b043901007387 */ /* 0x0007e20000100800 */
[----:B0-----:R-:W-:-:S03]  /*0170*/  IABS R8, R5 ;  /* 0x0000000500087213 */ /* 0x001fc60000000000 */
[----:B------:R-:W-:Y:S01]  /*0180*/  STL [R1], RZ ;  /* 0x000000ff01007387 */ /* 0x000fe20000100800 */
[----:B-1----:R-:W-:-:S03]  /*0190*/  SHF.R.S32.HI R3, RZ, 0x1f, R0 ;  /* 0x0000001fff037819 */ /* 0x002fc60000011400 */
[----:B------:R-:W-:Y:S01]  /*01a0*/  STL [R1+0x4], RZ ;  /* 0x000004ff01007387 */ /* 0x000fe20000100800 */
[----:B------:R-:W-:-:S03]  /*01b0*/  LEA.HI R3, R3, R0, RZ, 0x6 ;  /* 0x0000000003037211 */ /* 0x000fc600078f30ff */
[----:B------:R-:W-:Y:S01]  /*01c0*/  STL [R1+0x8], RZ ;  /* 0x000008ff01007387 */ /* 0x000fe20000100800 */
[----:B------:R-:W-:-:S03]  /*01d0*/  SHF.R.S32.HI R3, RZ, 0x6, R3 ;  /* 0x00000006ff037819 */ /* 0x000fc60000011403 */
[----:B------:R-:W-:Y:S02]  /*01e0*/  STL [R1+0xc], RZ ;  /* 0x00000cff01007387 */ /* 0x000fe40000100800 */
[----:B------:R-:W-:Y:S02]  /*01f0*/  IMAD.SHL.U32 R4, R3, 0x8, RZ ;  /* 0x0000000803047824 */ /* 0x000fe400078e00ff */
[----:B------:R-:W-:Y:S03]  /*0200*/  STL [R1+0x70], RZ ;  /* 0x000070ff01007387 */ /* 0x000fe60000100800 */
[-C--:B------:R-:W-:Y:S01]  /*0210*/  IABS R7, R4.reuse ;  /* 0x0000000400077213 */ /* 0x080fe20000000000 */
[----:B------:R-:W-:Y:S01]  /*0220*/  STL [R1+0x74], RZ ;  /* 0x000074ff01007387 */ /* 0x000fe20000100800 */
[----:B------:R-:W-:Y:S02]  /*0230*/  IABS R10, R4 ;  /* 0x00000004000a7213 */ /* 0x000fe40000000000 */
[----:B------:R-:W0:Y:S01]  /*0240*/  I2F.RP R0, R7 ;  /* 0x0000000700007306 */ /* 0x000e220000209400 */
[----:B------:R-:W-:Y:S04]  /*0250*/  STL [R1+0x78], RZ ;  /* 0x000078ff01007387 */ /* 0x000fe80000100800 */
[----:B------:R-:W-:Y:S04]  /*0260*/  STL [R1+0x7c], RZ ;  /* 0x00007cff01007387 */ /* 0x000fe80000100800 */
[----:B------:R-:W-:Y:S04]  /*0270*/  STL [R1+0x60], RZ ;  /* 0x000060ff01007387 */ /* 0x000fe80000100800 */
[----:B------:R-:W-:Y:S01]  /*0280*/  STL [R1+0x64], RZ ;  /* 0x000064ff01007387 */ /* 0x000fe20000100800 */
[----:B0-----:R-:W0:Y:S03]  /*0290*/  MUFU.RCP R0, R0 ;  /* 0x0000000000007308 */ /* 0x001e260000001000 */
[----:B------:R-:W-:Y:S04]  /*02a0*/  STL [R1+0x68], RZ ;  /* 0x000068ff01007387 */ /* 0x000fe80000100800 */
[----:B------:R-:W-:Y:S04]  /*02b0*/  STL [R1+0x6c], RZ ;  /* 0x00006cff01007387 */ /* 0x000fe80000100800 */
[----:B------:R-:W-:Y:S04]  /*02c0*/  STL [R1+0xbf0], RZ ;  /* 0x000bf0ff01007387 */ /* 0x000fe80000100800 */
[----:B------:R-:W-:Y:S01]  /*02d0*/  STL [R1+0xbf4], RZ ;  /* 0x000bf4ff01007387 */ /* 0x000fe20000100800 */
[----:B0-----:R-:W-:-:S03]  /*02e0*/  VIADD R2, R0, 0xffffffe ;  /* 0x0ffffffe00027836 */ /* 0x001fc60000000000 */
[----:B------:R-:W-:Y:S01]  /*02f0*/  STL [R1+0xbf8], RZ ;  /* 0x000bf8ff01007387 */ /* 0x000fe20000100800 */
[----:B------:R-:W-:Y:S01]  /*0300*/  IMAD.MOV R0, RZ, RZ, -R10 ;  /* 0x000000ffff007224 */ /* 0x000fe200078e0a0a */
[----:B------:R0:W1:Y:S02]  /*0310*/  F2I.FTZ.U32.TRUNC.NTZ R3, R2 ;  /* 0x0000000200037305 */ /* 0x000064000021f000 */
[----:B------:R-:W-:Y:S04]  /*0320*/  STL [R1+0xbfc], RZ ;  /* 0x000bfcff01007387 */ /* 0x000fe80000100800 */
[----:B------:R-:W-:Y:S04]  /*0330*/  STL [R1+0xbe0], RZ ;  /* 0x000be0ff01007387 */ /* 0x000fe80000100800 */
[----:B------:R-:W-:Y:S01]  /*0340*/  STL [R1+0xbe4], RZ ;  /* 0x000be4ff01007387 */ /* 0x000fe20000100800 */
[----:B0-----:R-:W-:-:S03]  /*0350*/  IMAD.MOV.U32 R2, RZ, RZ, RZ ;  /* 0x000000ffff027224 */ /* 0x001fc600078e00ff */
[----:B------:R-:W-:Y:S01]  /*0360*/  STL [R1+0xbe8], RZ ;  /* 0x000be8ff01007387 */ /* 0x000fe20000100800 */
[----:B-1----:R-:W-:-:S03]  /*0370*/  IMAD.MOV R6, RZ, RZ, -R3 ;  /* 0x000000ffff067224 */ /* 0x002fc600078e0a03 */
[----:B------:R-:W-:Y:S01]  /*0380*/  STL [R1+0xbec], RZ ;  /* 0x000becff01007387 */ /* 0x000fe20000100800 */
[----:B------:R-:W-:-:S03]  /*0390*/  IMAD R9, R6, R7, RZ ;  /* 0x0000000706097224 */ /* 0x000fc600078e02ff */
[----:B------:R-:W-:Y:S01]  /*03a0*/  STL [R1+0xbd0], RZ ;  /* 0x000bd0ff01007387 */ /* 0x000fe20000100800 */
[----:B------:R-:W-:Y:S02]  /*03b0*/  IMAD.MOV.U32 R6, RZ, RZ, R8 ;  /* 0x000000ffff067224 */ /* 0x000fe400078e0008 */
[----:B------:R-:W-:Y:S01]  /*03c0*/  IMAD.HI.U32 R3, R3, R9, R2 ;  /* 0x0000000903037227 */ /* 0x000fe200078e0002 */
[----:B------:R-:W-:Y:S04]  /*03d0*/  STL [R1+0xbd4], RZ ;  /* 0x000bd4ff01007387 */ /* 0x000fe80000100800 */
[----:B------:R-:W-:Y:S01]  /*03e0*/  STL [R1+0xbd8], RZ ;  /* 0x000bd8ff01007387 */ /* 0x000fe20000100800 */
[----:B------:R-:W-:-:S03]  /*03f0*/  IMAD.HI.U32 R3, R3, R6, RZ ;  /* 0x0000000603037227 */ /* 0x000fc600078e00ff */
[----:B------:R-:W-:Y:S01]  /*0400*/  STL [R1+0xbdc], RZ ;  /* 0x000bdcff01007387 */ /* 0x000fe20000100800 */
[----:B------:R-:W-:-:S03]  /*0410*/  IMAD R0, R3, R0, R6 ;  /* 0x0000000003007224 */ /* 0x000fc600078e0206 */
[----:B------:R-:W-:Y:S02]  /*0420*/  STL [R1+0xbc0], RZ ;  /* 0x000bc0ff01007387 */ /* 0x000fe40000100800 */
[----:B------:R-:W-:Y:S02]  /*0430*/  ISETP.GT.U32.AND P1, PT, R7, R0, PT ;  /* 0x000000000700720c */ /* 0x000fe40003f24070 */
[----:B------:R-:W-:Y:S04]  /*0440*/  STL [R1+0xbc4], RZ ;  /* 0x000bc4ff01007387 */ /* 0x000fe80000100800 */
[----:B------:R-:W-:Y:S04]  /*0450*/  STL [R1+0xbc8], RZ ;  /* 0x000bc8ff01007387 */ /* 0x000fe80000100800 */
[----:B------:R-:W-:Y:S03]  /*0460*/  STL [R1+0xbcc], RZ ;  /* 0x000bccff01007387 */ /* 0x000fe60000100800 */
[----:B------:R-:W-:Y:S01]  /*0470*/  @!P1 IMAD.IADD R0, R0, 0x1, -R7 ;  /* 0x0000000100009824 */ /* 0x000fe200078e0a07 */
[----:B------:R-:W-:Y:S01]  /*0480*/  STL [R1+0xbb0], RZ ;  /* 0x000bb0ff01007387 */ /* 0x000fe20000100800 */
[----:B------:R-:W-:Y:S01]  /*0490*/  @!P1 VIADD R3, R3, 0x1 ;  /* 0x0000000103039836 */ /* 0x000fe20000000000 */
[----:B------:R-:W-:-:S02]  /*04a0*/  ISETP.NE.AND P1, PT, R4, RZ, PT ;  /* 0x000000ff0400720c */ /* 0x000fc40003f25270 */
[----:B------:R-:W-:Y:S01]  /*04b0*/  STL [R1+0xbb4], RZ ;  /* 0x000bb4ff01007387 */ /* 0x000fe20000100800 */
[----:B------:R-:W-:Y:S02]  /*04c0*/  ISETP.GE.U32.AND P0, PT, R0, R7, PT ;  /* 0x000000070000720c */ /* 0x000fe40003f06070 */
[----:B------:R-:W-:Y:S01]  /*04d0*/  LOP3.LUT R0, R5, R4, RZ, 0x3c, !PT ;  /* 0x0000000405007212 */ /* 0x000fe200078e3cff */
[----:B------:R-:W-:Y:S03]  /*04e0*/  STL [R1+0xbb8], RZ ;  /* 0x000bb8ff01007387 */ /* 0x000fe60000100800 */
[----:B------:R-:W-:Y:S01]  /*04f0*/  ISETP.GE.AND P2, PT, R0, RZ, PT ;  /* 0x000000ff0000720c */ /* 0x000fe20003f46270 */
[----:B------:R-:W-:Y:S01]  /*0500*/  STL [R1+0xbbc], RZ ;  /* 0x000bbcff01007387 */ /* 0x000fe20000100800 */
[----:B------:R-:W-:-:S03]  /*0510*/  VIADD R0, R57, 0x1ff ;  /* 0x000001ff39007836 */ /* 0x000fc60000000000 */
[----:B------:R-:W-:Y:S02]  /*0520*/  STL [R1+0xfb0], RZ ;  /* 0x000fb0ff01007387 */ /* 0x000fe40000100800 */
[----:B------:R-:W-:Y:S02]  /*0530*/  @P0 VIADD R3, R3, 0x1 ;  /* 0x0000000103030836 */ /* 0x000fe40000000000 */
[----:B------:R-:W-:Y:S02]  /*0540*/  STL [R1+0xfb4], RZ ;  /* 0x000fb4ff01007387 */ /* 0x000fe40000100800 */
[----:B------:R-:W-:Y:S01]  /*0550*/  IMAD.MOV.U32 R2, RZ, RZ, R3 ;  /* 0x000000ffff027224 */ /* 0x000fe200078e0003 */
[----:B------:R-:W-:Y:S01]  /*0560*/  SHF.R.S32.HI R3, RZ, 0x1f, R0 ;  /* 0x0000001fff037819 */ /* 0x000fe20000011400 */
[----:B------:R-:W-:Y:S02]  /*0570*/  STL [R1+0xfb8], RZ ;  /* 0x000fb8ff01007387 */ /* 0x000fe40000100800 */
[----:B------:R-:W-:Y:S01]  /*0580*/  @!P2 IMAD.MOV R2, RZ, RZ, -R2 ;  /* 0x000000ffff02a224 */ /* 0x000fe200078e0a02 */
[----:B------:R-:W-:Y:S01]  /*0590*/  @!P1 LOP3.LUT R2, RZ, R4, RZ, 0x33, !PT ;  /* 0x00000004ff029212 */ /* 0x000fe200078e33ff */
[----:B------:R-:W-:Y:S01]  /*05a0*/  STL [R1+0xfbc], RZ ;  /* 0x000fbcff01007387 */ /* 0x000fe20000100800 */
[----:B------:R-:W-:-:S03]  /*05b0*/  LEA.HI R3, R3, R0, RZ, 0x9 ;  /* 0x0000000003037211 */ /* 0x000fc600078f48ff */
[----:B------:R-:W-:Y:S01]  /*05c0*/  STL [R1+0xfa0], RZ ;  /* 0x000fa0ff01007387 */ /* 0x000fe20000100800 */
[----:B------:R-:W-:Y:S02]  /*05d0*/  IMAD.SHL.U32 R6, R2, 0x8, RZ ;  /* 0x0000000802067824 */ /* 0x000fe400078e00ff */
[----:B------:R-:W-:Y:S01]  /*05e0*/  IMAD.MOV R2, RZ, RZ, -R2 ;  /* 0x000000ffff027224 */ /* 0x000fe200078e0a02 */
[----:B------:R-:W-:Y:S02]  /*05f0*/  STL [R1+0xfa4], RZ ;  /* 0x000fa4ff01007387 */ /* 0x000fe40000100800 */
[----:B------:R-:W-:Y:S01]  /*0600*/  LEA.HI.SX32 R3, R3, -R6, 0x17 ;  /* 0x8000000603037211 */ /* 0x000fe200078fbaff */
[----:B------:R-:W-:Y:S01]  /*0610*/  IMAD R4, R4, R2, R5 ;  /* 0x0000000204047224 */ /* 0x000fe200078e0205 */
[----:B------:R-:W-:Y:S02]  /*0620*/  STL [R1+0xfa8], RZ ;  /* 0x000fa8ff01007387 */ /* 0x000fe40000100800 */
[----:B------:R-:W-:-:S02]  /*0630*/  VIMNMX R11, R3, 0x8, PT ;  /* 0x00000008030b7848 */ /* 0x000fc40003fe0100 */
[----:B------:R-:W-:Y:S01]  /*0640*/  STL [R1+0xfac], RZ ;  /* 0x000facff01007387 */ /* 0x000fe20000100800 */
[----:B------:R-:W-:Y:S02]  /*0650*/  IABS R9, R4 ;  /* 0x0000000400097213 */ /* 0x000fe40000000000 */
[----:B------:R-:W-:Y:S01]  /*0660*/  IABS R7, R11 ;  /* 0x0000000b00077213 */ /* 0x000fe20000000000 */
[----:B------:R-:W-:Y:S03]  /*0670*/  STL [R1+0x50], RZ ;  /* 0x000050ff01007387 */ /* 0x000fe60000100800 */
        /* <DEDUP_REMOVED lines=11> */
[----:B------:R-:W-:Y:S04]  /*0730*/  STL [R1+0xb94], RZ ;  /* 0x000b94ff01007387 */ /* 0x000fe80000100800 */
[----:B------:R-:W-:Y:S01]  /*0740*/  STL [R1+0xb98], RZ ;  /* 0x000b98ff01007387 */ /* 0x000fe20000100800 */
[----:B------:R-:W0:Y:S03]  /*0750*/  F2I.FTZ.U32.TRUNC.NTZ R3, R3 ;  /* 0x0000000300037305 */ /* 0x000e26000021f000 */
[----:B------:R-:W-:Y:S04]  /*0760*/  STL [R1+0xb9c], RZ ;  /* 0x000b9cff01007387 */ /* 0x000fe80000100800 */
[----:B------:R-:W-:Y:S04]  /*0770*/  STL [R1+0xb80], RZ ;  /* 0x000b80ff01007387 */ /* 0x000fe80000100800 */
[----:B------:R-:W-:Y:S04]  /*0780*/  STL [R1+0xb84], RZ ;  /* 0x000b84ff01007387 */ /* 0x000fe80000100800 */
[----:B------:R-:W-:Y:S01]  /*0790*/  STL [R1+0xb88], RZ ;  /* 0x000b88ff01007387 */ /* 0x000fe20000100800 */
[----:B0-----:R-:W-:-:S03]  /*07a0*/  IMAD.MOV R8, RZ, RZ, -R3 ;  /* 0x000000ffff087224 */ /* 0x001fc600078e0a03 */
[----:B------:R-:W-:Y:S01]  /*07b0*/  STL [R1+0xb8c], RZ ;  /* 0x000b8cff01007387 */ /* 0x000fe20000100800 */
[----:B------:R-:W-:Y:S01]  /*07c0*/  IMAD.MOV.U32 R2, RZ, RZ, R8 ;  /* 0x000000ffff027224 */ /* 0x000fe200078e0008 */
[----:B------:R-:W-:Y:S02]  /*07d0*/  IABS R8, R11 ;  /* 0x0000000b00087213 */ /* 0x000fe40000000000 */
[----:B------:R-:W-:Y:S01]  /*07e0*/  STL [R1+0xb70], RZ ;  /* 0x000b70ff01007387 */ /* 0x000fe20000100800 */
[----:B------:R-:W-:Y:S02]  /*07f0*/  IMAD R5, R2, R7, RZ ;  /* 0x0000000702057224 */ /* 0x000fe400078e02ff */
[----:B------:R-:W-:Y:S01]  /*0800*/  IMAD.MOV.U32 R2, RZ, RZ, RZ ;  /* 0x000000ffff027224 */ /* 0x000fe200078e00ff */
[----:B------:R-:W-:Y:S03]  /*0810*/  STL [R1+0xb74], RZ ;  /* 0x000b74ff01007387 */ /* 0x000fe60000100800 */
[----:B------:R-:W-:Y:S01]  /*0820*/  IMAD.HI.U32 R2, R3, R5, R2 ;  /* 0x0000000503027227 */ /* 0x000fe200078e0002 */
[----:B------:R-:W-:Y:S03]  /*0830*/  STL [R1+0xb78], RZ ;  /* 0x000b78ff01007387 */ /* 0x000fe60000100800 */
[----:B------:R-:W-:Y:S01]  /*0840*/  IMAD.MOV R3, RZ, RZ, -R8 ;  /* 0x000000ffff037224 */ /* 0x000fe200078e0a08 */
[----:B------:R-:W-:Y:S01]  /*0850*/  STL [R1+0xb7c], RZ ;  /* 0x000b7cff01007387 */ /* 0x000fe20000100800 */
[----:B------:R-:W-:-:S03]  /*0860*/  IMAD.HI.U32 R0, R2, R9, RZ ;  /* 0x0000000902007227 */ /* 0x000fc600078e00ff */
[----:B------:R-:W-:Y:S01]  /*0870*/  STL [R1+0xb60], RZ ;  /* 0x000b60ff01007387 */ /* 0x000fe20000100800 */
[----:B------:R-:W-:Y:S01]  /*0880*/  IMAD R2, R0, R3, R9 ;  /* 0x0000000300027224 */ /* 0x000fe200078e0209 */
[----:B------:R-:W-:Y:S01]  /*0890*/  CS2R R8, SRZ ;  /* 0x0000000000087805 */ /* 0x000fe2000001ff00 */
[----:B------:R-:W0:Y:S01]  /*08a0*/  LDC R3, c[0x0][0x230] ;  /* 0x00008c00ff037b82 */ /* 0x000e220000000800 */
        /* <DEDUP_REMOVED lines=11> */
[-C--:B------:R-:W-:Y:S01]  /*0960*/  LOP3.LUT R2, R4, R11.reuse, RZ, 0x3c, !PT ;  /* 0x0000000b04027212 */ /* 0x080fe200078e3cff */
[----:B------:R-:W-:Y:S01]  /*0970*/  STL [R1+0xf9c], RZ ;  /* 0x000f9cff01007387 */ /* 0x000fe20000100800 */
[----:B0-----:R-:W-:Y:S02]  /*0980*/  VIADD R3, R3, 0x1f ;  /* 0x0000001f03037836 */ /* 0x001fe40000000000 */
[----:B------:R-:W-:Y:S01]  /*0990*/  ISETP.GE.AND P2, PT, R2, RZ, PT ;  /* 0x000000ff0200720c */ /* 0x000fe20003f46270 */
[----:B------:R-:W-:Y:S04]  /*09a0*/  STL [R1+0xf80], RZ ;  /* 0x000f80ff01007387 */ /* 0x000fe80000100800 */
[----:B------:R-:W-:Y:S02]  /*09b0*/  STL [R1+0xf84], RZ ;  /* 0x000f84ff01007387 */ /* 0x000fe40000100800 */
[----:B------:R-:W-:Y:S01]  /*09c0*/  @P0 VIADD R0, R0, 0x1 ;  /* 0x0000000100000836 */ /* 0x000fe20000000000 */
[----:B------:R-:W-:Y:S01]  /*09d0*/  ISETP.GE.AND P0, PT, R3, 0x20, PT ;  /* 0x000000200300780c */ /* 0x000fe20003f06270 */
[----:B------:R-:W-:Y:S04]  /*09e0*/  STL [R1+0xf88], RZ ;  /* 0x000f88ff01007387 */ /* 0x000fe80000100800 */
[----:B------:R-:W-:Y:S01]  /*09f0*/  STL [R1+0xf8c], RZ ;  /* 0x000f8cff01007387 */ /* 0x000fe20000100800 */
[----:B------:R-:W-:Y:S01]  /*0a00*/  @!P2 IMAD.MOV R0, RZ, RZ, -R0 ;  /* 0x000000ffff00a224 */ /* 0x000fe200078e0a00 */
[----:B------:R-:W-:-:S02]  /*0a10*/  @!P1 LOP3.LUT R0, RZ, R11, RZ, 0x33, !PT ;  /* 0x0000000bff009212 */ /* 0x000fc400078e33ff */
[----:B------:R-:W-:Y:S03]  /*0a20*/  STL [R1+0x40], RZ ;  /* 0x000040ff01007387 */ /* 0x000fe60000100800 */
[----:B------:R-:W-:Y:S01]  /*0a30*/  IMAD.MOV R2, RZ, RZ, -R0 ;  /* 0x000000ffff027224 */ /* 0x000fe200078e0a00 */
[----:B------:R-:W-:Y:S01]  /*0a40*/  STL [R1+0x44], RZ ;  /* 0x000044ff01007387 */ /* 0x000fe20000100800 */
[----:B------:R-:W-:Y:S02]  /*0a50*/  IMAD.SHL.U32 R0, R0, 0x40, RZ ;  /* 0x0000004000007824 */ /* 0x000fe400078e00ff */
[----:B------:R-:W-:Y:S01]  /*0a60*/  IMAD R2, R11, R2, R4 ;  /* 0x000000020b027224 */ /* 0x000fe200078e0204 */
[----:B------:R-:W-:Y:S01]  /*0a70*/  STL [R1+0x48], RZ ;  /* 0x000048ff01007387 */ /* 0x000fe20000100800 */
[----:B------:R-:W-:Y:S01]  /*0a80*/  VIADD R5, R0, 0x1 ;  /* 0x0000000100057836 */ /* 0x000fe20000000000 */
[----:B--2---:R-:W-:Y:S01]  /*0a90*/  LOP3.LUT R4, R16, 0x1f, RZ, 0xc0, !PT ;  /* 0x0000001f10047812 */ /* 0x004fe200078ec0ff */
[----:B------:R-:W-:Y:S01]  /*0aa0*/  VIADD R3, R0, 0x2 ;  /* 0x0000000200037836 */ /* 0x000fe20000000000 */
[----:B------:R-:W-:Y:S01]  /*0ab0*/  STL [R1+0x4c], RZ ;  /* 0x00004cff01007387 */ /* 0x000fe20000100800 */
[----:B------:R-:W-:Y:S01]  /*0ac0*/  IMAD.IADD R2, R6, 0x1, R2 ;  /* 0x0000000106027824 */ /* 0x000fe200078e0202 */
[----:B------:R-:W-:Y:S01]  /*0ad0*/  CS2R R10, SRZ ;  /* 0x00000000000a7805 */ /* 0x000fe2000001ff00 */
[----:B------:R-:W-:Y:S01]  /*0ae0*/  VIADD R6, R0, 0x3 ;  /* 0x0000000300067836 */ /* 0x000fe20000000000 */
[----:B------:R-:W-:Y:S01]  /*0af0*/  STL [R1+0xb50], RZ ;  /* 0x000b50ff01007387 */ /* 0x000fe20000100800 */
[----:B----4-:R-:W-:-:S02]  /*0b00*/  IMAD R17, R2, 0x200, R4 ;  /* 0x0000020002117824 */ /* 0x010fc400078e0204 */
[C---:B------:R-:W-:Y:S01]  /*0b10*/  VIADD R4, R0.reuse, 0x16 ;  /* 0x0000001600047836 */ /* 0x040fe20000000000 */
[----:B------:R-:W-:Y:S01]  /*0b20*/  STL [R1+0xb54], RZ ;  /* 0x000b54ff01007387 */ /* 0x000fe20000100800 */
[C---:B------:R-:W-:Y:S02]  /*0b30*/  VIADD R2, R0.reuse, 0x18 ;  /* 0x0000001800027836 */ /* 0x040fe40000000000 */
[C---:B------:R-:W-:Y:S01]  /*0b40*/  VIADD R51, R0.reuse, 0x19 ;  /* 0x0000001900337836 */ /* 0x040fe20000000000 */
[----:B------:R-:W-:Y:S01]  /*0b50*/  STL [R1+0xb58], RZ ;  /* 0x000b58ff01007387 */ /* 0x000fe20000100800 */
[C---:B------:R-:W-:Y:S02]  /*0b60*/  VIADD R50, R0.reuse, 0x1a ;  /* 0x0000001a00327836 */ /* 0x040fe40000000000 */
[C---:B------:R-:W-:Y:S01]  /*0b70*/  VIADD R60, R0.reuse, 0x1b ;  /* 0x0000001b003c7836 */ /* 0x040fe20000000000 */
[----:B------:R-:W-:Y:S01]  /*0b80*/  STL [R1+0xb5c], RZ ;  /* 0x000b5cff01007387 */ /* 0x000fe20000100800 */
[----:B------:R-:W-:-:S02]  /*0b90*/  VIADD R61, R0, 0x23 ;  /* 0x00000023003d7836 */ /* 0x000fc40000000000 */
[C---:B---3--:R-:W-:Y:S01]  /*0ba0*/  VIADD R57, R17.reuse, 0x20 ;  /* 0x0000002011397836 */ /* 0x048fe20000000000 */
[----:B------:R-:W-:Y:S01]  /*0bb0*/  STL [R1+0xb40], RZ ;  /* 0x000b40ff01007387 */ /* 0x000fe20000100800 */
[C---:B------:R-:W-:Y:S02]  /*0bc0*/  VIADD R56, R17.reuse, 0x40 ;  /* 0x0000004011387836 */ /* 0x040fe40000000000 */
[C---:B------:R-:W-:Y:S01]  /*0bd0*/  VIADD R49, R17.reuse, 0x60 ;  /* 0x0000006011317836 */ /* 0x040fe20000000000 */
[----:B------:R-:W-:Y:S01]  /*0be0*/  STL [R1+0xb44], RZ ;  /* 0x000b44ff01007387 */ /* 0x000fe20000100800 */
[C---:B------:R-:W-:Y:S02]  /*0bf0*/  VIADD R58, R17.reuse, 0x140 ;  /* 0x00000140113a7836 */ /* 0x040fe40000000000 */
[----:B------:R-:W-:Y:S01]  /*0c00*/  VIADD R59, R17, 0x160 ;  /* 0x00000160113b7836 */ /* 0x000fe20000000000 */
[----:B------:R-:W-:Y:S01]  /*0c10*/  STL [R1+0xb48], RZ ;  /* 0x000b48ff01007387 */ /* 0x000fe20000100800 */
[----:B------:R-:W-:-:S02]  /*0c20*/  VIADD R48, R0, 0xc ;  /* 0x0000000c00307836 */ /* 0x000fc40000000000 */
        /* <DEDUP_REMOVED lines=35> */
[----:B------:R-:W-:-:S03]  /*0e60*/  VIADD R7, R0, 0x3a ;  /* 0x0000003a00077836 */ /* 0x000fc60000000000 */
[----:B------:R-:W-:Y:S04]  /*0e70*/  STL [R1+0xb1c], RZ ;  /* 0x000b1cff01007387 */ /* 0x000fe80000100800 */
        /* <DEDUP_REMOVED lines=908> */
[----:B------:R-:W-:Y:S04]  /*4740*/  STL [R1+0x14cc], R0 ;  /* 0x0014cc0001007387 */ /* 0x000fe80000100800 */
[----:B------:R0:W-:Y:S04]  /*4750*/  STL [R1+0xff4], R5 ;  /* 0x000ff40501007387 */ /* 0x0001e80000100800 */
[----:B------:R1:W-:Y:S04]  /*4760*/  STL [R1+0xff0], R3 ;  /* 0x000ff00301007387 */ /* 0x0003e80000100800 */
[----:B------:R2:W-:Y:S01]  /*4770*/  STL [R1+0xfec], R6 ;  /* 0x000fec0601007387 */ /* 0x0005e20000100800 */
[----:B0-----:R-:W-:-:S02]  /*4780*/  VIADD R5, R0, 0x4 ;  /* 0x0000000400057836 */ /* 0x001fc40000000000 */
[----:B-1----:R-:W-:-:S03]  /*4790*/  VIADD R3, R0, 0x5 ;  /* 0x0000000500037836 */ /* 0x002fc60000000000 */
[----:B------:R0:W-:Y:S01]  /*47a0*/  STL [R1+0xfe8], R5 ;  /* 0x000fe80501007387 */ /* 0x0001e20000100800 */
[----:B--2---:R-:W-:-:S03]  /*47b0*/  VIADD R6, R0, 0x6 ;  /* 0x0000000600067836 */ /* 0x004fc60000000000 */
[----:B------:R1:W-:Y:S04]  /*47c0*/  STL [R1+0xfe0], R3 ;  /* 0x000fe00301007387 */ /* 0x0003e80000100800 */
[----:B------:R2:W-:Y:S01]  /*47d0*/  STL [R1+0xcc], R6 ;  /* 0x0000cc0601007387 */ /* 0x0005e20000100800 */
[C---:B0-----:R-:W-:Y:S02]  /*47e0*/  VIADD R5, R0.reuse, 0x7 ;  /* 0x0000000700057836 */ /* 0x041fe40000000000 */
        /* <DEDUP_REMOVED lines=10> */
[----:B------:R-:W-:Y:S01]  /*4890*/  STL [R1+0x17c0], R17 ;  /* 0x0017c01101007387 */ /* 0x000fe20000100800 */
[----:B0-----:R-:W-:-:S03]  /*48a0*/  VIADD R5, R0, 0x1f ;  /* 0x0000001f00057836 */ /* 0x001fc60000000000 */
[----:B------:R0:W-:Y:S01]  /*48b0*/  STL [R1+0x2acc], R4 ;  /* 0x002acc0401007387 */ /* 0x0001e20000100800 */
[----:B-1----:R-:W-:-:S05]  /*48c0*/  VIADD R3, R0, 0x17 ;  /* 0x0000001700037836 */ /* 0x002fca0000000000 */
[----:B------:R1:W-:Y:S01]  /*48d0*/  STL [R1+0x2ac8], R3 ;  /* 0x002ac80301007387 */ /* 0x0003e20000100800 */
[----:B0-----:R-:W-:-:S03]  /*48e0*/  VIADD R4, R0, 0x21 ;  /* 0x0000002100047836 */ /* 0x001fc60000000000 */
[----:B------:R0:W-:Y:S04]  /*48f0*/  STL [R1+0x2ac4], R2 ;  /* 0x002ac40201007387 */ /* 0x0001e80000100800 */
[----:B------:R-:W-:Y:S01]  /*4900*/  STL [R1+0x2ac0], R51 ;  /* 0x002ac03301007387 */ /* 0x000fe20000100800 */
[----:B-1----:R-:W-:-:S03]  /*4910*/  VIADD R3, R0, 0x1d ;  /* 0x0000001d00037836 */ /* 0x002fc60000000000 */
[----:B------:R-:W-:Y:S01]  /*4920*/  STL [R1+0x2abc], R50 ;  /* 0x002abc3201007387 */ /* 0x000fe20000100800 */
[----:B0-----:R-:W-:-:S05]  /*4930*/  VIADD R2, R0, 0x1c ;  /* 0x0000001c00027836 */ /* 0x001fca0000000000 */
[----:B------:R0:W-:Y:S04]  /*4940*/  STL [R1+0x2ab4], R2 ;  /* 0x002ab40201007387 */ /* 0x0001e80000100800 */
[----:B------:R-:W-:Y:S04]  /*4950*/  STL [R1+0x2ab8], R60 ;  /* 0x002ab83c01007387 */ /* 0x000fe80000100800 */
[----:B------:R1:W-:Y:S01]  /*4960*/  STL [R1+0x2ab0], R3 ;  /* 0x002ab00301007387 */ /* 0x0003e20000100800 */
[----:B0-----:R-:W-:-:S03]  /*4970*/  VIADD R2, R0, 0x1e ;  /* 0x0000001e00027836 */ /* 0x001fc60000000000 */
[----:B------:R0:W-:Y:S04]  /*4980*/  STL [R1+0x2aa8], R5 ;  /* 0x002aa80501007387 */ /* 0x0001e80000100800 */
[----:B------:R-:W-:Y:S01]  /*4990*/  STL [R1+0x2aac], R2 ;  /* 0x002aac0201007387 */ /* 0x000fe20000100800 */
[C---:B-1----:R-:W-:Y:S02]  /*49a0*/  VIADD R3, R0.reuse, 0x20 ;  /* 0x0000002000037836 */ /* 0x042fe40000000000 */
[----:B0-----:R-:W-:-:S03]  /*49b0*/  VIADD R5, R0, 0x24 ;  /* 0x0000002400057836 */ /* 0x001fc60000000000 */
[----:B------:R0:W-:Y:S04]  /*49c0*/  STL [R1+0x2aa4], R3 ;  /* 0x002aa40301007387 */ /* 0x0001e80000100800 */
[----:B------:R1:W-:Y:S01]  /*49d0*/  STL [R1+0x2aa0], R4 ;  /* 0x002aa00401007387 */ /* 0x0003e20000100800 */
[C---:B0-----:R-:W-:Y:S02]  /*49e0*/  VIADD R3, R0.reuse, 0x22 ;  /* 0x0000002200037836 */ /* 0x041fe40000000000 */
[----:B-1----:R-:W-:-:S03]  /*49f0*/  VIADD R4, R0, 0x25 ;  /* 0x0000002500047836 */ /* 0x002fc60000000000 */
[----:B------:R0:W-:Y:S04]  /*4a00*/  STL [R1+0x2a9c], R3 ;  /* 0x002a9c0301007387 */ /* 0x0001e80000100800 */
[----:B------:R1:W-:Y:S04]  /*4a10*/  STL [R1+0x2a94], R5 ;  /* 0x002a940501007387 */ /* 0x0003e80000100800 */
[----:B------:R-:W-:Y:S01]  /*4a20*/  STL [R1+0x2a98], R61 ;  /* 0x002a983d01007387 */ /* 0x000fe20000100800 */
[----:B0-----:R-:W-:-:S03]  /*4a30*/  VIADD R3, R0, 0x26 ;  /* 0x0000002600037836 */ /* 0x001fc60000000000 */
[----:B------:R0:W-:Y:S01]  /*4a40*/  STL [R1+0x2a90], R4 ;  /* 0x002a900401007387 */ /* 0x0001e20000100800 */
[----:B-1----:R-:W-:-:S03]  /*4a50*/  VIADD R5, R0, 0x29 ;  /* 0x0000002900057836 */ /* 0x002fc60000000000 */
[----:B------:R1:W-:Y:S01]  /*4a60*/  STL [R1+0x2a8c], R3 ;  /* 0x002a8c0301007387 */ /* 0x0003e20000100800 */
[C---:B0-----:R-:W-:Y:S02]  /*4a70*/  VIADD R4, R0.reuse, 0x27 ;  /* 0x0000002700047836 */ /* 0x041fe40000000000 */
[----:B-1----:R-:W-:-:S03]  /*4a80*/  VIADD R3, R0, 0x28 ;  /* 0x0000002800037836 */ /* 0x002fc60000000000 */
[----:B------:R0:W-:Y:S04]  /*4a90*/  STL [R1+0x2a88], R4 ;  /* 0x002a880401007387 */ /* 0x0001e80000100800 */
        /* <DEDUP_REMOVED lines=8> */
[----:B0-----:R-:W-:-:S03]  /*4b20*/  VIADD R4, R0, 0x3d ;  /* 0x0000003d00047836 */ /* 0x001fc60000000000 */
[----:B------:R0:W-:Y:S01]  /*4b30*/  STL [R1+0x17fc], R56 ;  /* 0x0017fc3801007387 */ /* 0x0001e20000100800 */
[----:B-1----:R-:W-:-:S03]  /*4b40*/  VIADD R3, R0, 0x3e ;  /* 0x0000003e00037836 */ /* 0x002fc60000000000 */
[----:B------:R1:W-:Y:S01]  /*4b50*/  STL [R1+0x17f8], R49 ;  /* 0x0017f83101007387 */ /* 0x0003e20000100800 */
[----:B------:R-:W-:Y:S02]  /*4b60*/  VIADD R0, R0, 0x3f ;  /* 0x0000003f00007836 */ /* 0x000fe40000000000 */
[C---:B--2---:R-:W-:Y:S02]  /*4b70*/  VIADD R57, R17.reuse, 0x80 ;  /* 0x0000008011397836 */ /* 0x044fe40000000000 */
[----:B0-----:R-:W-:-:S03]  /*4b80*/  VIADD R56, R17, 0xa0 ;  /* 0x000000a011387836 */ /* 0x001fc60000000000 */
[----:B------:R0:W-:Y:S01]  /*4b90*/  STL [R1+0x17f4], R57 ;  /* 0x0017f43901007387 */ /* 0x0001e20000100800 */
[----:B-1----:R-:W-:-:S03]  /*4ba0*/  VIADD R49, R17, 0xc0 ;  /* 0x000000c011317836 */ /* 0x002fc60000000000 */
[----:B------:R1:W-:Y:S04]  /*4bb0*/  STL [R1+0x17f0], R56 ;  /* 0x0017f03801007387 */ /* 0x0003e80000100800 */
[----:B------:R2:W-:Y:S01]  /*4bc0*/  STL [R1+0x17ec], R49 ;  /* 0x0017ec3101007387 */ /* 0x0005e20000100800 */
[C---:B0-----:R-:W-:Y:S02]  /*4bd0*/  VIADD R57, R17.reuse, 0xe0 ;  /* 0x000000e011397836 */ /* 0x041fe40000000000 */
[----:B-1----:R-:W-:-:S03]  /*4be0*/  VIADD R56, R17, 0x100 ;  /* 0x0000010011387836 */ /* 0x002fc60000000000 */
[----:B------:R0:W-:Y:S01]  /*4bf0*/  STL [R1+0x17e8], R57 ;  /* 0x0017e83901007387 */ /* 0x0001e20000100800 */
[----:B--2---:R-:W-:-:S05]  /*4c00*/  VIADD R49, R17, 0x120 ;  /* 0x0000012011317836 */ /* 0x004fca0000000000 */
[----:B------:R1:W-:Y:S01]  /*4c10*/  STL [R1+0x17e0], R49 ;  /* 0x0017e03101007387 */ /* 0x0003e20000100800 */
[----:B0-----:R-:W-:-:S03]  /*4c20*/  VIADD R57, R17, 0x1a0 ;  /* 0x000001a011397836 */ /* 0x001fc60000000000 */
[----:B------:R-:W-:Y:S04]  /*4c30*/  STL [R1+0x17e4], R56 ;  /* 0x0017e43801007387 */ /* 0x000fe80000100800 */
[----:B------:R-:W-:Y:S01]  /*4c40*/  STL [R1+0x17dc], R58 ;  /* 0x0017dc3a01007387 */ /* 0x000fe20000100800 */
[----:B-1----:R-:W-:-:S03]  /*4c50*/  VIADD R49, R17, 0x180 ;  /* 0x0000018011317836 */ /* 0x002fc60000000000 */
[----:B------:R-:W-:Y:S04]  /*4c60*/  STL [R1+0x17d8], R59 ;  /* 0x0017d83b01007387 */ /* 0x000fe80000100800 */
[----:B------:R0:W-:Y:S02]  /*4c70*/  STL [R1+0x17d0], R57 ;  /* 0x0017d03901007387 */ /* 0x0001e40000100800 */
[C---:B0-----:R-:W-:Y:S02]  /*4c80*/  VIADD R57, R17.reuse, 0x1c0 ;  /* 0x000001c011397836 */ /* 0x041fe40000000000 */
[----:B------:R-:W-:-:S03]  /*4c90*/  VIADD R17, R17, 0x1e0 ;  /* 0x000001e011117836 */ /* 0x000fc60000000000 */
[----:B------:R0:W-:Y:S04]  /*4ca0*/  STL [R1+0x17cc], R57 ;  /* 0x0017cc3901007387 */ /* 0x0001e80000100800 */
[----:B0-----:R0:W5:Y:S04]  /*4cb0*/  LDL.LU R57, [R1+0x2b04] ;  /* 0x002b040001397983 */ /* 0x0011680000300800 */
[----:B------:R1:W-:Y:S04]  /*4cc0*/  STL [R1+0x17c8], R17 ;  /* 0x0017c81101007387 */ /* 0x0003e80000100800 */
[----:B-1----:R0:W5:Y:S04]  /*4cd0*/  LDL.LU R17, [R1+0x2b00] ;  /* 0x002b000001117983 */ /* 0x0021680000300800 */
[----:B------:R0:W-:Y:S01]  /*4ce0*/  STL [R1+0x17d4], R49 ;  /* 0x0017d43101007387 */ /* 0x0001e20000100800 */
[----:B------:R-:W-:Y:S05]  /*4cf0*/  @!P0 BRA `(.L_x_0) ;  /* 0x0000051000108947 */ /* 0x000fea0003800000 */
[----:B------:R-:W2:Y:S04]  /*4d00*/  LDL R44, [R1+0xff4] ;  /* 0x000ff400012c7983 */ /* 0x000ea80000100800 */
[----:B------:R-:W3:Y:S04]  /*4d10*/  LDL R45, [R1+0x2a9c] ;  /* 0x002a9c00012d7983 */ /* 0x000ee80000100800 */
[----:B------:R-:W4:Y:S04]  /*4d20*/  LDL R52, [R1+0x2aa0] ;  /* 0x002aa00001347983 */ /* 0x000f280000100800 */
[----:B------:R-:W0:Y:S04]  /*4d30*/  LDL R9, [R1+0x2a8c] ;  /* 0x002a8c0001097983 */ /* 0x000e280000100800 */
[----:B------:R-:W4:Y:S04]  /*4d40*/  LDL R39, [R1+0xfec] ;  /* 0x000fec0001277983 */ /* 0x000f280000100800 */
[----:B------:R-:W4:Y:S04]  /*4d50*/  LDL R11, [R1+0x2a94] ;  /* 0x002a9400010b7983 */ /* 0x000f280000100800 */
[----:B------:R-:W4:Y:S01]  /*4d60*/  LDL R10, [R1+0x2a90] ;  /* 0x002a9000010a7983 */ /* 0x000f220000100800 */
[----:B-----5:R-:W-:-:S03]  /*4d70*/  IABS R17, R17 ;  /* 0x0000001100117213 */ /* 0x020fc60000000000 */
[----:B------:R-:W4:Y:S04]  /*4d80*/  LDL R54, [R1+0x2a88] ;  /* 0x002a880001367983 */ /* 0x000f280000100800 */
[----:B------:R-:W4:Y:S04]  /*4d90*/  LDL R55, [R1+0x2ab4] ;  /* 0x002ab40001377983 */ /* 0x000f280000100800 */
[----:B------:R-:W4:Y:S04]  /*4da0*/  LDL R46, [R1+0x2aa4] ;  /* 0x002aa400012e7983 */ /* 0x000f280000100800 */
[----:B------:R-:W4:Y:S04]  /*4db0*/  LDL R47, [R1+0x2aa8] ;  /* 0x002aa800012f7983 */ /* 0x000f280000100800 */
[----:B------:R-:W4:Y:S01]  /*4dc0*/  LDL R53, [R1+0x2ab0] ;  /* 0x002ab00001357983 */ /* 0x000f220000100800 */
[----:B------:R-:W-:Y:S01]  /*4dd0*/  IMAD.MOV.U32 R8, RZ, RZ, RZ ;  /* 0x000000ffff087224 */ /* 0x000fe200078e00ff */
[----:B------:R-:W-:Y:S01]  /*4de0*/  IABS R37, R3 ;  /* 0x0000000300257213 */ /* 0x000fe20000000000 */
[----:B------:R-:W-:Y:S01]  /*4df0*/  ULDC UR4, c[0x0][0x23c] ;  /* 0x00008f0000047ab9 */ /* 0x000fe20000000800 */
[----:B------:R2:W-:Y:S01]  /*4e00*/  STL [R1+0x2b74], R58 ;  /* 0x002b743a01007387 */ /* 0x0005e20000100800 */
[----:B------:R-:W-:Y:S01]  /*4e10*/  ISETP.GE.AND P4, PT, R4, RZ, PT ;  /* 0x000000ff0400720c */ /* 0x000fe20003f86270 */
[----:B------:R-:W-:Y:S01]  /*4e20*/  ULDC.64 UR6, c[0x0][0x218] ;  /* 0x0000860000067ab9 */ /* 0x000fe20000000a00 */
[----:B------:R-:W-:Y:S01]  /*4e30*/  ISETP.GE.AND P0, PT, R3, RZ, PT ;  /* 0x000000ff0300720c */ /* 0x000fe20003f06270 */
[----:B------:R0:W-:Y:S01]  /*4e40*/  STL [R1+0x2b70], R49 ;  /* 0x002b703101007387 */ /* 0x0001e20000100800 */
[----:B------:R-:W-:Y:S01]  /*4e50*/  ISETP.GE.AND P3, PT, R0, RZ, PT ;  /* 0x000000ff0000720c */ /* 0x000fe20003f66270 */
[----:B------:R-:W-:Y:S01]  /*4e60*/  ULDC.64 UR8, c[0x0][0x210] ;  /* 0x0000840000087ab9 */ /* 0x000fe20000000a00 */
[----:B------:R-:W-:Y:S01]  /*4e70*/  IABS R57, R57 ;  /* 0x0000003900397213 */ /* 0x000fe20000000000 */
[----:B------:R1:W-:Y:S01]  /*4e80*/  STL [R1+0x2b6c], R56 ;  /* 0x002b6c3801007387 */ /* 0x0003e20000100800 */
[----:B------:R-:W-:Y:S01]  /*4e90*/  IABS R51, R51 ;  /* 0x0000003300337213 */ /* 0x000fe20000000000 */
[----:B------:R-:W-:Y:S01]  /*4ea0*/  ULDC UR13, c[0x0][0x238] ;  /* 0x00008e00000d7ab9 */ /* 0x000fe20000000800 */
[----:B------:R-:W-:Y:S01]  /*4eb0*/  IABS R50, R50 ;  /* 0x0000003200327213 */ /* 0x000fe20000000000 */
[----:B------:R-:W-:Y:S01]  /*4ec0*/  ULDC UR14, c[0x0][0x238] ;  /* 0x00008e00000e7ab9 */ /* 0x000fe20000000800 */
        /* <DEDUP_REMOVED lines=32> */
[----:B--2---:R-:W-:-:S02]  /*50d0*/  IMAD.MOV.U32 R58, RZ, RZ, R44 ;  /* 0x000000ffff3a7224 */ /* 0x004fc400078e002c */
[----:B---3--:R-:W-:Y:S02]  /*50e0*/  IMAD.MOV.U32 R44, RZ, RZ, R45 ;  /* 0x000000ffff2c7224 */ /* 0x008fe400078e002d */
[----:B----4-:R-:W-:Y:S02]  /*50f0*/  IMAD.MOV.U32 R45, RZ, RZ, R52 ;  /* 0x000000ffff2d7224 */ /* 0x010fe400078e0034 */
[----:B------:R-:W-:Y:S02]  /*5100*/  IMAD.MOV.U32 R52, RZ, RZ, R2 ;  /* 0x000000ffff347224 */ /* 0x000fe400078e0002 */
[----:B------:R-:W2:Y:S08]  /*5110*/  I2F.RP R2, R17 ;  /* 0x0000001100027306 */ /* 0x000eb00000209400 */
[----:B--2---:R-:W2:Y:S01]  /*5120*/  MUFU.RCP R2, R2 ;  /* 0x0000000200027308 */ /* 0x004ea20000001000 */
[----:B0-----:R-:W-:-:S02]  /*5130*/  IMAD.MOV.U32 R49, RZ, RZ, R9 ;  /* 0x000000ffff317224 */ /* 0x001fc400078e0009 */
[----:B--2---:R-:W-:-:S05]  /*5140*/  VIADD R2, R2, 0xffffffe ;  /* 0x0ffffffe02027836 */ /* 0x004fca0000000000 */
[----:B------:R-:W0:Y:S01]  /*5150*/  F2I.FTZ.U32.TRUNC.NTZ R9, R2 ;  /* 0x0000000200097305 */ /* 0x000e22000021f000 */
[----:B-1----:R-:W-:Y:S02]  /*5160*/  IMAD.MOV.U32 R56, RZ, RZ, R39 ;  /* 0x000000ffff387224 */ /* 0x002fe400078e0027 */
[----:B------:R-:W-:Y:S01]  /*5170*/  IMAD.MOV.U32 R39, RZ, RZ, R61 ;  /* 0x000000ffff277224 */ /* 0x000fe200078e003d */
[----:B------:R-:W-:Y:S01]  /*5180*/  IABS R61, R0 ;  /* 0x00000000003d7213 */ /* 0x000fe20000000000 */
[----:B0-----:R-:W-:-:S04]  /*5190*/  IMAD.MOV R2, RZ, RZ, -R9 ;  /* 0x000000ffff027224 */ /* 0x001fc800078e0a09 */
[----:B------:R-:W-:-:S04]  /*51a0*/  IMAD R2, R2, R17, RZ ;  /* 0x0000001102027224 */ /* 0x000fc800078e02ff */
[----:B------:R-:W-:-:S04]  /*51b0*/  IMAD.HI.U32 R2, R9, R2, R8 ;  /* 0x0000000209027227 */ /* 0x000fc800078e0008 */
[----:B------:R-:W-:Y:S01]  /*51c0*/  IMAD.MOV.U32 R38, RZ, RZ, R11 ;  /* 0x000000ffff267224 */ /* 0x000fe200078e000b */
[----:B------:R-:W-:Y:S01]  /*51d0*/  IABS R11, R4 ;  /* 0x00000004000b7213 */ /* 0x000fe20000000000 */
[----:B------:R-:W-:-:S04]  /*51e0*/  IMAD.HI.U32 R12, R2, R61, RZ ;  /* 0x0000003d020c7227 */ /* 0x000fc800078e00ff */
[----:B------:R-:W-:-:S04]  /*51f0*/  IMAD.HI.U32 R9, R2, R37, RZ ;  /* 0x0000002502097227 */ /* 0x000fc800078e00ff */
[----:B------:R-:W-:Y:S02]  /*5200*/  IMAD.MOV R12, RZ, RZ, -R12 ;  /* 0x000000ffff0c7224 */ /* 0x000fe400078e0a0c */
[----:B------:R-:W-:-:S04]  /*5210*/  IMAD.HI.U32 R4, R2, R11, RZ ;  /* 0x0000000b02047227 */ /* 0x000fc800078e00ff */
[----:B------:R-:W-:Y:S02]  /*5220*/  IMAD.MOV R9, RZ, RZ, -R9 ;  /* 0x000000ffff097224 */ /* 0x000fe400078e0a09 */
[C---:B------:R-:W-:Y:S02]  /*5230*/  IMAD R61, R17.reuse, R12, R61 ;  /* 0x0000000c113d7224 */ /* 0x040fe400078e023d */
[----:B------:R-:W-:Y:S01]  /*5240*/  IMAD.MOV.U32 R36, RZ, RZ, R10 ;  /* 0x000000ffff247224 */ /* 0x000fe200078e000a */
[----:B------:R-:W-:Y:S01]  /*5250*/  IABS R10, R5 ;  /* 0x00000005000a7213 */ /* 0x000fe20000000000 */
[----:B------:R-:W-:Y:S02]  /*5260*/  IMAD.MOV R4, RZ, RZ, -R4 ;  /* 0x000000ffff047224 */ /* 0x000fe400078e0a04 */
[C---:B------:R-:W-:Y:S01]  /*5270*/  IMAD R37, R17.reuse, R9, R37 ;  /* 0x0000000911257224 */ /* 0x040fe200078e0225 */
[C---:B------:R-:W-:Y:S01]  /*5280*/  ISETP.GT.U32.AND P5, PT, R17.reuse, R61, PT ;  /* 0x0000003d1100720c */ /* 0x040fe20003fa4070 */
[----:B------:R-:W-:-:S02]  /*5290*/  IMAD R11, R17, R4, R11 ;  /* 0x00000004110b7224 */ /* 0x000fc400078e020b */
[----:B------:R-:W-:Y:S01]  /*52a0*/  IMAD.HI.U32 R3, R2, R10, RZ ;  /* 0x0000000a02037227 */ /* 0x000fe200078e00ff */
[C---:B------:R-:W-:Y:S02]  /*52b0*/  ISETP.GT.U32.AND P6, PT, R17.reuse, R37, PT ;  /* 0x000000251100720c */ /* 0x040fe40003fc4070 */
[----:B------:R-:W-:Y:S01]  /*52c0*/  ISETP.GT.U32.AND P2, PT, R17, R11, PT ;  /* 0x0000000b1100720c */ /* 0x000fe20003f44070 */
[----:B------:R-:W-:-:S04]  /*52d0*/  IMAD.MOV R3, RZ, RZ, -R3 ;  /* 0x000000ffff037224 */ /* 0x000fc800078e0a03 */
[----:B------:R-:W-:Y:S02]  /*52e0*/  IMAD R10, R17, R3, R10 ;  /* 0x00000003110a7224 */ /* 0x000fe400078e020a */
[----:B------:R-:W-:-:S03]  /*52f0*/  @!P5 IMAD.IADD R61, R61, 0x1, -R17 ;  /* 0x000000013d3dd824 */ /* 0x000fc600078e0a11 */
[----:B------:R-:W-:Y:S01]  /*5300*/  ISETP.GT.U32.AND P1, PT, R17, R10, PT ;  /* 0x0000000a1100720c */ /* 0x000fe20003f24070 */
[--C-:B------:R-:W-:Y:S01]  /*5310*/  @!P6 IMAD.IADD R37, R37, 0x1, -R17.reuse ;  /* 0x000000012525e824 */ /* 0x100fe200078e0a11 */
[----:B------:R-:W-:Y:S01]  /*5320*/  IABS R9, R7 ;  /* 0x0000000700097213 */ /* 0x000fe20000000000 */
[----:B------:R-:W-:Y:S01]  /*5330*/  @!P2 IMAD.IADD R11, R11, 0x1, -R17 ;  /* 0x000000010b0ba824 */ /* 0x000fe200078e0a11 */
[C---:B------:R-:W-:Y:S02]  /*5340*/  ISETP.GT.U32.AND P6, PT, R17.reuse, R61, PT ;  /* 0x0000003d1100720c */ /* 0x040fe40003fc4070 */
[----:B------:R-:W-:Y:S01]  /*5350*/  ISETP.GT.U32.AND P2, PT, R17, R37, PT ;  /* 0x000000251100720c */ /* 0x000fe20003f44070 */
[----:B------:R-:W-:Y:S01]  /*5360*/  IMAD.HI.U32 R15, R2, R9, RZ ;  /* 0x00000009020f7227 */ /* 0x000fe200078e00ff */
[----:B------:R-:W-:-:S03]  /*5370*/  IABS R3, R18 ;  /* 0x0000001200037213 */ /* 0x000fc60000000000 */
[----:B------:R-:W-:Y:S02]  /*5380*/  IMAD.MOV R15, RZ, RZ, -R15 ;  /* 0x000000ffff0f7224 */ /* 0x000fe400078e0a0f */
[----:B------:R-:W-:Y:S01]  /*5390*/  @!P1 IMAD.IADD R10, R10, 0x1, -R17 ;  /* 0x000000010a0a9824 */ /* 0x000fe200078e0a11 */
[----:B------:R-:W-:Y:S01]  /*53a0*/  IABS R4, R16 ;  /* 0x0000001000047213 */ /* 0x000fe20000000000 */
[----:B------:R-:W-:Y:S01]  /*53b0*/  IMAD.HI.U32 R13, R2, R3, RZ ;  /* 0x00000003020d7227 */ /* 0x000fe200078e00ff */
[----:B------:R-:W-:Y:S02]  /*53c0*/  ISETP.GE.AND P1, PT, R5, RZ, PT ;  /* 0x000000ff0500720c */ /* 0x000fe40003f26270 */
[----:B------:R-:W2:Y:S01]  /*53d0*/  LDL R5, [R1+0xc4] ;  /* 0x0000c40001057983 */ /* 0x000ea20000100800 */
[----:B------:R-:W-:Y:S02]  /*53e0*/  IMAD R9, R17, R15, R9 ;  /* 0x0000000f11097224 */ /* 0x000fe400078e0209 */
[--C-:B------:R-:W-:Y:S01]  /*53f0*/  @!P6 IMAD.IADD R61, R61, 0x1, -R17.reuse ;  /* 0x000000013d3de824 */ /* 0x100fe200078e0a11 */
[----:B------:R-:W3:Y:S01]  /*5400*/  LDL R15, [R1+0xc8] ;  /* 0x0000c800010f7983 */ /* 0x000ee20000100800 */
[----:B------:R-:W-:Y:S01]  /*5410*/  @!P2 IMAD.IADD R37, R37, 0x1, -R17 ;  /* 0x000000012525a824 */ /* 0x000fe200078e0a11 */
[----:B------:R-:W-:Y:S01]  /*5420*/  ISETP.GT.U32.AND P2, PT, R17, R10, PT ;  /* 0x0000000a1100720c */ /* 0x000fe20003f44070 */
[----:B------:R-:W-:-:S02]  /*5430*/  IMAD.MOV R13, RZ, RZ, -R13 ;  /* 0x000000ffff0d7224 */ /* 0x000fc400078e0a0d */
[----:B------:R-:W-:-:S04]  /*5440*/  IMAD.HI.U32 R14, R2, R4, RZ ;  /* 0x00000004020e7227 */ /* 0x000fc800078e00ff */
[----:B------:R-:W-:Y:S01]  /*5450*/  @!P3 IMAD.MOV R61, RZ, RZ, -R61 ;  /* 0x000000ffff3db224 */ /* 0x000fe200078e0a3d */
[C---:B------:R-:W-:Y:S01]  /*5460*/  ISETP.GT.U32.AND P3, PT, R17.reuse, R9, PT ;  /* 0x000000091100720c */ /* 0x040fe20003f64070 */
[----:B------:R-:W-:Y:S02]  /*5470*/  IMAD.MOV R14, RZ, RZ, -R14 ;  /* 0x000000ffff0e7224 */ /* 0x000fe400078e0a0e */
[C---:B------:R-:W-:Y:S02]  /*5480*/  IMAD R3, R17.reuse, R13, R3 ;  /* 0x0000000d11037224 */ /* 0x040fe400078e0203 */
[----:B------:R-:W4:Y:S01]  /*5490*/  LDL R13, [R1+0xfe0] ;  /* 0x000fe000010d7983 */ /* 0x000f220000100800 */
[----:B------:R-:W-:Y:S02]  /*54a0*/  @!P0 IMAD.MOV R37, RZ, RZ, -R37 ;  /* 0x000000ffff258224 */ /* 0x000fe400078e0a25 */
[----:B------:R-:W-:Y:S02]  /*54b0*/  IMAD R4, R17, R14, R4 ;  /* 0x0000000e11047224 */ /* 0x000fe400078e0204 */
[----:B------:R-:W3:Y:S01]  /*54c0*/  LDL R14, [R1+0xfe8] ;  /* 0x000fe800010e7983 */ /* 0x000ee20000100800 */
[----:B------:R-:W-:Y:S01]  /*54d0*/  @!P2 IMAD.IADD R10, R10, 0x1, -R17 ;  /* 0x000000010a0aa824 */ /* 0x000fe200078e0a11 */
[----:B------:R-:W-:-:S02]  /*54e0*/  IABS R8, R6 ;  /* 0x0000000600087213 */ /* 0x000fc40000000000 */
[----:B------:R-:W-:Y:S01]  /*54f0*/  STL [R1+0x2b50], R61 ;  /* 0x002b503d01007387 */ /* 0x000fe20000100800 */
[----:B------:R-:W-:Y:S01]  /*5500*/  ISETP.GE.AND P2, PT, R6, RZ, PT ;  /* 0x000000ff0600720c */ /* 0x000fe20003f46270 */
[----:B------:R-:W-:Y:S02]  /*5510*/  @!P3 IMAD.IADD R9, R9, 0x1, -R17 ;  /* 0x000000010909b824 */ /* 0x000fe400078e0a11 */
[----:B------:R4:W-:Y:S01]  /*5520*/  STL [R1+0x2b54], R37 ;  /* 0x002b542501007387 */ /* 0x0009e20000100800 */
[----:B------:R-:W-:-:S03]  /*5530*/  ISETP.GE.AND P3, PT, R7, RZ, PT ;  /* 0x000000ff0700720c */ /* 0x000fc60003f66270 */
[----:B------:R-:W3:Y:S04]  /*5540*/  LDL R6, [R1+0xcc] ;  /* 0x0000cc0001067983 */ /* 0x000ee80000100800 */
[----:B------:R-:W3:Y:S01]  /*5550*/  LDL R7, [R1+0x2a80] ;  /* 0x002a800001077983 */ /* 0x000ee20000100800 */
[----:B------:R-:W-:-:S04]  /*5560*/  IMAD.HI.U32 R0, R2, R8, RZ ;  /* 0x0000000802007227 */ /* 0x000fc800078e00ff */
[----:B------:R-:W-:-:S04]  /*5570*/  IMAD.MOV R0, RZ, RZ, -R0 ;  /* 0x000000ffff007224 */ /* 0x000fc800078e0a00 */
[----:B------:R-:W-:Y:S01]  /*5580*/  IMAD R8, R17, R0, R8 ;  /* 0x0000000011087224 */ /* 0x000fe200078e0208 */
[----:B------:R-:W-:-:S04]  /*5590*/  IABS R0, R19 ;  /* 0x0000001300007213 */ /* 0x000fc80000000000 */
[C---:B------:R-:W-:Y:S01]  /*55a0*/  ISETP.GT.U32.AND P5, PT, R17.reuse, R8, PT ;  /* 0x000000081100720c */ /* 0x040fe20003fa4070 */
[----:B------:R-:W-:Y:S01]  /*55b0*/  IMAD.HI.U32 R12, R2, R0, RZ ;  /* 0x00000000020c7227 */ /* 0x000fe200078e00ff */
[----:B------:R-:W-:-:S03]  /*55c0*/  ISETP.GT.U32.AND P0, PT, R17, R4, PT ;  /* 0x000000041100720c */ /* 0x000fc60003f04070 */
[----:B------:R-:W-:-:S04]  /*55d0*/  IMAD.MOV R12, RZ, RZ, -R12 ;  /* 0x000000ffff0c7224 */ /* 0x000fc800078e0a0c */
[----:B------:R-:W-:-:S04]  /*55e0*/  IMAD R0, R17, R12, R0 ;  /* 0x0000000c11007224 */ /* 0x000fc800078e0200 */
[--C-:B------:R-:W-:Y:S01]  /*55f0*/  @!P5 IMAD.IADD R8, R8, 0x1, -R17.reuse ;  /* 0x000000010808d824 */ /* 0x100fe200078e0a11 */
[----:B------:R-:W-:Y:S01]  /*5600*/  ISETP.GT.U32.AND P5, PT, R17, R11, PT ;  /* 0x0000000b1100720c */ /* 0x000fe20003fa4070 */
[----:B------:R-:W-:Y:S01]  /*5610*/  @!P0 IMAD.IADD R4, R4, 0x1, -R17 ;  /* 0x0000000104048824 */ /* 0x000fe200078e0a11 */
[----:B------:R-:W-:-:S11]  /*5620*/  ISETP.GE.AND P0, PT, R16, RZ, PT ;  /* 0x000000ff1000720c */ /* 0x000fd60003f06270 */
[----:B------:R-:W-:Y:S02]  /*5630*/  @!P5 IMAD.IADD R11, R11, 0x1, -R17 ;  /* 0x000000010b0bd824 */ /* 0x000fe400078e0a11 */
[----:B--2---:R-:W-:Y:S01]  /*5640*/  IMAD.MOV.U32 R12, RZ, RZ, R5 ;  /* 0x000000ffff0c7224 */ /* 0x004fe200078e0005 */
[----:B------:R-:W-:Y:S01]  /*5650*/  IABS R5, R20 ;  /* 0x0000001400057213 */ /* 0x000fe20000000000 */
[----:B----4-:R-:W-:-:S04]  /*5660*/  IMAD.MOV.U32 R37, RZ, RZ, R13 ;  /* 0x000000ffff257224 */ /* 0x010fc800078e000d */
[----:B------:R-:W-:-:S04]  /*5670*/  IMAD.HI.U32 R13, R2, R5, RZ ;  /* 0x00000005020d7227 */ /* 0x000fc800078e00ff */
[----:B------:R-:W-:Y:S02]  /*5680*/  IMAD.MOV R13, RZ, RZ, -R13 ;  /* 0x000000ffff0d7224 */ /* 0x000fe400078e0a0d */
[----:B---3--:R-:W-:Y:S02]  /*5690*/  IMAD.MOV.U32 R16, RZ, RZ, R6 ;  /* 0x000000ffff107224 */ /* 0x008fe400078e0006 */
[----:B------:R-:W-:Y:S02]  /*56a0*/  IMAD R6, R17, R13, R5 ;  /* 0x0000000d11067224 */ /* 0x000fe400078e0205 */
[----:B------:R-:W-:Y:S02]  /*56b0*/  IMAD.MOV.U32 R5, RZ, RZ, R11 ;  /* 0x000000ffff057224 */ /* 0x000fe400078e000b */
[----:B------:R-:W-:Y:S02]  /*56c0*/  IMAD.MOV.U32 R11, RZ, RZ, R7 ;  /* 0x000000ffff0b7224 */ /* 0x000fe400078e0007 */
[----:B------:R-:W-:-:S02]  /*56d0*/  IMAD.MOV.U32 R7, RZ, RZ, R10 ;  /* 0x000000ffff077224 */ /* 0x000fc400078e000a */
[----:B------:R-:W2:Y:S01]  /*56e0*/  LDL R10, [R1+0x2ad0] ;  /* 0x002ad000010a7983 */ /* 0x000ea20000100800 */
[----:B------:R-:W-:-:S05]  /*56f0*/  @!P4 IMAD.MOV R5, RZ, RZ, -R5 ;  /* 0x000000ffff05c224 */ /* 0x000fca00078e0a05 */
[----:B------:R0:W-:Y:S04]  /*5700*/  STL [R1+0x2b58], R5 ;  /* 0x002b580501007387 */ /* 0x0001e80000100800 */
[----:B0-----:R-:W3:Y:S01]  /*5710*/  LDL R5, [R1+0xff0] ;  /* 0x000ff00001057983 */ /* 0x001ee20000100800 */
[C---:B------:R-:W-:Y:S02]  /*5720*/  ISETP.GT.U32.AND P6, PT, R17.reuse, R8, PT ;  /* 0x000000081100720c */ /* 0x040fe40003fc4070 */
[----:B------:R-:W-:-:S11]  /*5730*/  ISETP.GT.U32.AND P5, PT, R17, R3, PT ;  /* 0x000000031100720c */ /* 0x000fd60003fa4070 */
[--C-:B------:R-:W-:Y:S01]  /*5740*/  @!P6 IMAD.IADD R8, R8, 0x1, -R17.reuse ;  /* 0x000000010808e824 */ /* 0x100fe200078e0a11 */
[----:B------:R-:W-:Y:S01]  /*5750*/  ISETP.GT.U32.AND P6, PT, R17, R0, PT ;  /* 0x000000001100720c */ /* 0x000fe20003fc4070 */
[----:B------:R-:W-:Y:S01]  /*5760*/  @!P5 IMAD.IADD R3, R3, 0x1, -R17 ;  /* 0x000000010303d824 */ /* 0x000fe200078e0a11 */
[----:B------:R-:W-:Y:S01]  /*5770*/  ISETP.GT.U32.AND P5, PT, R17, R9, PT ;  /* 0x000000091100720c */ /* 0x000fe20003fa4070 */
[----:B------:R-:W-:-:S10]  /*5780*/  @!P1 IMAD.MOV R7, RZ, RZ, -R7 ;  /* 0x000000ffff079224 */ /* 0x000fd400078e0a07 */
[--C-:B------:R-:W-:Y:S01]  /*5790*/  @!P6 IMAD.IADD R0, R0, 0x1, -R17.reuse ;  /* 0x000000010000e824 */ /* 0x100fe200078e0a11 */
[----:B------:R-:W-:Y:S01]  /*57a0*/  ISETP.GT.U32.AND P6, PT, R17, R4, PT ;  /* 0x000000041100720c */ /* 0x000fe20003fc4070 */
[----:B------:R-:W-:Y:S01]  /*57b0*/  @!P5 IMAD.IADD R9, R9, 0x1, -R17 ;  /* 0x000000010909d824 */ /* 0x000fe200078e0a11 */
[----:B------:R-:W-:Y:S01]  /*57c0*/  STL [R1+0x2b5c], R7 ;  /* 0x002b5c0701007387 */ /* 0x000fe20000100800 */
[C---:B------:R-:W-:Y:S01]  /*57d0*/  ISETP.GT.U32.AND P5, PT, R17.reuse, R6, PT ;  /* 0x000000061100720c */ /* 0x040fe20003fa4070 */
[----:B------:R-:W-:Y:S01]  /*57e0*/  @!P2 IMAD.MOV R8, RZ, RZ, -R8 ;  /* 0x000000ffff08a224 */ /* 0x000fe200078e0a08 */
[----:B------:R-:W-:Y:S01]  /*57f0*/  ISETP.GE.AND P2, PT, R18, RZ, PT ;  /* 0x000000ff1200720c */ /* 0x000fe20003f46270 */
[----:B------:R-:W-:Y:S01]  /*5800*/  IMAD.MOV.U32 R61, RZ, RZ, R12 ;  /* 0x000000ffff3d7224 */ /* 0x000fe200078e000c */
[----:B------:R-:W-:-:S06]  /*5810*/  ISETP.GT.U32.AND P4, PT, R17, R3, PT ;  /* 0x000000031100720c */ /* 0x000fcc0003f84070 */
[--C-:B------:R-:W-:Y:S01]  /*5820*/  @!P6 IMAD.IADD R4, R4, 0x1, -R17.reuse ;  /* 0x000000010404e824 */ /* 0x100fe200078e0a11 */
[----:B------:R-:W-:Y:S02]  /*5830*/  ISETP.GE.AND P6, PT, R19, RZ, PT ;  /* 0x000000ff1300720c */ /* 0x000fe40003fc6270 */
[----:B------:R-:W-:Y:S01]  /*5840*/  ISETP.GT.U32.AND P1, PT, R17, R0, PT ;  /* 0x000000001100720c */ /* 0x000fe20003f24070 */
[----:B------:R-:W-:Y:S01]  /*5850*/  @!P5 IMAD.IADD R6, R6, 0x1, -R17 ;  /* 0x000000010606d824 */ /* 0x000fe200078e0a11 */
[----:B------:R-:W-:Y:S02]  /*5860*/  IABS R12, R21 ;  /* 0x00000015000c7213 */ /* 0x000fe40000000000 */
[----:B------:R-:W-:Y:S01]  /*5870*/  ISETP.GE.AND P5, PT, R21, RZ, PT ;  /* 0x000000ff1500720c */ /* 0x000fe20003fa6270 */
[----:B------:R-:W-:Y:S02]  /*5880*/  IMAD.MOV.U32 R21, RZ, RZ, R49 ;  /* 0x000000ffff157224 */ /* 0x000fe400078e0031 */
[----:B------:R-:W-:Y:S01]  /*5890*/  IMAD.MOV.U32 R49, RZ, RZ, R9 ;  /* 0x000000ffff317224 */ /* 0x000fe200078e0009 */
[----:B------:R0:W-:Y:S01]  /*58a0*/  STL [R1+0x2b60], R8 ;  /* 0x002b600801007387 */ /* 0x0001e20000100800 */
[----:B------:R-:W-:-:S02]  /*58b0*/  @!P4 IMAD.IADD R3, R3, 0x1, -R17 ;  /* 0x000000010303c824 */ /* 0x000fc400078e0a11 */
[----:B------:R-:W-:Y:S02]  /*58c0*/  @!P3 IMAD.MOV R49, RZ, RZ, -R49 ;  /* 0x000000ffff31b224 */ /* 0x000fe400078e0a31 */
[----:B------:R-:W-:Y:S01]  /*58d0*/  @!P1 IMAD.IADD R0, R0, 0x1, -R17 ;  /* 0x0000000100009824 */ /* 0x000fe200078e0a11 */
[----:B0-----:R-:W4:Y:S04]  /*58e0*/  LDL R8, [R1+0x2a7c] ;  /* 0x002a7c0001087983 */ /* 0x001f280000100800 */
[----:B------:R0:W-:Y:S02]  /*58f0*/  STL [R1+0x4], R49 ;  /* 0x0000043101007387 */ /* 0x0001e40000100800 */
[----:B0-----:R-:W-:Y:S02]  /*5900*/  IMAD.MOV.U32 R49, RZ, RZ, R3 ;  /* 0x000000ffff317224 */ /* 0x001fe400078e0003 */
[----:B--2---:R-:W-:Y:S01]  /*5910*/  IMAD.MOV.U32 R7, RZ, RZ, R10 ;  /* 0x000000ffff077224 */ /* 0x004fe200078e000a */
[----:B------:R-:W-:-:S03]  /*5920*/  IABS R10, R22 ;  /* 0x00000016000a7213 */ /* 0x000fc60000000000 */
[----:B------:R-:W-:Y:S02]  /*5930*/  IMAD.MOV.U32 R18, RZ, RZ, R7 ;  /* 0x000000ffff127224 */ /* 0x000fe400078e0007 */
[----:B------:R-:W-:Y:S02]  /*5940*/  IMAD.MOV.U32 R7, RZ, RZ, R11 ;  /* 0x000000ffff077224 */ /* 0x000fe400078e000b */
[----:B------:R-:W-:Y:S02]  /*5950*/  IMAD.MOV.U32 R11, RZ, RZ, R10 ;  /* 0x000000ffff0b7224 */ /* 0x000fe400078e000a */
[----:B---3--:R-:W-:Y:S02]  /*5960*/  IMAD.MOV.U32 R19, RZ, RZ, R5 ;  /* 0x000000ffff137224 */ /* 0x008fe400078e0005 */
[----:B------:R-:W-:Y:S02]  /*5970*/  IMAD.MOV.U32 R5, RZ, RZ, R61 ;  /* 0x000000ffff057224 */ /* 0x000fe400078e003d */
[----:B------:R-:W-:-:S02]  /*5980*/  IMAD.MOV.U32 R61, RZ, RZ, R14 ;  /* 0x000000ffff3d7224 */ /* 0x000fc400078e000e */
[----:B------:R-:W-:-:S04]  /*5990*/  IMAD.HI.U32 R14, R2, R11, RZ ;  /* 0x0000000b020e7227 */ /* 0x000fc800078e00ff */
[----:B------:R-:W-:-:S04]  /*59a0*/  IMAD.MOV R14, RZ, RZ, -R14 ;  /* 0x000000ffff0e7224 */ /* 0x000fc800078e0a0e */
[----:B------:R-:W-:Y:S02]  /*59b0*/  IMAD R11, R17, R14, R11 ;  /* 0x0000000e110b7224 */ /* 0x000fe400078e020b */
[----:B------:R-:W-:Y:S02]  /*59c0*/  IMAD.MOV.U32 R14, RZ, RZ, R58 ;  /* 0x000000ffff0e7224 */ /* 0x000fe400078e003a */
[----:B------:R-:W-:Y:S02]  /*59d0*/  IMAD.MOV.U32 R58, RZ, RZ, R4 ;  /* 0x000000ffff3a7224 */ /* 0x000fe400078e0004 */
[----:B------:R-:W-:Y:S02]  /*59e0*/  IMAD.MOV.U32 R3, RZ, RZ, R14 ;  /* 0x000000ffff037224 */ /* 0x000fe400078e000e */
[----:B------:R-:W-:Y:S02]  /*59f0*/  @!P0 IMAD.MOV R58, RZ, RZ, -R58 ;  /* 0x000000ffff3a8224 */ /* 0x000fe400078e0a3a */
[----:B------:R-:W-:-:S02]  /*5a00*/  IMAD.MOV.U32 R14, RZ, RZ, R21 ;  /* 0x000000ffff0e7224 */ /* 0x000fc400078e0015 */
[----:B------:R-:W-:Y:S01]  /*5a10*/  IMAD.MOV.U32 R21, RZ, RZ, R18 ;  /* 0x000000ffff157224 */ /* 0x000fe200078e0012 */
[----:B------:R0:W-:Y:S01]  /*5a20*/  STL [R1+0x8], R58 ;  /* 0x0000083a01007387 */ /* 0x0001e20000100800 */
[----:B------:R-:W-:Y:S02]  /*5a30*/  IMAD.MOV.U32 R18, RZ, RZ, R56 ;  /* 0x000000ffff127224 */ /* 0x000fe400078e0038 */
[----:B------:R-:W-:Y:S01]  /*5a40*/  IMAD.MOV.U32 R56, RZ, RZ, R0 ;  /* 0x000000ffff387224 */ /* 0x000fe200078e0000 */
[----:B0-----:R-:W2:Y:S04]  /*5a50*/  LDL.LU R58, [R1+0x2b74] ;  /* 0x002b7400013a7983 */ /* 0x001ea80000300800 */
[----:B------:R-:W3:Y:S01]  /*5a60*/  LDL R0, [R1+0x2a84] ;  /* 0x002a840001007983 */ /* 0x000ee20000100800 */
[----:B------:R-:W-:-:S04]  /*5a70*/  IMAD.HI.U32 R13, R2, R12, RZ ;  /* 0x0000000c020d7227 */ /* 0x000fc800078e00ff */
[----:B------:R-:W-:-:S04]  /*5a80*/  IMAD.MOV R13, RZ, RZ, -R13 ;  /* 0x000000ffff0d7224 */ /* 0x000fc800078e0a0d */
[----:B------:R-:W-:-:S05]  /*5a90*/  IMAD R10, R17, R13, R12 ;  /* 0x0000000d110a7224 */ /* 0x000fca00078e020c */
[C---:B------:R-:W-:Y:S02]  /*5aa0*/  ISETP.GT.U32.AND P4, PT, R17.reuse, R10, PT ;  /* 0x0000000a1100720c */ /* 0x040fe40003f84070 */
[----:B------:R-:W-:Y:S02]  /*5ab0*/  ISETP.GT.U32.AND P3, PT, R17, R6, PT ;  /* 0x000000061100720c */ /* 0x000fe40003f64070 */
[----:B------:R-:W-:-:S09]  /*5ac0*/  ISETP.GE.AND P1, PT, R20, RZ, PT ;  /* 0x000000ff1400720c */ /* 0x000fd20003f26270 */
[--C-:B------:R-:W-:Y:S01]  /*5ad0*/  @!P4 IMAD.IADD R10, R10, 0x1, -R17.reuse ;  /* 0x000000010a0ac824 */ /* 0x100fe200078e0a11 */
[C---:B------:R-:W-:Y:S02]  /*5ae0*/  ISETP.GT.U32.AND P4, PT, R17.reuse, R11, PT ;  /* 0x0000000b1100720c */ /* 0x040fe40003f84070 */
[----:B------:R-:W-:Y:S02]  /*5af0*/  IABS R12, R23 ;  /* 0x00000017000c7213 */ /* 0x000fe40000000000 */
[----:B------:R-:W-:Y:S02]  /*5b00*/  ISETP.GT.U32.AND P0, PT, R17, R10, PT ;  /* 0x0000000a1100720c */ /* 0x000fe40003f04070 */
[----:B------:R-:W-:Y:S01]  /*5b10*/  IABS R13, R24 ;  /* 0x00000018000d7213 */ /* 0x000fe20000000000 */
[----:B------:R-:W-:Y:S02]  /*5b20*/  @!P3 IMAD.IADD R6, R6, 0x1, -R17 ;  /* 0x000000010606b824 */ /* 0x000fe400078e0a11 */
[----:B------:R-:W-:-:S04]  /*5b30*/  IMAD.HI.U32 R9, R2, R12, RZ ;  /* 0x0000000c02097227 */ /* 0x000fc800078e00ff */
[----:B------:R-:W-:Y:S02]  /*5b40*/  @!P4 IMAD.IADD R11, R11, 0x1, -R17 ;  /* 0x000000010b0bc824 */ /* 0x000fe400078e0a11 */
[----:B------:R-:W-:-:S04]  /*5b50*/  IMAD.HI.U32 R4, R2, R13, RZ ;  /* 0x0000000d02047227 */ /* 0x000fc800078e00ff */
[----:B------:R-:W-:Y:S01]  /*5b60*/  @!P1 IMAD.MOV R6, RZ, RZ, -R6 ;  /* 0x000000ffff069224 */ /* 0x000fe200078e0a06 */
[----:B------:R-:W-:Y:S01]  /*5b70*/  ISETP.GT.U32.AND P1, PT, R17, R11, PT ;  /* 0x0000000b1100720c */ /* 0x000fe20003f24070 */
[----:B------:R-:W-:Y:S02]  /*5b80*/  IMAD.MOV R9, RZ, RZ, -R9 ;  /* 0x000000ffff097224 */ /* 0x000fe400078e0a09 */
[----:B------:R-:W-:Y:S02]  /*5b90*/  IMAD.MOV R4, RZ, RZ, -R4 ;  /* 0x000000ffff047224 */ /* 0x000fe400078e0a04 */
[----:B------:R-:W-:Y:S01]  /*5ba0*/  @!P2 IMAD.MOV R49, RZ, RZ, -R49 ;  /* 0x000000ffff31a224 */ /* 0x000fe200078e0a31 */
[----:B------:R-:W-:Y:S01]  /*5bb0*/  ISETP.GE.AND P2, PT, R22, RZ, PT ;  /* 0x000000ff1600720c */ /* 0x000fe20003f46270 */
[----:B------:R-:W-:Y:S01]  /*5bc0*/  @!P6 IMAD.MOV R56, RZ, RZ, -R56 ;  /* 0x000000ffff38e224 */ /* 0x000fe200078e0a38 */
[----:B------:R-:W-:Y:S01]  /*5bd0*/  ISETP.GE.AND P6, PT, R23, RZ, PT ;  /* 0x000000ff1700720c */ /* 0x000fe20003fc6270 */
[----:B------:R-:W-:-:S02]  /*5be0*/  IMAD.MOV.U32 R23, RZ, RZ, R3 ;  /* 0x000000ffff177224 */ /* 0x000fc400078e0003 */
[----:B------:R-:W-:Y:S02]  /*5bf0*/  @!P0 IMAD.IADD R10, R10, 0x1, -R17 ;  /* 0x000000010a0a8824 */ /* 0x000fe400078e0a11 */
[C---:B------:R-:W-:Y:S01]  /*5c00*/  IMAD R3, R17.reuse, R9, R12 ;  /* 0x0000000911037224 */ /* 0x040fe200078e020c */
[----:B------:R-:W-:Y:S01]  /*5c10*/  ISETP.GE.AND P3, PT, R24, RZ, PT ;  /* 0x000000ff1800720c */ /* 0x000fe20003f66270 */
[----:B------:R0:W-:Y:S01]  /*5c20*/  STL [R1+0xc], R49 ;  /* 0x00000c3101007387 */ /* 0x0001e20000100800 */
[----:B------:R-:W-:Y:S01]  /*5c30*/  IMAD.MOV.U32 R24, RZ, RZ, R23 ;  /* 0x000000ffff187224 */ /* 0x000fe200078e0017 */
[----:B------:R-:W-:Y:S01]  /*5c40*/  IABS R9, R27 ;  /* 0x0000001b00097213 */ /* 0x000fe20000000000 */
[----:B------:R-:W-:Y:S01]  /*5c50*/  @!P5 IMAD.MOV R10, RZ, RZ, -R10 ;  /* 0x000000ffff0ad224 */ /* 0x000fe200078e0a0a */
[----:B------:R-:W-:Y:S01]  /*5c60*/  ISETP.GT.U32.AND P5, PT, R17, R3, PT ;  /* 0x000000031100720c */ /* 0x000fe20003fa4070 */
[--C-:B------:R-:W-:Y:S01]  /*5c70*/  @!P1 IMAD.IADD R11, R11, 0x1, -R17.reuse ;  /* 0x000000010b0b9824 */ /* 0x100fe200078e0a11 */
[----:B0-----:R-:W2:Y:S04]  /*5c80*/  LDL.LU R49, [R1+0x2b70] ;  /* 0x002b700001317983 */ /* 0x001ea80000300800 */
[----:B------:R0:W-:Y:S04]  /*5c90*/  STL [R1+0x10], R56 ;  /* 0x0000103801007387 */ /* 0x0001e80000100800 */
[----:B0-----:R-:W2:Y:S04]  /*5ca0*/  LDL.LU R56, [R1+0x2b6c] ;  /* 0x002b6c0001387983 */ /* 0x001ea80000300800 */
[----:B------:R-:W-:Y:S04]  /*5cb0*/  STL [R1+0x14], R6 ;  /* 0x0000140601007387 */ /* 0x000fe80000100800 */
[----:B------:R0:W-:Y:S01]  /*5cc0*/  STL [R1+0x18], R10 ;  /* 0x0000180a01007387 */ /* 0x0001e20000100800 */
[----:B------:R-:W-:-:S02]  /*5cd0*/  @!P5 IMAD.IADD R3, R3, 0x1, -R17 ;  /* 0x000000010303d824 */ /* 0x000fc400078e0a11 */
[----:B0-----:R-:W-:Y:S01]  /*5ce0*/  IMAD.MOV.U32 R10, RZ, RZ, R9 ;  /* 0x000000ffff0a7224 */ /* 0x001fe200078e0009 */
[----:B------:R-:W-:Y:S02]  /*5cf0*/  IABS R12, R26 ;  /* 0x0000001a000c7213 */ /* 0x000fe40000000000 */
[----:B------:R-:W-:Y:S01]  /*5d00*/  ISETP.GE.AND P4, PT, R26, RZ, PT ;  /* 0x000000ff1a00720c */ /* 0x000fe20003f86270 */
[----:B------:R-:W-:Y:S01]  /*5d10*/  IMAD.MOV.U32 R26, RZ, RZ, R5 ;  /* 0x000000ffff1a7224 */ /* 0x000fe200078e0005 */
[----:B------:R-:W-:Y:S01]  /*5d20*/  IABS R6, R29 ;  /* 0x0000001d00067213 */ /* 0x000fe20000000000 */
[----:B------:R-:W-:Y:S02]  /*5d30*/  IMAD.MOV.U32 R5, RZ, RZ, R16 ;  /* 0x000000ffff057224 */ /* 0x000fe400078e0010 */
[----:B------:R-:W-:Y:S01]  /*5d40*/  IMAD.HI.U32 R16, R2, R12, RZ ;  /* 0x0000000c02107227 */ /* 0x000fe200078e00ff */
[----:B------:R-:W-:-:S03]  /*5d50*/  ISETP.GE.AND P0, PT, R25, RZ, PT ;  /* 0x000000ff1900720c */ /* 0x000fc60003f06270 */
[----:B------:R-:W-:Y:S02]  /*5d60*/  IMAD.MOV R16, RZ, RZ, -R16 ;  /* 0x000000ffff107224 */ /* 0x000fe400078e0a10 */
[----:B------:R-:W-:Y:S02]  /*5d70*/  @!P2 IMAD.MOV R11, RZ, RZ, -R11 ;  /* 0x000000ffff0ba224 */ /* 0x000fe400078e0a0b */
[----:B------:R-:W-:-:S03]  /*5d80*/  IMAD R12, R17, R16, R12 ;  /* 0x00000010110c7224 */ /* 0x000fc600078e020c */
[----:B------:R-:W-:Y:S01]  /*5d90*/  STL [R1+0x1c], R11 ;  /* 0x00001c0b01007387 */ /* 0x000fe20000100800 */
[----:B---3--:R-:W-:Y:S02]  /*5da0*/  IMAD.MOV.U32 R22, RZ, RZ, R0 ;  /* 0x000000ffff167224 */ /* 0x008fe400078e0000 */
[C---:B------:R-:W-:Y:S01]  /*5db0*/  IMAD R0, R17.reuse, R4, R13 ;  /* 0x0000000411007224 */ /* 0x040fe200078e020d */
[----:B------:R-:W-:Y:S01]  /*5dc0*/  IABS R13, R25 ;  /* 0x00000019000d7213 */ /* 0x000fe20000000000 */
[----:B------:R-:W-:Y:S02]  /*5dd0*/  IMAD.MOV.U32 R23, RZ, RZ, R22 ;  /* 0x000000ffff177224 */ /* 0x000fe400078e0016 */
[----:B------:R-:W-:Y:S02]  /*5de0*/  IMAD.MOV.U32 R22, RZ, RZ, R14 ;  /* 0x000000ffff167224 */ /* 0x000fe400078e000e */
[----:B------:R-:W-:Y:S01]  /*5df0*/  IMAD.HI.U32 R14, R2, R13, RZ ;  /* 0x0000000d020e7227 */ /* 0x000fe200078e00ff */
[----:B------:R-:W-:-:S03]  /*5e00*/  ISETP.GT.U32.AND P1, PT, R17, R0, PT ;  /* 0x000000001100720c */ /* 0x000fc60003f24070 */
[----:B------:R-:W-:-:S04]  /*5e10*/  IMAD.MOV R9, RZ, RZ, -R14 ;  /* 0x000000ffff097224 */ /* 0x000fc800078e0a0e */
[----:B------:R-:W-:Y:S01]  /*5e20*/  IMAD R13, R17, R9, R13 ;  /* 0x00000009110d7224 */ /* 0x000fe200078e020d */
[----:B------:R-:W-:-:S04]  /*5e30*/  IABS R4, R28 ;  /* 0x0000001c00047213 */ /* 0x000fc80000000000 */
[C---:B------:R-:W-:Y:S01]  /*5e40*/  ISETP.GT.U32.AND P5, PT, R17.reuse, R13, PT ;  /* 0x0000000d1100720c */ /* 0x040fe20003fa4070 */
[----:B------:R-:W-:Y:S01]  /*5e50*/  @!P1 IMAD.IADD R0, R0, 0x1, -R17 ;  /* 0x0000000100009824 */ /* 0x000fe200078e0a11 */
[----:B------:R-:W-:Y:S01]  /*5e60*/  ISETP.GT.U32.AND P1, PT, R17, R3, PT ;  /* 0x000000031100720c */ /* 0x000fe20003f24070 */
[----:B------:R-:W-:-:S04]  /*5e70*/  IMAD.HI.U32 R14, R2, R4, RZ ;  /* 0x00000004020e7227 */ /* 0x000fc800078e00ff */
[----:B------:R-:W-:Y:S02]  /*5e80*/  IMAD.MOV R14, RZ, RZ, -R14 ;  /* 0x000000ffff0e7224 */ /* 0x000fe400078e0a0e */
[----:B------:R-:W-:Y:S01]  /*5e90*/  IMAD.HI.U32 R9, R2, R6, RZ ;  /* 0x0000000602097227 */ /* 0x000fe200078e00ff */
[----:B------:R-:W-:-:S03]  /*5ea0*/  ISETP.GT.U32.AND P2, PT, R17, R0, PT ;  /* 0x000000001100720c */ /* 0x000fc60003f44070 */
[----:B------:R-:W-:Y:S02]  /*5eb0*/  IMAD.MOV.U32 R25, RZ, RZ, R24 ;  /* 0x000000ffff197224 */ /* 0x000fe400078e0018 */
[----:B------:R-:W-:Y:S02]  /*5ec0*/  IMAD.MOV.U32 R24, RZ, RZ, R18 ;  /* 0x000000ffff187224 */ /* 0x000fe400078e0012 */
[----:B------:R-:W-:Y:S02]  /*5ed0*/  @!P5 IMAD.IADD R13, R13, 0x1, -R17 ;  /* 0x000000010d0dd824 */ /* 0x000fe400078e0a11 */
[----:B------:R-:W-:Y:S02]  /*5ee0*/  IMAD.MOV.U32 R18, RZ, RZ, R15 ;  /* 0x000000ffff127224 */ /* 0x000fe400078e000f */
[C---:B------:R-:W-:Y:S01]  /*5ef0*/  IMAD R4, R17.reuse, R14, R4 ;  /* 0x0000000e11047224 */ /* 0x040fe200078e0204 */
[----:B------:R-:W-:Y:S01]  /*5f00*/  IABS R14, R30 ;  /* 0x0000001e000e7213 */ /* 0x000fe20000000000 */
[----:B------:R-:W-:Y:S01]  /*5f10*/  IMAD.HI.U32 R15, R2, R10, RZ ;  /* 0x0000000a020f7227 */ /* 0x000fe200078e00ff */
[----:B------:R-:W-:-:S03]  /*5f20*/  ISETP.GT.U32.AND P5, PT, R17, R13, PT ;  /* 0x0000000d1100720c */ /* 0x000fc60003fa4070 */
[----:B------:R-:W-:Y:S02]  /*5f30*/  IMAD.MOV R9, RZ, RZ, -R9 ;  /* 0x000000ffff097224 */ /* 0x000fe400078e0a09 */
[----:B------:R-:W-:Y:S01]  /*5f40*/  @!P1 IMAD.IADD R3, R3, 0x1, -R17 ;  /* 0x0000000103039824 */ /* 0x000fe200078e0a11 */
[C---:B------:R-:W-:Y:S01]  /*5f50*/  ISETP.GT.U32.AND P1, PT, R17.reuse, R12, PT ;  /* 0x0000000c1100720c */ /* 0x040fe20003f24070 */
[----:B------:R-:W-:Y:S02]  /*5f60*/  IMAD.MOV R15, RZ, RZ, -R15 ;  /* 0x000000ffff0f7224 */ /* 0x000fe400078e0a0f */
[C---:B------:R-:W-:Y:S02]  /*5f70*/  IMAD R6, R17.reuse, R9, R6 ;  /* 0x0000000911067224 */ /* 0x040fe400078e0206 */
[----:B------:R-:W-:Y:S02]  /*5f80*/  IMAD.MOV.U32 R9, RZ, RZ, R14 ;  /* 0x000000ffff097224 */ /* 0x000fe400078e000e */
[----:B------:R-:W-:-:S02]  /*5f90*/  IMAD R10, R17, R15, R10 ;  /* 0x0000000f110a7224 */ /* 0x000fc400078e020a */
[----:B------:R-:W-:Y:S02]  /*5fa0*/  IMAD.MOV.U32 R15, RZ, RZ, R3 ;  /* 0x000000ffff0f7224 */ /* 0x000fe400078e0003 */
[----:B------:R-:W-:-:S04]  /*5fb0*/  IMAD.HI.U32 R16, R2, R9, RZ ;  /* 0x0000000902107227 */ /* 0x000fc800078e00ff */
[----:B------:R-:W-:Y:S02]  /*5fc0*/  @!P2 IMAD.IADD R0, R0, 0x1, -R17 ;  /* 0x000000010000a824 */ /* 0x000fe400078e0a11 */
[----:B------:R-:W-:Y:S02]  /*5fd0*/  @!P6 IMAD.MOV R15, RZ, RZ, -R15 ;  /* 0x000000ffff0fe224 */ /* 0x000fe400078e0a0f */
[----:B------:R-:W-:Y:S02]  /*5fe0*/  IMAD.MOV R16, RZ, RZ, -R16 ;  /* 0x000000ffff107224 */ /* 0x000fe400078e0a10 */
[----:B------:R-:W-:Y:S02]  /*5ff0*/  @!P3 IMAD.MOV R0, RZ, RZ, -R0 ;  /* 0x000000ffff00b224 */ /* 0x000fe400078e0a00 */
[--C-:B------:R-:W-:Y:S01]  /*6000*/  @!P5 IMAD.IADD R13, R13, 0x1, -R17.reuse ;  /* 0x000000010d0dd824 */ /* 0x100fe200078e0a11 */
[----:B------:R-:W-:Y:S01]  /*6010*/  STL [R1+0x20], R15 ;  /* 0x0000200f01007387 */ /* 0x000fe20000100800 */
[----:B------:R-:W-:Y:S01]  /*6020*/  @!P1 IMAD.IADD R12, R12, 0x1, -R17 ;  /* 0x000000010c0c9824 */ /* 0x000fe200078e0a11 */
[----:B------:R-:W-:Y:S01]  /*6030*/  ISETP.GE.AND P1, PT, R27, RZ, PT ;  /* 0x000000ff1b00720c */ /* 0x000fe20003f26270 */
[----:B------:R-:W-:Y:S01]  /*6040*/  IMAD R9, R17, R16, R9 ;  /* 0x0000001011097224 */ /* 0x000fe200078e0209 */
[----:B------:R-:W3:Y:S04]  /*6050*/  LDL R27, [R1+0xc0] ;  /* 0x0000c000011b7983 */ /* 0x000ee80000100800 */
[----:B------:R-:W4:Y:S04]  /*6060*/  LDL R16, [R1+0xac] ;  /* 0x0000ac0001107983 */ /* 0x000f280000100800 */
[----:B------:R0:W-:Y:S02]  /*6070*/  STL [R1+0x28], R0 ;  /* 0x0000280001007387 */ /* 0x0001e40000100800 */
[----:B0-----:R-:W-:-:S02]  /*6080*/  IMAD.MOV.U32 R0, RZ, RZ, R13 ;  /* 0x000000ffff007224 */ /* 0x001fc400078e000d */
[----:B------:R-:W2:Y:S01]  /*6090*/  LDL R13, [R1+0xa8] ;  /* 0x0000a800010d7983 */ /* 0x000ea20000100800 */
[----:B------:R-:W-:Y:S02]  /*60a0*/  IABS R14, R31 ;  /* 0x0000001f000e7213 */ /* 0x000fe40000000000 */
[C---:B------:R-:W-:Y:S02]  /*60b0*/  ISETP.GT.U32.AND P2, PT, R17.reuse, R4, PT ;  /* 0x000000041100720c */ /* 0x040fe40003f44070 */
[----:B------:R-:W-:Y:S01]  /*60c0*/  ISETP.GT.U32.AND P5, PT, R17, R6, PT ;  /* 0x000000061100720c */ /* 0x000fe20003fa4070 */
[----:B------:R-:W-:-:S04]  /*60d0*/  IMAD.MOV.U32 R3, RZ, RZ, R14 ;  /* 0x000000ffff037224 */ /* 0x000fc800078e000e */
[----:B------:R-:W-:Y:S01]  /*60e0*/  IMAD.HI.U32 R15, R2, R3, RZ ;  /* 0x00000003020f7227 */ /* 0x000fe200078e00ff */
[----:B------:R-:W-:Y:S02]  /*60f0*/  IABS R11, R32 ;  /* 0x00000020000b7213 */ /* 0x000fe40000000000 */
[C---:B------:R-:W-:Y:S01]  /*6100*/  ISETP.GT.U32.AND P6, PT, R17.reuse, R10, PT ;  /* 0x0000000a1100720c */ /* 0x040fe20003fc4070 */
[----:B------:R-:W-:Y:S02]  /*6110*/  IMAD.MOV R15, RZ, RZ, -R15 ;  /* 0x000000ffff0f7224 */ /* 0x000fe400078e0a0f */
[--C-:B------:R-:W-:Y:S02]  /*6120*/  @!P2 IMAD.IADD R4, R4, 0x1, -R17.reuse ;  /* 0x000000010404a824 */ /* 0x100fe400078e0a11 */
[----:B------:R-:W-:Y:S02]  /*6130*/  @!P5 IMAD.IADD R6, R6, 0x1, -R17 ;  /* 0x000000010606d824 */ /* 0x000fe400078e0a11 */
[C---:B------:R-:W-:Y:S01]  /*6140*/  IMAD R3, R17.reuse, R15, R3 ;  /* 0x0000000f11037224 */ /* 0x040fe200078e0203 */
[----:B------:R-:W-:Y:S01]  /*6150*/  ISETP.GT.U32.AND P5, PT, R17, R4, PT ;  /* 0x000000041100720c */ /* 0x000fe20003fa4070 */
[----:B------:R-:W-:-:S02]  /*6160*/  IMAD.MOV.U32 R15, RZ, RZ, R0 ;  /* 0x000000ffff0f7224 */ /* 0x000fc400078e0000 */
[----:B------:R-:W-:-:S04]  /*6170*/  IMAD.HI.U32 R14, R2, R11, RZ ;  /* 0x0000000b020e7227 */ /* 0x000fc800078e00ff */
[----:B------:R-:W-:Y:S02]  /*6180*/  @!P0 IMAD.MOV R15, RZ, RZ, -R15 ;  /* 0x000000ffff0f8224 */ /* 0x000fe400078e0a0f */
[----:B------:R-:W-:Y:S01]  /*6190*/  IMAD.MOV R14, RZ, RZ, -R14 ;  /* 0x000000ffff0e7224 */ /* 0x000fe200078e0a0e */
[----:B------:R0:W-:Y:S01]  /*61a0*/  STL [R1+0x30], R0 ;  /* 0x0000300001007387 */ /* 0x0001e20000100800 */
[--C-:B------:R-:W-:Y:S01]  /*61b0*/  @!P6 IMAD.IADD R10, R10, 0x1, -R17.reuse ;  /* 0x000000010a0ae824 */ /* 0x100fe200078e0a11 */
[C---:B------:R-:W-:Y:S02]  /*61c0*/  ISETP.GT.U32.AND P6, PT, R17.reuse, R12, PT ;  /* 0x0000000c1100720c */ /* 0x040fe40003fc4070 */
[----:B------:R-:W-:Y:S01]  /*61d0*/  @!P0 STL [R1+0x30], R15 ;  /* 0x0000300f01008387 */ /* 0x000fe20000100800 */
[C---:B------:R-:W-:Y:S01]  /*61e0*/  ISETP.GT.U32.AND P0, PT, R17.reuse, R9, PT ;  /* 0x000000091100720c */ /* 0x040fe20003f04070 */
[----:B------:R-:W-:Y:S02]  /*61f0*/  @!P5 IMAD.IADD R4, R4, 0x1, -R17 ;  /* 0x000000010404d824 */ /* 0x000fe400078e0a11 */
[----:B0-----:R-:W-:-:S05]  /*6200*/  IMAD R0, R17, R14, R11 ;  /* 0x0000000e11007224 */ /* 0x001fca00078e020b */
[C---:B------:R-:W-:Y:S02]  /*6210*/  ISETP.GT.U32.AND P5, PT, R17.reuse, R0, PT ;  /* 0x000000001100720c */ /* 0x040fe40003fa4070 */
[----:B------:R-:W-:Y:S01]  /*6220*/  ISETP.GT.U32.AND P3, PT, R17, R6, PT ;  /* 0x000000061100720c */ /* 0x000fe20003f64070 */
[--C-:B------:R-:W-:Y:S01]  /*6230*/  @!P6 IMAD.IADD R12, R12, 0x1, -R17.reuse ;  /* 0x000000010c0ce824 */ /* 0x100fe200078e0a11 */
[----:B------:R-:W-:Y:S01]  /*6240*/  IABS R11, R34 ;  /* 0x00000022000b7213 */ /* 0x000fe20000000000 */
[----:B------:R-:W-:Y:S02]  /*6250*/  @!P0 IMAD.IADD R9, R9, 0x1, -R17 ;  /* 0x0000000109098824 */ /* 0x000fe400078e0a11 */
[----:B------:R-:W-:Y:S01]  /*6260*/  @!P4 IMAD.MOV R12, RZ, RZ, -R12 ;  /* 0x000000ffff0cc224 */ /* 0x000fe200078e0a0c */
[----:B------:R-:W-:Y:S01]  /*6270*/  ISETP.GT.U32.AND P2, PT, R17, R10, PT ;  /* 0x0000000a1100720c */ /* 0x000fe20003f44070 */
[----:B------:R-:W-:-:S04]  /*6280*/  IMAD.HI.U32 R14, R2, R11, RZ ;  /* 0x0000000b020e7227 */ /* 0x000fc800078e00ff */
[--C-:B------:R-:W-:Y:S01]  /*6290*/  @!P5 IMAD.IADD R0, R0, 0x1, -R17.reuse ;  /* 0x000000010000d824 */ /* 0x100fe200078e0a11 */
[----:B------:R-:W-:Y:S01]  /*62a0*/  ISETP.GT.U32.AND P5, PT, R17, R9, PT ;  /* 0x000000091100720c */ /* 0x000fe20003fa4070 */
[----:B------:R-:W-:Y:S01]  /*62b0*/  @!P3 IMAD.IADD R6, R6, 0x1, -R17 ;  /* 0x000000010606b824 */ /* 0x000fe200078e0a11 */
[----:B------:R0:W-:Y:S01]  /*62c0*/  STL [R1+0x34], R12 ;  /* 0x0000340c01007387 */ /* 0x0001e20000100800 */
[----:B------:R-:W-:Y:S02]  /*62d0*/  ISETP.GE.AND P3, PT, R29, RZ, PT ;  /* 0x000000ff1d00720c */ /* 0x000fe40003f66270 */
[----:B------:R-:W-:Y:S01]  /*62e0*/  ISETP.GT.U32.AND P6, PT, R17, R3, PT ;  /* 0x000000031100720c */ /* 0x000fe20003fc4070 */
[----:B------:R-:W-:Y:S02]  /*62f0*/  IMAD.MOV.U32 R29, RZ, RZ, R6 ;  /* 0x000000ffff1d7224 */ /* 0x000fe400078e0006 */
[----:B0-----:R-:W-:-:S04]  /*6300*/  IMAD.MOV R12, RZ, RZ, -R14 ;  /* 0x000000ffff0c7224 */ /* 0x001fc800078e0a0e */
[----:B------:R-:W-:Y:S02]  /*6310*/  IMAD R6, R17, R12, R11 ;  /* 0x0000000c11067224 */ /* 0x000fe400078e020b */
[--C-:B------:R-:W-:Y:S02]  /*6320*/  @!P5 IMAD.IADD R9, R9, 0x1, -R17.reuse ;  /* 0x000000010909d824 */ /* 0x100fe400078e0a11 */
[--C-:B------:R-:W-:Y:S01]  /*6330*/  @!P2 IMAD.IADD R10, R10, 0x1, -R17.reuse ;  /* 0x000000010a0aa824 */ /* 0x100fe200078e0a11 */
[----:B------:R-:W-:Y:S02]  /*6340*/  ISETP.GT.U32.AND P5, PT, R17, R6, PT ;  /* 0x000000061100720c */ /* 0x000fe40003fa4070 */
[----:B------:R-:W-:Y:S01]  /*6350*/  ISETP.GE.AND P2, PT, R28, RZ, PT ;  /* 0x000000ff1c00720c */ /* 0x000fe20003f46270 */
[----:B------:R-:W-:Y:S01]  /*6360*/  @!P6 IMAD.IADD R3, R3, 0x1, -R17 ;  /* 0x000000010303e824 */ /* 0x000fe200078e0a11 */
[----:B------:R-:W-:Y:S01]  /*6370*/  ISETP.GT.U32.AND P4, PT, R17, R0, PT ;  /* 0x000000001100720c */ /* 0x000fe20003f84070 */
[----:B------:R-:W-:Y:S01]  /*6380*/  @!P1 IMAD.MOV R10, RZ, RZ, -R10 ;  /* 0x000000ffff0a9224 */ /* 0x000fe200078e0a0a */
[----:B------:R-:W-:-:S02]  /*6390*/  ISETP.GE.AND P0, PT, R30, RZ, PT ;  /* 0x000000ff1e00720c */ /* 0x000fc40003f06270 */
[----:B------:R-:W-:-:S05]  /*63a0*/  ISETP.GT.U32.AND P1, PT, R17, R3, PT ;  /* 0x000000031100720c */ /* 0x000fca0003f24070 */
[--C-:B------:R-:W-:Y:S02]  /*63b0*/  @!P5 IMAD.IADD R6, R6, 0x1, -R17.reuse ;  /* 0x000000010606d824 */ /* 0x100fe400078e0a11 */
[----:B------:R-:W-:Y:S01]  /*63c0*/  @!P2 IMAD.MOV R4, RZ, RZ, -R4 ;  /* 0x000000ffff04a224 */ /* 0x000fe200078e0a04 */
[----:B------:R-:W-:Y:S02]  /*63d0*/  STL [R1+0x38], R10 ;  /* 0x0000380a01007387 */ /* 0x000fe40000100800 */
[----:B------:R-:W-:Y:S02]  /*63e0*/  ISETP.GT.U32.AND P5, PT, R17, R6, PT ;  /* 0x000000061100720c */ /* 0x000fe40003fa4070 */
[----:B------:R0:W-:Y:S01]  /*63f0*/  STL [R1+0x3c], R4 ;  /* 0x00003c0401007387 */ /* 0x0001e20000100800 */
[----:B------:R-:W-:Y:S01]  /*6400*/  IABS R11, R40 ;  /* 0x00000028000b7213 */ /* 0x000fe20000000000 */
[--C-:B------:R-:W-:Y:S02]  /*6410*/  @!P1 IMAD.IADD R3, R3, 0x1, -R17.reuse ;  /* 0x0000000103039824 */ /* 0x100fe400078e0a11 */
[----:B------:R-:W-:Y:S01]  /*6420*/  @!P4 IMAD.IADD R0, R0, 0x1, -R17 ;  /* 0x000000010000c824 */ /* 0x000fe200078e0a11 */
[----:B------:R-:W-:-:S02]  /*6430*/  ISETP.GE.AND P4, PT, R34, RZ, PT ;  /* 0x000000ff2200720c */ /* 0x000fc40003f86270 */
[----:B0-----:R-:W-:Y:S01]  /*6440*/  IABS R4, R35 ;  /* 0x0000002300047213 */ /* 0x001fe20000000000 */
[----:B------:R-:W-:Y:S02]  /*6450*/  @!P3 IMAD.MOV R29, RZ, RZ, -R29 ;  /* 0x000000ffff1db224 */ /* 0x000fe400078e0a1d */
[----:B------:R-:W-:-:S04]  /*6460*/  IMAD.HI.U32 R12, R2, R11, RZ ;  /* 0x0000000b020c7227 */ /* 0x000fc800078e00ff */
[----:B------:R-:W-:Y:S01]  /*6470*/  IMAD.MOV.U32 R14, RZ, RZ, R3 ;  /* 0x000000ffff0e7224 */ /* 0x000fe200078e0003 */
[----:B------:R-:W-:Y:S01]  /*6480*/  STL [R1+0x40], R29 ;  /* 0x0000401d01007387 */ /* 0x000fe20000100800 */
[----:B------:R-:W-:Y:S02]  /*6490*/  IMAD.MOV R3, RZ, RZ, -R12 ;  /* 0x000000ffff037224 */ /* 0x000fe400078e0a0c */
[----:B------:R-:W-:Y:S01]  /*64a0*/  @!P5 IMAD.IADD R6, R6, 0x1, -R17 ;  /* 0x000000010606d824 */ /* 0x000fe200078e0a11 */
[----:B------:R-:W-:Y:S02]  /*64b0*/  ISETP.GE.AND P6, PT, R31, RZ, PT ;  /* 0x000000ff1f00720c */ /* 0x000fe40003fc6270 */
[----:B------:R-:W-:Y:S02]  /*64c0*/  ISETP.GE.AND P3, PT, R32, RZ, PT ;  /* 0x000000ff2000720c */ /* 0x000fe40003f66270 */
[----:B------:R-:W-:-:S09]  /*64d0*/  ISETP.GE.AND P1, PT, R33, RZ, PT ;  /* 0x000000ff2100720c */ /* 0x000fd20003f26270 */
[----:B------:R-:W-:Y:S01]  /*64e0*/  @!P6 IMAD.MOV R14, RZ, RZ, -R14 ;  /* 0x000000ffff0ee224 */ /* 0x000fe200078e0a0e */
[----:B------:R-:W-:Y:S01]  /*64f0*/  ISETP.GE.AND P6, PT, R40, RZ, PT ;  /* 0x000000ff2800720c */ /* 0x000fe20003fc6270 */
[----:B------:R-:W-:Y:S02]  /*6500*/  IMAD.MOV.U32 R30, RZ, RZ, R25 ;  /* 0x000000ffff1e7224 */ /* 0x000fe400078e0019 */
[----:B------:R-:W-:Y:S02]  /*6510*/  IMAD.MOV.U32 R25, RZ, RZ, R7 ;  /* 0x000000ffff197224 */ /* 0x000fe400078e0007 */
[----:B------:R-:W-:Y:S02]  /*6520*/  IMAD.MOV.U32 R31, RZ, RZ, R5 ;  /* 0x000000ffff1f7224 */ /* 0x000fe400078e0005 */
[----:B--2---:R-:W-:Y:S01]  /*6530*/  IMAD.MOV.U32 R15, RZ, RZ, R13 ;  /* 0x000000ffff0f7224 */ /* 0x004fe200078e000d */
[----:B------:R-:W-:-:S03]  /*6540*/  IABS R13, R33 ;  /* 0x00000021000d7213 */ /* 0x000fc60000000000 */
[----:B------:R-:W-:Y:S02]  /*6550*/  IMAD.MOV.U32 R28, RZ, RZ, R15 ;  /* 0x000000ffff1c7224 */ /* 0x000fe400078e000f */
[----:B------:R-:W-:-:S04]  /*6560*/  IMAD.HI.U32 R15, R2, R13, RZ ;  /* 0x0000000d020f7227 */ /* 0x000fc800078e00ff */
[----:B------:R-:W-:-:S04]  /*6570*/  IMAD.MOV R15, RZ, RZ, -R15 ;  /* 0x000000ffff0f7224 */ /* 0x000fc800078e0a0f */
[----:B------:R-:W-:Y:S02]  /*6580*/  IMAD R10, R17, R15, R13 ;  /* 0x0000000f110a7224 */ /* 0x000fe400078e020d */
[----:B------:R-:W-:Y:S02]  /*6590*/  IMAD.MOV.U32 R13, RZ, RZ, R9 ;  /* 0x000000ffff0d7224 */ /* 0x000fe400078e0009 */
[----:B------:R-:W-:-:S04]  /*65a0*/  IMAD.HI.U32 R9, R2, R4, RZ ;  /* 0x0000000402097227 */ /* 0x000fc800078e00ff */
[----:B------:R-:W-:Y:S02]  /*65b0*/  @!P0 IMAD.MOV R13, RZ, RZ, -R13 ;  /* 0x000000ffff0d8224 */ /* 0x000fe400078e0a0d */
[----:B------:R-:W-:Y:S01]  /*65c0*/  IMAD.MOV R9, RZ, RZ, -R9 ;  /* 0x000000ffff097224 */ /* 0x000fe200078e0a09 */
[C---:B------:R-:W-:Y:S02]  /*65d0*/  ISETP.GT.U32.AND P2, PT, R17.reuse, R10, PT ;  /* 0x0000000a1100720c */ /* 0x040fe40003f44070 */
[----:B------:R0:W-:Y:S01]  /*65e0*/  STL [R1+0x44], R13 ;  /* 0x0000440d01007387 */ /* 0x0001e20000100800 */
[C---:B------:R-:W-:Y:S02]  /*65f0*/  IMAD R4, R17.reuse, R9, R4 ;  /* 0x0000000911047224 */ /* 0x040fe400078e0204 */
[----:B0-----:R-:W-:Y:S02]  /*6600*/  IMAD.MOV.U32 R13, RZ, RZ, R0 ;  /* 0x000000ffff0d7224 */ /* 0x001fe400078e0000 */
[----:B------:R-:W-:-:S02]  /*6610*/  IMAD R0, R17, R3, R11 ;  /* 0x0000000311007224 */ /* 0x000fc400078e020b */
[----:B------:R-:W-:Y:S01]  /*6620*/  IMAD.MOV.U32 R11, RZ, RZ, R6 ;  /* 0x000000ffff0b7224 */ /* 0x000fe200078e0006 */
[----:B------:R-:W-:-:S03]  /*6630*/  ISETP.GT.U32.AND P5, PT, R17, R4, PT ;  /* 0x000000041100720c */ /* 0x000fc60003fa4070 */
[----:B------:R-:W-:Y:S01]  /*6640*/  @!P4 IMAD.MOV R11, RZ, RZ, -R11 ;  /* 0x000000ffff0bc224 */ /* 0x000fe200078e0a0b */
[----:B------:R-:W-:Y:S01]  /*6650*/  ISETP.GT.U32.AND P4, PT, R17, R0, PT ;  /* 0x000000001100720c */ /* 0x000fe20003f84070 */
[----:B------:R-:W-:-:S05]  /*6660*/  @!P2 IMAD.IADD R10, R10, 0x1, -R17 ;  /* 0x000000010a0aa824 */ /* 0x000fca00078e0a11 */
[----:B------:R-:W-:-:S03]  /*6670*/  ISETP.GT.U32.AND P0, PT, R17, R10, PT ;  /* 0x0000000a1100720c */ /* 0x000fc60003f04070 */
[----:B------:R-:W-:-:S04]  /*6680*/  @!P5 IMAD.IADD R4, R4, 0x1, -R17 ;  /* 0x000000010404d824 */ /* 0x000fc800078e0a11 */
[----:B------:R-:W-:Y:S01]  /*6690*/  @!P4 IMAD.IADD R0, R0, 0x1, -R17 ;  /* 0x000000010000c824 */ /* 0x000fe200078e0a11 */
[----:B------:R-:W-:-:S04]  /*66a0*/  ISETP.GT.U32.AND P5, PT, R17, R4, PT ;  /* 0x000000041100720c */ /* 0x000fc80003fa4070 */
[----:B------:R-:W-:Y:S02]  /*66b0*/  ISETP.GT.U32.AND P4, PT, R17, R0, PT ;  /* 0x000000001100720c */ /* 0x000fe40003f84070 */
[----:B------:R-:W-:Y:S01]  /*66c0*/  ISETP.GE.AND P2, PT, R35, RZ, PT ;  /* 0x000000ff2300720c */ /* 0x000fe20003f46270 */
[----:B------:R-:W-:-:S04]  /*66d0*/  @!P0 IMAD.IADD R10, R10, 0x1, -R17 ;  /* 0x000000010a0a8824 */ /* 0x000fc800078e0a11 */
[----:B------:R-:W-:Y:S02]  /*66e0*/  IMAD.MOV.U32 R9, RZ, RZ, R10 ;  /* 0x000000ffff097224 */ /* 0x000fe400078e000a */
[----:B------:R-:W-:Y:S02]  /*66f0*/  @!P5 IMAD.IADD R4, R4, 0x1, -R17 ;  /* 0x000000010404d824 */ /* 0x000fe400078e0a11 */
[----:B------:R-:W-:Y:S02]  /*6700*/  @!P3 IMAD.MOV R13, RZ, RZ, -R13 ;  /* 0x000000ffff0db224 */ /* 0x000fe400078e0a0d */
[----:B------:R-:W-:Y:S02]  /*6710*/  @!P4 IMAD.IADD R0, R0, 0x1, -R17 ;  /* 0x000000010000c824 */ /* 0x000fe400078e0a11 */
[----:B------:R-:W-:Y:S01]  /*6720*/  @!P1 IMAD.MOV R9, RZ, RZ, -R9 ;  /* 0x000000ffff099224 */ /* 0x000fe200078e0a09 */
[----:B------:R-:W-:Y:S01]  /*6730*/  STL [R1+0x64], R14 ;  /* 0x0000640e01007387 */ /* 0x000fe20000100800 */
[----:B------:R-:W-:-:S02]  /*6740*/  @!P2 IMAD.MOV R4, RZ, RZ, -R4 ;  /* 0x000000ffff04a224 */ /* 0x000fc400078e0a04 */
[----:B------:R-:W-:Y:S01]  /*6750*/  @!P6 IMAD.MOV R0, RZ, RZ, -R0 ;  /* 0x000000ffff00e224 */ /* 0x000fe200078e0a00 */
[----:B------:R-:W-:Y:S04]  /*6760*/  STL [R1+0x70], R13 ;  /* 0x0000700d01007387 */ /* 0x000fe80000100800 */
[----:B------:R-:W-:Y:S04]  /*6770*/  STL [R1+0x74], R9 ;  /* 0x0000740901007387 */ /* 0x000fe80000100800 */
[----:B------:R0:W-:Y:S04]  /*6780*/  STL [R1+0x78], R11 ;  /* 0x0000780b01007387 */ /* 0x0001e80000100800 */
[----:B------:R1:W-:Y:S04]  /*6790*/  STL [R1+0x80], R4 ;  /* 0x0000800401007387 */ /* 0x0003e80000100800 */
[----:B------:R2:W-:Y:S04]  /*67a0*/  STL [R1+0x84], R0 ;  /* 0x0000840001007387 */ /* 0x0005e80000100800 */
[----:B------:R-:W2:Y:S04]  /*67b0*/  LDL R7, [R1+0x14cc] ;  /* 0x0014cc0001077983 */ /* 0x000ea80000100800 */
[----:B------:R-:W2:Y:S01]  /*67c0*/  LDL R5, [R1+0x17c8] ;  /* 0x0017c80001057983 */ /* 0x000ea20000100800 */
[----:B------:R-:W-:-:S02]  /*67d0*/  ISETP.GE.AND P0, PT, R42, RZ, PT ;  /* 0x000000ff2a00720c */ /* 0x000fc40003f06270 */
[----:B------:R-:W-:-:S05]  /*67e0*/  IABS R42, R42 ;  /* 0x0000002a002a7213 */ /* 0x000fca0000000000 */
[----:B------:R-:W-:-:S04]  /*67f0*/  IMAD.MOV.U32 R10, RZ, RZ, R42 ;  /* 0x000000ffff0a7224 */ /* 0x000fc800078e002a */
[----:B------:R-:W-:Y:S01]  /*6800*/  IMAD.HI.U32 R6, R2, R10, RZ ;  /* 0x0000000a02067227 */ /* 0x000fe200078e00ff */
[----:B------:R-:W-:-:S03]  /*6810*/  IABS R3, R41 ;  /* 0x0000002900037213 */ /* 0x000fc60000000000 */
[----:B------:R-:W-:Y:S01]  /*6820*/  IMAD.MOV R6, RZ, RZ, -R6 ;  /* 0x000000ffff067224 */ /* 0x000fe200078e0a06 */
[----:B0-----:R-:W-:Y:S01]  /*6830*/  IABS R11, R48 ;  /* 0x00000030000b7213 */ /* 0x001fe20000000000 */
[----:B------:R-:W-:-:S04]  /*6840*/  IMAD.HI.U32 R9, R2, R3, RZ ;  /* 0x0000000302097227 */ /* 0x000fc800078e00ff */
[----:B------:R-:W-:Y:S02]  /*6850*/  IMAD R6, R17, R6, R10 ;  /* 0x0000000611067224 */ /* 0x000fe400078e020a */
[----:B------:R-:W0:Y:S01]  /*6860*/  I2F.RP R10, R57 ;  /* 0x00000039000a7306 */ /* 0x000e220000209400 */
[----:B------:R-:W-:Y:S01]  /*6870*/  ISETP.GE.AND P1, PT, R43, RZ, PT ;  /* 0x000000ff2b00720c */ /* 0x000fe20003f26270 */
[----:B------:R-:W-:Y:S01]  /*6880*/  IMAD.MOV R9, RZ, RZ, -R9 ;  /* 0x000000ffff097224 */ /* 0x000fe200078e0a09 */
[----:B----4-:R-:W-:Y:S01]  /*6890*/  IABS R13, R16 ;  /* 0x00000010000d7213 */ /* 0x010fe20000000000 */
[----:B------:R-:W-:Y:S01]  /*68a0*/  IMAD.HI.U32 R16, R2, R11, RZ ;  /* 0x0000000b02107227 */ /* 0x000fe200078e00ff */
[----:B------:R-:W-:-:S03]  /*68b0*/  IABS R43, R43 ;  /* 0x0000002b002b7213 */ /* 0x000fc60000000000 */
[C---:B------:R-:W-:Y:S02]  /*68c0*/  IMAD R3, R17.reuse, R9, R3 ;  /* 0x0000000911037224 */ /* 0x040fe400078e0203 */
[----:B------:R-:W-:Y:S02]  /*68d0*/  IMAD.MOV R16, RZ, RZ, -R16 ;  /* 0x000000ffff107224 */ /* 0x000fe400078e0a10 */
[----:B------:R-:W-:Y:S02]  /*68e0*/  IMAD.MOV.U32 R9, RZ, RZ, R43 ;  /* 0x000000ffff097224 */ /* 0x000fe400078e002b */
[C---:B------:R-:W-:Y:S01]  /*68f0*/  IMAD R11, R17.reuse, R16, R11 ;  /* 0x00000010110b7224 */ /* 0x040fe200078e020b */
[----:B0-----:R-:W0:Y:S01]  /*6900*/  MUFU.RCP R10, R10 ;  /* 0x0000000a000a7308 */ /* 0x001e220000001000 */
[----:B------:R-:W-:Y:S01]  /*6910*/  IMAD.HI.U32 R14, R2, R9, RZ ;  /* 0x00000009020e7227 */ /* 0x000fe200078e00ff */
[----:B------:R-:W-:Y:S02]  /*6920*/  IABS R12, R28 ;  /* 0x0000001c000c7213 */ /* 0x000fe40000000000 */
[----:B------:R-:W-:Y:S01]  /*6930*/  ISETP.GT.U32.AND P6, PT, R17, R11, PT ;  /* 0x0000000b1100720c */ /* 0x000fe20003fc4070 */
[----:B------:R-:W-:-:S04]  /*6940*/  IMAD.MOV R14, RZ, RZ, -R14 ;  /* 0x000000ffff0e7224 */ /* 0x000fc800078e0a0e */
[----:B------:R-:W-:Y:S02]  /*6950*/  IMAD R9, R17, R14, R9 ;  /* 0x0000000e11097224 */ /* 0x000fe400078e0209 */
[----:B------:R-:W-:-:S04]  /*6960*/  IMAD.HI.U32 R14, R2, R12, RZ ;  /* 0x0000000c020e7227 */ /* 0x000fc800078e00ff */
[----:B------:R-:W-:Y:S02]  /*6970*/  IMAD.MOV R14, RZ, RZ, -R14 ;  /* 0x000000ffff0e7224 */ /* 0x000fe400078e0a0e */
[----:B------:R-:W-:Y:S02]  /*6980*/  @!P6 IMAD.IADD R11, R11, 0x1, -R17 ;  /* 0x000000010b0be824 */ /* 0x000fe400078e0a11 */
[C---:B------:R-:W-:Y:S01]  /*6990*/  IMAD R12, R17.reuse, R14, R12 ;  /* 0x0000000e110c7224 */ /* 0x040fe200078e020c */
[----:B---3--:R-:W-:Y:S01]  /*69a0*/  IABS R14, R27 ;  /* 0x0000001b000e7213 */ /* 0x008fe20000000000 */
[----:B0-----:R-:W-:Y:S01]  /*69b0*/  VIADD R10, R10, 0xffffffe ;  /* 0x0ffffffe0a0a7836 */ /* 0x001fe20000000000 */
[----:B------:R-:W-:Y:S01]  /*69c0*/  ISETP.GT.U32.AND P6, PT, R17, R11, PT ;  /* 0x0000000b1100720c */ /* 0x000fe20003fc4070 */
[----:B------:R-:W-:Y:S02]  /*69d0*/  IMAD.MOV.U32 R29, RZ, RZ, R21 ;  /* 0x000000ffff1d7224 */ /* 0x000fe400078e0015 */
[----:B------:R0:W3:Y:S02]  /*69e0*/  F2I.FTZ.U32.TRUNC.NTZ R21, R10 ;  /* 0x0000000a00157305 */ /* 0x0000e4000021f000 */
[----:B0-----:R-:W-:-:S04]  /*69f0*/  IMAD.HI.U32 R10, R2, R14, RZ ;  /* 0x0000000e020a7227 */ /* 0x001fc800078e00ff */
[----:B------:R-:W-:-:S04]  /*6a00*/  IMAD.MOV R10, RZ, RZ, -R10 ;  /* 0x000000ffff0a7224 */ /* 0x000fc800078e0a0a */
[----:B------:R-:W-:Y:S01]  /*6a10*/  IMAD R14, R17, R10, R14 ;  /* 0x0000000a110e7224 */ /* 0x000fe200078e020e */
[----:B------:R-:W-:Y:S01]  /*6a20*/  IABS R16, R26 ;  /* 0x0000001a00107213 */ /* 0x000fe20000000000 */
[----:B------:R-:W-:-:S03]  /*6a30*/  @!P6 IMAD.IADD R11, R11, 0x1, -R17 ;  /* 0x000000010b0be824 */ /* 0x000fc600078e0a11 */
[----:B------:R-:W-:Y:S01]  /*6a40*/  ISETP.GT.U32.AND P6, PT, R17, R14, PT ;  /* 0x0000000e1100720c */ /* 0x000fe20003fc4070 */
[----:B-1----:R-:W-:Y:S01]  /*6a50*/  IMAD.HI.U32 R4, R2, R16, RZ ;  /* 0x0000001002047227 */ /* 0x002fe200078e00ff */
[----:B------:R-:W-:-:S03]  /*6a60*/  IABS R18, R18 ;  /* 0x0000001200127213 */ /* 0x000fc60000000000 */
[----:B------:R-:W-:Y:S02]  /*6a70*/  IMAD.MOV R4, RZ, RZ, -R4 ;  /* 0x000000ffff047224 */ /* 0x000fe400078e0a04 */
[----:B--2---:R-:W-:-:S04]  /*6a80*/  IMAD.HI.U32 R0, R2, R18, RZ ;  /* 0x0000001202007227 */ /* 0x004fc800078e00ff */
[----:B------:R-:W-:Y:S02]  /*6a90*/  IMAD.MOV R0, RZ, RZ, -R0 ;  /* 0x000000ffff007224 */ /* 0x000fe400078e0a00 */
[C---:B------:R-:W-:Y:S01]  /*6aa0*/  IMAD R16, R17.reuse, R4, R16 ;  /* 0x0000000411107224 */ /* 0x040fe200078e0210 */
[----:B------:R-:W-:Y:S01]  /*6ab0*/  IABS R4, R31 ;  /* 0x0000001f00047213 */ /* 0x000fe20000000000 */
[----:B------:R-:W-:Y:S02]  /*6ac0*/  @!P6 IMAD.IADD R14, R14, 0x1, -R17 ;  /* 0x000000010e0ee824 */ /* 0x000fe400078e0a11 */
[C---:B------:R-:W-:Y:S02]  /*6ad0*/  IMAD R18, R17.reuse, R0, R18 ;  /* 0x0000000011127224 */ /* 0x040fe400078e0212 */
[----:B------:R-:W-:Y:S01]  /*6ae0*/  IMAD.MOV.U32 R31, RZ, RZ, R30 ;  /* 0x000000ffff1f7224 */ /* 0x000fe200078e001e */
[----:B------:R-:W-:Y:S01]  /*6af0*/  ISETP.GT.U32.AND P6, PT, R17, R14, PT ;  /* 0x0000000e1100720c */ /* 0x000fe20003fc4070 */
[----:B------:R-:W-:-:S02]  /*6b00*/  IMAD.MOV.U32 R30, RZ, RZ, R19 ;  /* 0x000000ffff1e7224 */ /* 0x000fc400078e0013 */
[----:B---3--:R-:W-:Y:S02]  /*6b10*/  IMAD.MOV R0, RZ, RZ, -R21 ;  /* 0x000000ffff007224 */ /* 0x008fe400078e0a15 */
[----:B------:R-:W-:-:S04]  /*6b20*/  IMAD.HI.U32 R19, R2, R4, RZ ;  /* 0x0000000402137227 */ /* 0x000fc800078e00ff */
[----:B------:R-:W-:Y:S02]  /*6b30*/  IMAD.MOV.U32 R20, RZ, RZ, RZ ;  /* 0x000000ffff147224 */ /* 0x000fe400078e00ff */
[----:B------:R-:W-:Y:S02]  /*6b40*/  IMAD R0, R0, R57, RZ ;  /* 0x0000003900007224 */ /* 0x000fe400078e02ff */
[----:B------:R-:W-:Y:S02]  /*6b50*/  IMAD.MOV R19, RZ, RZ, -R19 ;  /* 0x000000ffff137224 */ /* 0x000fe400078e0a13 */
[----:B------:R-:W-:-:S04]  /*6b60*/  IMAD.HI.U32 R0, R21, R0, R20 ;  /* 0x0000000015007227 */ /* 0x000fc800078e0014 */
[C---:B------:R-:W-:Y:S02]  /*6b70*/  IMAD R20, R17.reuse, R19, R4 ;  /* 0x0000001311147224 */ /* 0x040fe400078e0204 */
[----:B------:R-:W-:Y:S02]  /*6b80*/  @!P6 IMAD.IADD R14, R14, 0x1, -R17 ;  /* 0x000000010e0ee824 */ /* 0x000fe400078e0a11 */
[----:B------:R-:W-:Y:S01]  /*6b90*/  IMAD.MOV.U32 R26, RZ, RZ, R61 ;  /* 0x000000ffff1a7224 */ /* 0x000fe200078e003d */
[----:B------:R-:W-:Y:S01]  /*6ba0*/  ISETP.GT.U32.AND P6, PT, R17, R20, PT ;  /* 0x000000141100720c */ /* 0x000fe20003fc4070 */
[----:B------:R-:W-:-:S04]  /*6bb0*/  IMAD.HI.U32 R15, R2, R13, RZ ;  /* 0x0000000d020f7227 */ /* 0x000fc800078e00ff */
[----:B------:R-:W-:Y:S01]  /*6bc0*/  IMAD.MOV.U32 R28, RZ, RZ, R24 ;  /* 0x000000ffff1c7224 */ /* 0x000fe200078e0018 */
[----:B------:R-:W-:Y:S01]  /*6bd0*/  IABS R26, R26 ;  /* 0x0000001a001a7213 */ /* 0x000fe20000000000 */
[----:B------:R-:W-:Y:S01]  /*6be0*/  IMAD.MOV R15, RZ, RZ, -R15 ;  /* 0x000000ffff0f7224 */ /* 0x000fe200078e0a0f */
[----:B------:R-:W-:Y:S01]  /*6bf0*/  IABS R32, R31 ;  /* 0x0000001f00207213 */ /* 0x000fe20000000000 */
[----:B------:R-:W-:Y:S01]  /*6c00*/  IMAD.MOV.U32 R27, RZ, RZ, R23 ;  /* 0x000000ffff1b7224 */ /* 0x000fe200078e0017 */
[----:B------:R-:W-:Y:S01]  /*6c10*/  IABS R21, R29 ;  /* 0x0000001d00157213 */ /* 0x000fe20000000000 */
[----:B------:R-:W-:Y:S01]  /*6c20*/  IMAD R13, R17, R15, R13 ;  /* 0x0000000f110d7224 */ /* 0x000fe200078e020d */
[----:B------:R-:W-:Y:S01]  /*6c30*/  IABS R33, R36 ;  /* 0x0000002400217213 */ /* 0x000fe20000000000 */
[----:B------:R-:W-:Y:S01]  /*6c40*/  IMAD.HI.U32 R15, R2, R26, RZ ;  /* 0x0000001a020f7227 */ /* 0x000fe200078e00ff */
[----:B------:R-:W-:Y:S01]  /*6c50*/  IABS R28, R28 ;  /* 0x0000001c001c7213 */ /* 0x000fe20000000000 */
[----:B------:R-:W2:Y:S02]  /*6c60*/  LDL R61, [R1+0x17d0] ;  /* 0x0017d000013d7983 */ /* 0x000ea40000100800 */
[----:B------:R-:W-:-:S02]  /*6c70*/  @!P6 IMAD.IADD R20, R20, 0x1, -R17 ;  /* 0x000000011414e824 */ /* 0x000fc400078e0a11 */
[----:B------:R-:W-:-:S03]  /*6c80*/  IMAD.MOV R15, RZ, RZ, -R15 ;  /* 0x000000ffff0f7224 */ /* 0x000fc600078e0a0f */
[C---:B------:R-:W-:Y:S01]  /*6c90*/  ISETP.GT.U32.AND P6, PT, R17.reuse, R20, PT ;  /* 0x000000141100720c */ /* 0x040fe20003fc4070 */
[----:B------:R-:W-:Y:S02]  /*6ca0*/  IMAD R26, R17, R15, R26 ;  /* 0x0000000f111a7224 */ /* 0x000fe400078e021a */
[----:B------:R-:W-:-:S04]  /*6cb0*/  IMAD.HI.U32 R15, R2, R28, RZ ;  /* 0x0000001c020f7227 */ /* 0x000fc800078e00ff */
[----:B------:R-:W-:-:S04]  /*6cc0*/  IMAD.MOV R15, RZ, RZ, -R15 ;  /* 0x000000ffff0f7224 */ /* 0x000fc800078e0a0f */
[----:B------:R-:W-:Y:S02]  /*6cd0*/  IMAD R28, R17, R15, R28 ;  /* 0x0000000f111c7224 */ /* 0x000fe400078e021c */
[----:B------:R-:W-:-:S03]  /*6ce0*/  @!P6 IMAD.IADD R20, R20, 0x1, -R17 ;  /* 0x000000011414e824 */ /* 0x000fc600078e0a11 */
[----:B------:R-:W-:Y:S01]  /*6cf0*/  ISETP.GT.U32.AND P6, PT, R17, R28, PT ;  /* 0x0000001c1100720c */ /* 0x000fe20003fc4070 */
[----:B------:R-:W-:-:S04]  /*6d00*/  IMAD.HI.U32 R4, R2, R32, RZ ;  /* 0x0000002002047227 */ /* 0x000fc800078e00ff */
[----:B------:R-:W-:Y:S02]  /*6d10*/  IMAD.MOV.U32 R29, RZ, RZ, R54 ;  /* 0x000000ffff1d7224 */ /* 0x000fe400078e0036 */
[----:B------:R-:W-:-:S06]  /*6d20*/  IMAD.MOV R4, RZ, RZ, -R4 ;  /* 0x000000ffff047224 */ /* 0x000fcc00078e0a04 */
[----:B------:R-:W-:Y:S02]  /*6d30*/  @!P6 IMAD.IADD R28, R28, 0x1, -R17 ;  /* 0x000000011c1ce824 */ /* 0x000fe400078e0a11 */
[----:B------:R-:W-:-:S03]  /*6d40*/  IMAD R32, R17, R4, R32 ;  /* 0x0000000411207224 */ /* 0x000fc600078e0220 */
[----:B------:R-:W-:Y:S01]  /*6d50*/  ISETP.GT.U32.AND P6, PT, R17, R28, PT ;  /* 0x0000001c1100720c */ /* 0x000fe20003fc4070 */
[----:B------:R-:W-:Y:S01]  /*6d60*/  IMAD.MOV.U32 R23, RZ, RZ, R8 ;  /* 0x000000ffff177224 */ /* 0x000fe200078e0008 */
[----:B------:R-:W-:Y:S02]  /*6d70*/  IABS R29, R29 ;  /* 0x0000001d001d7213 */ /* 0x000fe40000000000 */
[----:B------:R-:W-:Y:S01]  /*6d80*/  IABS R43, R47 ;  /* 0x0000002f002b7213 */ /* 0x000fe20000000000 */
[----:B------:R-:W-:Y:S01]  /*6d90*/  IMAD.MOV.U32 R24, RZ, RZ, R22 ;  /* 0x000000ffff187224 */ /* 0x000fe200078e0016 */
[----:B------:R-:W-:Y:S01]  /*6da0*/  IABS R23, R23 ;  /* 0x0000001700177213 */ /* 0x000fe20000000000 */
[----:B------:R-:W3:Y:S06]  /*6db0*/  LDL R8, [R1+0x2acc] ;  /* 0x002acc0001087983 */ /* 0x000eec0000100800 */
[----:B------:R-:W-:-:S02]  /*6dc0*/  @!P6 IMAD.IADD R28, R28, 0x1, -R17 ;  /* 0x000000011c1ce824 */ /* 0x000fc400078e0a11 */
[----:B------:R-:W-:-:S04]  /*6dd0*/  IMAD.HI.U32 R15, R2, R23, RZ ;  /* 0x00000017020f7227 */ /* 0x000fc800078e00ff */
[----:B------:R-:W-:-:S04]  /*6de0*/  IMAD.MOV R15, RZ, RZ, -R15 ;  /* 0x000000ffff0f7224 */ /* 0x000fc800078e0a0f */
[----:B------:R-:W-:Y:S02]  /*6df0*/  IMAD R23, R17, R15, R23 ;  /* 0x0000000f11177224 */ /* 0x000fe400078e0217 */
[----:B------:R-:W-:Y:S01]  /*6e00*/  IMAD.HI.U32 R15, R2, R29, RZ ;  /* 0x0000001d020f7227 */ /* 0x000fe200078e00ff */
[----:B------:R-:W-:-:S03]  /*6e10*/  IABS R36, R39 ;  /* 0x0000002700247213 */ /* 0x000fc60000000000 */
[----:B------:R-:W-:-:S04]  /*6e20*/  IMAD.MOV R15, RZ, RZ, -R15 ;  /* 0x000000ffff0f7224 */ /* 0x000fc800078e0a0f */
[----:B------:R-:W-:Y:S02]  /*6e30*/  IMAD R29, R17, R15, R29 ;  /* 0x0000000f111d7224 */ /* 0x000fe400078e021d */
[----:B------:R-:W-:-:S04]  /*6e40*/  IMAD.HI.U32 R15, R2, R36, RZ ;  /* 0x00000024020f7227 */ /* 0x000fc800078e00ff */
[----:B------:R-:W-:Y:S02]  /*6e50*/  IMAD.MOV R15, RZ, RZ, -R15 ;  /* 0x000000ffff0f7224 */ /* 0x000fe400078e0a0f */
[----:B------:R-:W-:Y:S02]  /*6e60*/  IMAD.MOV.U32 R22, RZ, RZ, R37 ;  /* 0x000000ffff167224 */ /* 0x000fe400078e0025 */
[----:B------:R-:W-:Y:S01]  /*6e70*/  IMAD R36, R17, R15, R36 ;  /* 0x0000000f11247224 */ /* 0x000fe200078e0224 */
[----:B------:R-:W4:Y:S01]  /*6e80*/  LDL R37, [R1+0x17cc] ;  /* 0x0017cc0001257983 */ /* 0x000f220000100800 */
[----:B------:R-:W-:Y:S01]  /*6e90*/  IMAD.HI.U32 R15, R2, R43, RZ ;  /* 0x0000002b020f7227 */ /* 0x000fe200078e00ff */
[----:B------:R-:W-:-:S03]  /*6ea0*/  IABS R47, R55 ;  /* 0x00000037002f7213 */ /* 0x000fc60000000000 */
[----:B------:R-:W-:Y:S02]  /*6eb0*/  IMAD.MOV R15, RZ, RZ, -R15 ;  /* 0x000000ffff0f7224 */ /* 0x000fe400078e0a0f */
[----:B------:R-:W-:Y:S01]  /*6ec0*/  IMAD.HI.U32 R19, R2, R21, RZ ;  /* 0x0000001502137227 */ /* 0x000fe200078e00ff */
[----:B------:R-:W-:-:S05]  /*6ed0*/  IABS R54, R7 ;  /* 0x0000000700367213 */ /* 0x000fca0000000000 */
[----:B------:R-:W-:-:S04]  /*6ee0*/  IMAD.HI.U32 R4, R2, R54, RZ ;  /* 0x0000003602047227 */ /* 0x000fc800078e00ff */
[----:B------:R-:W-:-:S04]  /*6ef0*/  IMAD.MOV R4, RZ, RZ, -R4 ;  /* 0x000000ffff047224 */ /* 0x000fc800078e0a04 */
[----:B------:R-:W-:-:S05]  /*6f00*/  IMAD R54, R17, R4, R54 ;  /* 0x0000000411367224 */ /* 0x000fca00078e0236 */
[----:B------:R-:W-:-:S13]  /*6f10*/  ISETP.GT.U32.AND P6, PT, R17, R54, PT ;  /* 0x000000361100720c */ /* 0x000fda0003fc4070 */
[----:B------:R-:W-:-:S05]  /*6f20*/  @!P6 IMAD.IADD R54, R54, 0x1, -R17 ;  /* 0x000000013636e824 */ /* 0x000fca00078e0a11 */
[C---:B------:R-:W-:Y:S01]  /*6f30*/  ISETP.GT.U32.AND P6, PT, R17.reuse, R54, PT ;  /* 0x000000361100720c */ /* 0x040fe20003fc4070 */
[----:B------:R0:W-:Y:S01]  /*6f40*/  STL [R1+0x2b68], R7 ;  /* 0x002b680701007387 */ /* 0x0001e20000100800 */
[----:B------:R-:W-:-:S11]  /*6f50*/  IMAD R43, R17, R15, R43 ;  /* 0x0000000f112b7224 */ /* 0x000fd600078e022b */
[----:B------:R-:W-:Y:S01]  /*6f60*/  @!P6 IMAD.IADD R54, R54, 0x1, -R17 ;  /* 0x000000013636e824 */ /* 0x000fe200078e0a11 */
[----:B0-----:R-:W4:Y:S04]  /*6f70*/  LDL R7, [R1+0x2ac4] ;  /* 0x002ac40001077983 */ /* 0x001f280000100800 */
[----:B------:R0:W-:Y:S01]  /*6f80*/  STL [R1+0x2b64], R54 ;  /* 0x002b643601007387 */ /* 0x0001e20000100800 */
[----:B------:R-:W-:Y:S01]  /*6f90*/  IMAD.MOV R19, RZ, RZ, -R19 ;  /* 0x000000ffff137224 */ /* 0x000fe200078e0a13 */
[----:B------:R-:W-:Y:S01]  /*6fa0*/  IABS R27, R27 ;  /* 0x0000001b001b7213 */ /* 0x000fe20000000000 */
[----:B------:R-:W-:Y:S01]  /*6fb0*/  IMAD.HI.U32 R15, R2, R47, RZ ;  /* 0x0000002f020f7227 */ /* 0x000fe200078e00ff */
[----:B0-----:R-:W4:Y:S03]  /*6fc0*/  LDL R54, [R1+0x2ac8] ;  /* 0x002ac80001367983 */ /* 0x001f260000100800 */
[----:B------:R-:W-:-:S02]  /*6fd0*/  IMAD R21, R17, R19, R21 ;  /* 0x0000001311157224 */ /* 0x000fc400078e0215 */
[----:B------:R-:W-:Y:S02]  /*6fe0*/  IMAD.MOV R15, RZ, RZ, -R15 ;  /* 0x000000ffff0f7224 */ /* 0x000fe400078e0a0f */
[----:B------:R-:W-:Y:S01]  /*6ff0*/  IMAD.HI.U32 R19, R2, R27, RZ ;  /* 0x0000001b02137227 */ /* 0x000fe200078e00ff */
[----:B------:R-:W-:-:S03]  /*7000*/  IABS R34, R38 ;  /* 0x0000002600227213 */ /* 0x000fc60000000000 */
[C---:B------:R-:W-:Y:S02]  /*7010*/  IMAD R47, R17.reuse, R15, R47 ;  /* 0x0000000f112f7224 */ /* 0x040fe400078e022f */
[----:B------:R-:W-:Y:S02]  /*7020*/  IMAD.MOV.U32 R55, RZ, RZ, R59 ;  /* 0x000000ffff377224 */ /* 0x000fe400078e003b */
[----:B------:R-:W-:Y:S02]  /*7030*/  IMAD.MOV R19, RZ, RZ, -R19 ;  /* 0x000000ffff137224 */ /* 0x000fe400078e0a13 */
[----:B------:R-:W-:Y:S01]  /*7040*/  IMAD.HI.U32 R15, R2, R51, RZ ;  /* 0x00000033020f7227 */ /* 0x000fe200078e00ff */
[----:B------:R-:W-:Y:S02]  /*7050*/  IABS R40, R45 ;  /* 0x0000002d00287213 */ /* 0x000fe40000000000 */
[----:B------:R-:W-:Y:S01]  /*7060*/  IABS R45, R52 ;  /* 0x00000034002d7213 */ /* 0x000fe20000000000 */
[----:B------:R-:W-:Y:S01]  /*7070*/  IMAD R27, R17, R19, R27 ;  /* 0x00000013111b7224 */ /* 0x000fe200078e021b */
[----:B------:R-:W-:Y:S01]  /*7080*/  IABS R35, R5 ;  /* 0x0000000500237213 */ /* 0x000fe20000000000 */
[----:B------:R-:W-:-:S02]  /*7090*/  IMAD.MOV R15, RZ, RZ, -R15 ;  /* 0x000000ffff0f7224 */ /* 0x000fc400078e0a0f */
[----:B------:R-:W-:Y:S02]  /*70a0*/  IMAD.MOV.U32 R52, RZ, RZ, R55 ;  /* 0x000000ffff347224 */ /* 0x000fe400078e0037 */
[----:B------:R-:W-:Y:S01]  /*70b0*/  IMAD.HI.U32 R19, R2, R34, RZ ;  /* 0x0000002202137227 */ /* 0x000fe200078e00ff */
[----:B------:R-:W4:Y:S01]  /*70c0*/  LDL R55, [R1+0x17e0] ;  /* 0x0017e00001377983 */ /* 0x000f220000100800 */
[----:B------:R-:W-:Y:S02]  /*70d0*/  IABS R42, R46 ;  /* 0x0000002e002a7213 */ /* 0x000fe40000000000 */
[----:B------:R-:W-:Y:S02]  /*70e0*/  IMAD R51, R17, R15, R51 ;  /* 0x0000000f11337224 */ /* 0x000fe400078e0233 */
[----:B------:R-:W-:Y:S02]  /*70f0*/  IMAD.MOV R19, RZ, RZ, -R19 ;  /* 0x000000ffff137224 */ /* 0x000fe400078e0a13 */
[----:B------:R-:W-:-:S04]  /*7100*/  IMAD.HI.U32 R15, R0, R35, RZ ;  /* 0x00000023000f7227 */ /* 0x000fc800078e00ff */
[----:B------:R-:W-:Y:S02]  /*7110*/  IMAD R34, R17, R19, R34 ;  /* 0x0000001311227224 */ /* 0x000fe400078e0222 */
[----:B------:R-:W-:Y:S02]  /*7120*/  IMAD.MOV R15, RZ, RZ, -R15 ;  /* 0x000000ffff0f7224 */ /* 0x000fe400078e0a0f */
[----:B------:R-:W-:-:S04]  /*7130*/  IMAD.HI.U32 R19, R2, R42, RZ ;  /* 0x0000002a02137227 */ /* 0x000fc800078e00ff */
[----:B------:R-:W-:Y:S02]  /*7140*/  IMAD.MOV R19, RZ, RZ, -R19 ;  /* 0x000000ffff137224 */ /* 0x000fe400078e0a13 */
[----:B------:R-:W-:Y:S02]  /*7150*/  IMAD R35, R57, R15, R35 ;  /* 0x0000000f39237224 */ /* 0x000fe400078e0223 */
[----:B------:R-:W4:Y:S01]  /*7160*/  LDL R15, [R1+0x17e8] ;  /* 0x0017e800010f7983 */ /* 0x000f220000100800 */
[----:B------:R-:W-:-:S03]  /*7170*/  IMAD R42, R17, R19, R42 ;  /* 0x00000013112a7224 */ /* 0x000fc600078e022a */
[----:B------:R-:W4:Y:S01]  /*7180*/  LDL R19, [R1+0x17ec] ;  /* 0x0017ec0001137983 */ /* 0x000f220000100800 */
[C---:B------:R-:W-:Y:S02]  /*7190*/  ISETP.GT.U32.AND P5, PT, R17.reuse, R3, PT ;  /* 0x000000031100720c */ /* 0x040fe40003fa4070 */
[----:B------:R-:W-:-:S11]  /*71a0*/  ISETP.GT.U32.AND P4, PT, R17, R6, PT ;  /* 0x000000061100720c */ /* 0x000fd60003f84070 */
[--C-:B------:R-:W-:Y:S01]  /*71b0*/  @!P5 IMAD.IADD R3, R3, 0x1, -R17.reuse ;  /* 0x000000010303d824 */ /* 0x100fe200078e0a11 */
[C---:B------:R-:W-:Y:S01]  /*71c0*/  ISETP.GT.U32.AND P5, PT, R17.reuse, R9, PT ;  /* 0x000000091100720c */ /* 0x040fe20003fa4070 */
[----:B------:R-:W-:Y:S01]  /*71d0*/  @!P4 IMAD.IADD R6, R6, 0x1, -R17 ;  /* 0x000000010606c824 */ /* 0x000fe200078e0a11 */
[----:B------:R-:W-:Y:S02]  /*71e0*/  IABS R22, R22 ;  /* 0x0000001600167213 */ /* 0x000fe40000000000 */
[----:B------:R-:W-:-:S03]  /*71f0*/  ISETP.GT.U32.AND P4, PT, R17, R3, PT ;  /* 0x000000031100720c */ /* 0x000fc60003f84070 */
[----:B------:R-:W-:-:S06]  /*7200*/  IMAD.HI.U32 R10, R2, R22, RZ ;  /* 0x00000016020a7227 */ /* 0x000fcc00078e00ff */
[--C-:B------:R-:W-:Y:S01]  /*7210*/  @!P5 IMAD.IADD R9, R9, 0x1, -R17.reuse ;  /* 0x000000010909d824 */ /* 0x100fe200078e0a11 */
[----:B------:R-:W-:Y:S01]  /*7220*/  ISETP.GT.U32.AND P5, PT, R17, R6, PT ;  /* 0x000000061100720c */ /* 0x000fe20003fa4070 */
[----:B------:R-:W-:Y:S01]  /*7230*/  IMAD.MOV R10, RZ, RZ, -R10 ;  /* 0x000000ffff0a7224 */ /* 0x000fe200078e0a0a */
[----:B------:R-:W-:Y:S01]  /*7240*/  IABS R30, R30 ;  /* 0x0000001e001e7213 */ /* 0x000fe20000000000 */
[----:B------:R-:W-:Y:S01]  /*7250*/  @!P4 IMAD.IADD R3, R3, 0x1, -R17 ;  /* 0x000000010303c824 */ /* 0x000fe200078e0a11 */
[C---:B------:R-:W-:Y:S01]  /*7260*/  ISETP.GT.U32.AND P4, PT, R17.reuse, R12, PT ;  /* 0x0000000c1100720c */ /* 0x040fe20003f84070 */
[----:B------:R-:W-:Y:S02]  /*7270*/  IMAD R22, R17, R10, R22 ;  /* 0x0000000a11167224 */ /* 0x000fe400078e0216 */
[----:B------:R-:W-:Y:S01]  /*7280*/  IMAD.HI.U32 R10, R2, R30, RZ ;  /* 0x0000001e020a7227 */ /* 0x000fe200078e00ff */
[----:B------:R-:W-:-:S05]  /*7290*/  IABS R25, R25 ;  /* 0x0000001900197213 */ /* 0x000fca0000000000 */
[----:B------:R-:W-:Y:S01]  /*72a0*/  @!P5 IMAD.IADD R6, R6, 0x1, -R17 ;  /* 0x000000010606d824 */ /* 0x000fe200078e0a11 */
[----:B------:R-:W-:Y:S01]  /*72b0*/  ISETP.GT.U32.AND P5, PT, R17, R13, PT ;  /* 0x0000000d1100720c */ /* 0x000fe20003fa4070 */
[----:B------:R-:W-:-:S04]  /*72c0*/  IMAD.MOV R10, RZ, RZ, -R10 ;  /* 0x000000ffff0a7224 */ /* 0x000fc800078e0a0a */
[----:B------:R-:W-:Y:S02]  /*72d0*/  IMAD R30, R17, R10, R30 ;  /* 0x0000000a111e7224 */ /* 0x000fe400078e021e */
[----:B------:R-:W-:Y:S01]  /*72e0*/  IMAD.HI.U32 R10, R2, R25, RZ ;  /* 0x00000019020a7227 */ /* 0x000fe200078e00ff */
[----:B------:R-:W-:-:S03]  /*72f0*/  IABS R31, R24 ;  /* 0x00000018001f7213 */ /* 0x000fc60000000000 */
[----:B------:R-:W-:Y:S01]  /*7300*/  IMAD.HI.U32 R4, R2, R33, RZ ;  /* 0x0000002102047227 */ /* 0x000fe200078e00ff */
[----:B------:R-:W-:Y:S01]  /*7310*/  IABS R38, R44 ;  /* 0x0000002c00267213 */ /* 0x000fe20000000000 */
[----:B------:R-:W4:Y:S02]  /*7320*/  LDL R24, [R1+0x17c0] ;  /* 0x0017c00001187983 */ /* 0x000f240000100800 */
[--C-:B------:R-:W-:Y:S02]  /*7330*/  @!P4 IMAD.IADD R12, R12, 0x1, -R17.reuse ;  /* 0x000000010c0cc824 */ /* 0x100fe400078e0a11 */
[----:B------:R-:W-:Y:S02]  /*7340*/  @!P5 IMAD.IADD R13, R13, 0x1, -R17 ;  /* 0x000000010d0dd824 */ /* 0x000fe400078e0a11 */
[----:B------:R-:W-:Y:S01]  /*7350*/  IMAD.MOV R10, RZ, RZ, -R10 ;  /* 0x000000ffff0a7224 */ /* 0x000fe200078e0a0a */
[C---:B------:R-:W-:Y:S02]  /*7360*/  ISETP.GT.U32.AND P4, PT, R17.reuse, R12, PT ;  /* 0x0000000c1100720c */ /* 0x040fe40003f84070 */
[C---:B------:R-:W-:Y:S01]  /*7370*/  ISETP.GT.U32.AND P5, PT, R17.reuse, R13, PT ;  /* 0x0000000d1100720c */ /* 0x040fe20003fa4070 */
[----:B------:R-:W-:-:S02]  /*7380*/  IMAD R25, R17, R10, R25 ;  /* 0x0000000a11197224 */ /* 0x000fc400078e0219 */
[----:B------:R-:W-:Y:S01]  /*7390*/  IMAD.HI.U32 R10, R2, R31, RZ ;  /* 0x0000001f020a7227 */ /* 0x000fe200078e00ff */
[----:B------:R-:W-:-:S03]  /*73a0*/  ISETP.GT.U32.AND P2, PT, R17, R9, PT ;  /* 0x000000091100720c */ /* 0x000fc60003f44070 */
[----:B------:R-:W-:Y:S02]  /*73b0*/  IMAD.MOV R10, RZ, RZ, -R10 ;  /* 0x000000ffff0a7224 */ /* 0x000fe400078e0a0a */
[----:B------:R-:W-:Y:S02]  /*73c0*/  IMAD.MOV R4, RZ, RZ, -R4 ;  /* 0x000000ffff047224 */ /* 0x000fe400078e0a04 */
[C---:B------:R-:W-:Y:S02]  /*73d0*/  IMAD R31, R17.reuse, R10, R31 ;  /* 0x0000000a111f7224 */ /* 0x040fe400078e021f */
[----:B------:R-:W-:Y:S02]  /*73e0*/  IMAD R33, R17, R4, R33 ;  /* 0x0000000411217224 */ /* 0x000fe400078e0221 */
[----:B------:R-:W-:-:S04]  /*73f0*/  IMAD.HI.U32 R10, R2, R38, RZ ;  /* 0x00000026020a7227 */ /* 0x000fc800078e00ff */
[----:B------:R-:W-:Y:S01]  /*7400*/  IMAD.HI.U32 R4, R2, R40, RZ ;  /* 0x0000002802047227 */ /* 0x000fe200078e00ff */
[----:B------:R-:W-:-:S03]  /*7410*/  IABS R46, R53 ;  /* 0x00000035002e7213 */ /* 0x000fc60000000000 */
[--C-:B------:R-:W-:Y:S01]  /*7420*/  @!P4 IMAD.IADD R12, R12, 0x1, -R17.reuse ;  /* 0x000000010c0cc824 */ /* 0x100fe200078e0a11 */
[----:B------:R-:W-:Y:S01]  /*7430*/  ISETP.GT.U32.AND P4, PT, R17, R16, PT ;  /* 0x000000101100720c */ /* 0x000fe20003f84070 */
[----:B------:R-:W-:Y:S01]  /*7440*/  @!P5 IMAD.IADD R13, R13, 0x1, -R17 ;  /* 0x000000010d0dd824 */ /* 0x000fe200078e0a11 */
[C---:B------:R-:W-:Y:S01]  /*7450*/  ISETP.GT.U32.AND P5, PT, R17.reuse, R18, PT ;  /* 0x000000121100720c */ /* 0x040fe20003fa4070 */
[----:B------:R-:W-:Y:S02]  /*7460*/  IMAD.MOV R10, RZ, RZ, -R10 ;  /* 0x000000ffff0a7224 */ /* 0x000fe400078e0a0a */
[----:B------:R-:W-:Y:S02]  /*7470*/  IMAD.MOV R4, RZ, RZ, -R4 ;  /* 0x000000ffff047224 */ /* 0x000fe400078e0a04 */
[C---:B------:R-:W-:Y:S02]  /*7480*/  IMAD R38, R17.reuse, R10, R38 ;  /* 0x0000000a11267224 */ /* 0x040fe400078e0226 */
[----:B------:R-:W-:-:S02]  /*7490*/  IMAD R40, R17, R4, R40 ;  /* 0x0000000411287224 */ /* 0x000fc400078e0228 */
[----:B------:R-:W-:-:S04]  /*74a0*/  IMAD.HI.U32 R10, R2, R45, RZ ;  /* 0x0000002d020a7227 */ /* 0x000fc800078e00ff */
[----:B------:R-:W-:-:S04]  /*74b0*/  IMAD.HI.U32 R4, R2, R46, RZ ;  /* 0x0000002e02047227 */ /* 0x000fc800078e00ff */
[----:B------:R-:W-:Y:S01]  /*74c0*/  @!P2 IMAD.IADD R9, R9, 0x1, -R17 ;  /* 0x000000010909a824 */ /* 0x000fe200078e0a11 */
[----:B------:R-:W-:Y:S01]  /*74d0*/  ISETP.GE.AND P2, PT, R48, RZ, PT ;  /* 0x000000ff3000720c */ /* 0x000fe20003f46270 */
[----:B------:R-:W-:Y:S01]  /*74e0*/  IMAD.MOV R10, RZ, RZ, -R10 ;  /* 0x000000ffff0a7224 */ /* 0x000fe200078e0a0a */
[----:B------:R-:W-:Y:S01]  /*74f0*/  IABS R48, R60 ;  /* 0x0000003c00307213 */ /* 0x000fe20000000000 */
[----:B------:R-:W-:Y:S02]  /*7500*/  IMAD.MOV R4, RZ, RZ, -R4 ;  /* 0x000000ffff047224 */ /* 0x000fe400078e0a04 */
[C---:B------:R-:W-:Y:S02]  /*7510*/  IMAD R45, R17.reuse, R10, R45 ;  /* 0x0000000a112d7224 */ /* 0x040fe400078e022d */
[----:B------:R-:W-:Y:S02]  /*7520*/  IMAD R46, R17, R4, R46 ;  /* 0x00000004112e7224 */ /* 0x000fe400078e022e */
[----:B------:R-:W-:-:S02]  /*7530*/  @!P4 IMAD.IADD R16, R16, 0x1, -R17 ;  /* 0x000000011010c824 */ /* 0x000fc400078e0a11 */
[----:B------:R-:W-:Y:S02]  /*7540*/  @!P5 IMAD.IADD R18, R18, 0x1, -R17 ;  /* 0x000000011212d824 */ /* 0x000fe400078e0a11 */
[----:B------:R-:W-:-:S04]  /*7550*/  IMAD.HI.U32 R10, R2, R48, RZ ;  /* 0x00000030020a7227 */ /* 0x000fc800078e00ff */
[----:B------:R-:W-:Y:S01]  /*7560*/  IMAD.HI.U32 R4, R2, R50, RZ ;  /* 0x0000003202047227 */ /* 0x000fe200078e00ff */
[C---:B------:R-:W-:Y:S02]  /*7570*/  ISETP.GT.U32.AND P4, PT, R17.reuse, R16, PT ;  /* 0x000000101100720c */ /* 0x040fe40003f84070 */
[C---:B------:R-:W-:Y:S01]  /*7580*/  ISETP.GT.U32.AND P5, PT, R17.reuse, R18, PT ;  /* 0x000000121100720c */ /* 0x040fe20003fa4070 */
[----:B------:R-:W-:Y:S02]  /*7590*/  IMAD.MOV R10, RZ, RZ, -R10 ;  /* 0x000000ffff0a7224 */ /* 0x000fe400078e0a0a */
[----:B------:R-:W-:Y:S02]  /*75a0*/  IMAD.MOV R4, RZ, RZ, -R4 ;  /* 0x000000ffff047224 */ /* 0x000fe400078e0a04 */
[----:B------:R-:W-:Y:S01]  /*75b0*/  IMAD.MOV.U32 R53, RZ, RZ, R58 ;  /* 0x000000ffff357224 */ /* 0x000fe200078e003a */
[----:B---3--:R-:W-:Y:S01]  /*75c0*/  IABS R58, R8 ;  /* 0x00000008003a7213 */ /* 0x008fe20000000000 */
[----:B------:R-:W-:-:S02]  /*75d0*/  IMAD R48, R17, R10, R48 ;  /* 0x0000000a11307224 */ /* 0x000fc400078e0230 */
[C---:B------:R-:W-:Y:S01]  /*75e0*/  IMAD R50, R17.reuse, R4, R50 ;  /* 0x0000000411327224 */ /* 0x040fe200078e0232 */
[----:B------:R-:W-:Y:S01]  /*75f0*/  IABS R49, R49 ;  /* 0x0000003100317213 */ /* 0x000fe20000000000 */
[--C-:B------:R-:W-:Y:S01]  /*7600*/  @!P4 IMAD.IADD R16, R16, 0x1, -R17.reuse ;  /* 0x000000011010c824 */ /* 0x100fe200078e0a11 */
[C---:B------:R-:W-:Y:S01]  /*7610*/  ISETP.GT.U32.AND P4, PT, R17.reuse, R22, PT ;  /* 0x000000161100720c */ /* 0x040fe20003f84070 */
[----:B------:R-:W-:Y:S01]  /*7620*/  @!P5 IMAD.IADD R18, R18, 0x1, -R17 ;  /* 0x000000011212d824 */ /* 0x000fe200078e0a11 */
[----:B------:R-:W-:Y:S02]  /*7630*/  ISETP.GT.U32.AND P5, PT, R17, R26, PT ;  /* 0x0000001a1100720c */ /* 0x000fe40003fa4070 */
[----:B--2---:R-:W-:Y:S02]  /*7640*/  IABS R39, R61 ;  /* 0x0000003d00277213 */ /* 0x004fe40000000000 */
[----:B------:R-:W-:-:S07]  /*7650*/  IABS R53, R53 ;  /* 0x0000003500357213 */ /* 0x000fce0000000000 */
[--C-:B------:R-:W-:Y:S02]  /*7660*/  @!P4 IMAD.IADD R22, R22, 0x1, -R17.reuse ;  /* 0x000000011616c824 */ /* 0x100fe400078e0a11 */
[--C-:B------:R-:W-:Y:S01]  /*7670*/  @!P5 IMAD.IADD R26, R26, 0x1, -R17.reuse ;  /* 0x000000011a1ad824 */ /* 0x100fe200078e0a11 */
[----:B------:R-:W-:Y:S02]  /*7680*/  IABS R56, R56 ;  /* 0x0000003800387213 */ /* 0x000fe40000000000 */
[C---:B------:R-:W-:Y:S02]  /*7690*/  ISETP.GT.U32.AND P4, PT, R17.reuse, R22, PT ;  /* 0x000000161100720c */ /* 0x040fe40003f84070 */
[----:B------:R-:W-:Y:S02]  /*76a0*/  ISETP.GT.U32.AND P5, PT, R17, R26, PT ;  /* 0x0000001a1100720c */ /* 0x000fe40003fa4070 */
[----:B------:R-:W-:Y:S02]  /*76b0*/  ISETP.GE.AND P3, PT, R41, RZ, PT ;  /* 0x000000ff2900720c */ /* 0x000fe40003f66270 */
[----:B------:R-:W2:Y:S07]  /*76c0*/  LDL R41, [R1+0x17f4] ;  /* 0x0017f40001297983 */ /* 0x000eae0000100800 */
[--C-:B------:R-:W-:Y:S01]  /*76d0*/  @!P4 IMAD.IADD R22, R22, 0x1, -R17.reuse ;  /* 0x000000011616c824 */ /* 0x100fe200078e0a11 */
[C---:B------:R-:W-:Y:S01]  /*76e0*/  ISETP.GT.U32.AND P4, PT, R17.reuse, R30, PT ;  /* 0x0000001e1100720c */ /* 0x040fe20003f84070 */
[----:B------:R-:W-:Y:S01]  /*76f0*/  @!P5 IMAD.IADD R26, R26, 0x1, -R17 ;  /* 0x000000011a1ad824 */ /* 0x000fe200078e0a11 */
[----:B------:R-:W-:Y:S01]  /*7700*/  ISETP.GT.U32.AND P5, PT, R17, R32, PT ;  /* 0x000000201100720c */ /* 0x000fe20003fa4070 */
[----:B------:R-:W-:Y:S01]  /*7710*/  @!P3 IMAD.MOV R3, RZ, RZ, -R3 ;  /* 0x000000ffff03b224 */ /* 0x000fe200078e0a03 */
[----:B----4-:R-:W-:-:S05]  /*7720*/  IABS R60, R7 ;  /* 0x00000007003c7213 */ /* 0x010fca0000000000 */
[----:B------:R-:W-:Y:S01]  /*7730*/  IMAD.HI.U32 R10, R2, R60, RZ ;  /* 0x0000003c020a7227 */ /* 0x000fe200078e00ff */
[----:B------:R-:W-:-:S05]  /*7740*/  IABS R59, R54 ;  /* 0x00000036003b7213 */ /* 0x000fca0000000000 */
[----:B------:R-:W-:-:S04]  /*7750*/  IMAD.HI.U32 R4, R2, R59, RZ ;  /* 0x0000003b02047227 */ /* 0x000fc800078e00ff */
[----:B------:R-:W-:-:S04]  /*7760*/  IMAD.HI.U32 R2, R2, R58, RZ ;  /* 0x0000003a02027227 */ /* 0x000fc800078e00ff */
[----:B------:R-:W-:Y:S02]  /*7770*/  IMAD.MOV R2, RZ, RZ, -R2 ;  /* 0x000000ffff027224 */ /* 0x000fe400078e0a02 */
[----:B------:R-:W-:Y:S02]  /*7780*/  IMAD.MOV R4, RZ, RZ, -R4 ;  /* 0x000000ffff047224 */ /* 0x000fe400078e0a04 */
[----:B------:R-:W-:Y:S02]  /*7790*/  IMAD R58, R17, R2, R58 ;  /* 0x00000002113a7224 */ /* 0x000fe400078e023a */
[----:B------:R-:W-:-:S04]  /*77a0*/  IMAD.HI.U32 R2, R0, R49, RZ ;  /* 0x0000003100027227 */ /* 0x000fc800078e00ff */
[----:B------:R-:W-:Y:S02]  /*77b0*/  IMAD R59, R17, R4, R59 ;  /* 0x00000004113b7224 */ /* 0x000fe400078e023b */
[----:B------:R-:W-:Y:S01]  /*77c0*/  IMAD.MOV R2, RZ, RZ, -R2 ;  /* 0x000000ffff027224 */ /* 0x000fe200078e0a02 */
[----:B------:R-:W-:Y:S01]  /*77d0*/  IABS R55, R55 ;  /* 0x0000003700377213 */ /* 0x000fe20000000000 */
[----:B------:R-:W-:-:S04]  /*77e0*/  IMAD.HI.U32 R4, R0, R39, RZ ;  /* 0x0000002700047227 */ /* 0x000fc800078e00ff */
[----:B------:R-:W-:Y:S02]  /*77f0*/  IMAD R49, R57, R2, R49 ;  /* 0x0000000239317224 */ /* 0x000fe400078e0231 */
[----:B------:R-:W-:Y:S02]  /*7800*/  IMAD.MOV R4, RZ, RZ, -R4 ;  /* 0x000000ffff047224 */ /* 0x000fe400078e0a04 */
[----:B------:R-:W-:-:S04]  /*7810*/  IMAD.HI.U32 R2, R0, R55, RZ ;  /* 0x0000003700027227 */ /* 0x000fc800078e00ff */
[----:B------:R-:W-:Y:S02]  /*7820*/  IMAD R39, R57, R4, R39 ;  /* 0x0000000439277224 */ /* 0x000fe400078e0227 */
[----:B------:R-:W-:Y:S02]  /*7830*/  IMAD.MOV R2, RZ, RZ, -R2 ;  /* 0x000000ffff027224 */ /* 0x000fe400078e0a02 */
[----:B------:R-:W-:-:S04]  /*7840*/  IMAD.HI.U32 R4, R0, R53, RZ ;  /* 0x0000003500047227 */ /* 0x000fc800078e00ff */
[----:B------:R-:W-:Y:S02]  /*7850*/  IMAD R55, R57, R2, R55 ;  /* 0x0000000239377224 */ /* 0x000fe400078e0237 */
[----:B------:R-:W-:Y:S01]  /*7860*/  IMAD.MOV R4, RZ, RZ, -R4 ;  /* 0x000000ffff047224 */ /* 0x000fe200078e0a04 */
[----:B------:R-:W-:-:S03]  /*7870*/  IABS R2, R15 ;  /* 0x0000000f00027213 */ /* 0x000fc60000000000 */
[----:B------:R-:W-:Y:S01]  /*7880*/  IMAD R53, R57, R4, R53 ;  /* 0x0000000439357224 */ /* 0x000fe200078e0235 */
[----:B------:R-:W-:Y:S01]  /*7890*/  IABS R4, R19 ;  /* 0x0000001300047213 */ /* 0x000fe20000000000 */
[----:B------:R-:W-:-:S04]  /*78a0*/  IMAD.HI.U32 R15, R0, R2, RZ ;  /* 0x00000002000f7227 */ /* 0x000fc800078e00ff */
[----:B------:R-:W-:-:S04]  /*78b0*/  IMAD.HI.U32 R19, R0, R56, RZ ;  /* 0x0000003800137227 */ /* 0x000fc800078e00ff */
[----:B------:R-:W-:Y:S02]  /*78c0*/  IMAD.MOV R15, RZ, RZ, -R15 ;  /* 0x000000ffff0f7224 */ /* 0x000fe400078e0a0f */
[----:B------:R-:W-:Y:S02]  /*78d0*/  IMAD.MOV R19, RZ, RZ, -R19 ;  /* 0x000000ffff137224 */ /* 0x000fe400078e0a13 */
[C---:B------:R-:W-:Y:S02]  /*78e0*/  IMAD R2, R57.reuse, R15, R2 ;  /* 0x0000000f39027224 */ /* 0x040fe400078e0202 */
[----:B------:R-:W-:Y:S01]  /*78f0*/  IMAD R56, R57, R19, R56 ;  /* 0x0000001339387224 */ /* 0x000fe200078e0238 */
[----:B------:R-:W3:Y:S04]  /*7900*/  LDL R15, [R1+0x17f0] ;  /* 0x0017f000010f7983 */ /* 0x000ee80000100800 */
[----:B------:R-:W4:Y:S01]  /*7910*/  LDL R19, [R1+0x17f8] ;  /* 0x0017f80001137983 */ /* 0x000f220000100800 */
[----:B------:R-:W-:-:S03]  /*7920*/  @!P4 IMAD.IADD R30, R30, 0x1, -R17 ;  /* 0x000000011e1ec824 */ /* 0x000fc600078e0a11 */
[----:B------:R0:W-:Y:S01]  /*7930*/  STL [R1+0x2b24], R3 ;  /* 0x002b240301007387 */ /* 0x0001e20000100800 */
[----:B------:R-:W-:Y:S01]  /*7940*/  @!P5 IMAD.IADD R32, R32, 0x1, -R17 ;  /* 0x000000012020d824 */ /* 0x000fe200078e0a11 */
[C---:B------:R-:W-:Y:S02]  /*7950*/  ISETP.GT.U32.AND P4, PT, R17.reuse, R30, PT ;  /* 0x0000001e1100720c */ /* 0x040fe40003f84070 */
[----:B0-----:R-:W4:Y:S02]  /*7960*/  LDL R3, [R1+0x17fc] ;  /* 0x0017fc0001037983 */ /* 0x001f240000100800 */
[----:B------:R-:W-:-:S09]  /*7970*/  ISETP.GT.U32.AND P5, PT, R17, R32, PT ;  /* 0x000000201100720c */ /* 0x000fd20003fa4070 */
[----:B------:R-:W-:Y:S01]  /*7980*/  @!P4 IMAD.IADD R30, R30, 0x1, -R17 ;  /* 0x000000011e1ec824 */ /* 0x000fe200078e0a11 */
[----:B------:R-:W-:-:S03]  /*7990*/  ISETP.GT.U32.AND P4, PT, R17, R21, PT ;  /* 0x000000151100720c */ /* 0x000fc60003f84070 */
[----:B------:R-:W-:Y:S01]  /*79a0*/  @!P5 IMAD.IADD R32, R32, 0x1, -R17 ;  /* 0x000000012020d824 */ /* 0x000fe200078e0a11 */
[----:B------:R-:W-:-:S09]  /*79b0*/  ISETP.GT.U32.AND P5, PT, R17, R23, PT ;  /* 0x000000171100720c */ /* 0x000fd20003fa4070 */
[----:B------:R-:W-:-:S04]  /*79c0*/  @!P4 IMAD.IADD R21, R21, 0x1, -R17 ;  /* 0x000000011515c824 */ /* 0x000fc800078e0a11 */
[----:B------:R-:W-:Y:S01]  /*79d0*/  @!P5 IMAD.IADD R23, R23, 0x1, -R17 ;  /* 0x000000011717d824 */ /* 0x000fe200078e0a11 */
[----:B------:R-:W-:-:S04]  /*79e0*/  ISETP.GT.U32.AND P4, PT, R17, R21, PT ;  /* 0x000000151100720c */ /* 0x000fc80003f84070 */
[C---:B------:R-:W-:Y:S02]  /*79f0*/  ISETP.GT.U32.AND P5, PT, R17.reuse, R23, PT ;  /* 0x000000171100720c */ /* 0x040fe40003fa4070 */
[----:B------:R-:W-:-:S07]  /*7a00*/  ISETP.GT.U32.AND P6, PT, R17, R25, PT ;  /* 0x000000191100720c */ /* 0x000fce0003fc4070 */
[----:B------:R-:W-:Y:S01]  /*7a10*/  @!P4 IMAD.IADD R21, R21, 0x1, -R17 ;  /* 0x000000011515c824 */ /* 0x000fe200078e0a11 */
[----:B------:R-:W-:-:S03]  /*7a20*/  ISETP.GT.U32.AND P4, PT, R17, R27, PT ;  /* 0x0000001b1100720c */ /* 0x000fc60003f84070 */
[--C-:B------:R-:W-:Y:S01]  /*7a30*/  @!P5 IMAD.IADD R23, R23, 0x1, -R17.reuse ;  /* 0x000000011717d824 */ /* 0x100fe200078e0a11 */
[----:B------:R-:W-:Y:S01]  /*7a40*/  ISETP.GT.U32.AND P5, PT, R17, R29, PT ;  /* 0x0000001d1100720c */ /* 0x000fe20003fa4070 */
[----:B------:R-:W-:-:S05]  /*7a50*/  @!P6 IMAD.IADD R25, R25, 0x1, -R17 ;  /* 0x000000011919e824 */ /* 0x000fca00078e0a11 */
[----:B------:R-:W-:-:S03]  /*7a60*/  ISETP.GT.U32.AND P6, PT, R17, R25, PT ;  /* 0x000000191100720c */ /* 0x000fc60003fc4070 */
[----:B------:R-:W-:-:S04]  /*7a70*/  @!P4 IMAD.IADD R27, R27, 0x1, -R17 ;  /* 0x000000011b1bc824 */ /* 0x000fc800078e0a11 */
[----:B------:R-:W-:Y:S01]  /*7a80*/  @!P5 IMAD.IADD R29, R29, 0x1, -R17 ;  /* 0x000000011d1dd824 */ /* 0x000fe200078e0a11 */
[----:B------:R-:W-:-:S04]  /*7a90*/  ISETP.GT.U32.AND P4, PT, R17, R27, PT ;  /* 0x0000001b1100720c */ /* 0x000fc80003f84070 */
[----:B------:R-:W-:Y:S01]  /*7aa0*/  ISETP.GT.U32.AND P5, PT, R17, R29, PT ;  /* 0x0000001d1100720c */ /* 0x000fe20003fa4070 */
[----:B------:R-:W-:Y:S01]  /*7ab0*/  @!P6 IMAD.IADD R25, R25, 0x1, -R17 ;  /* 0x000000011919e824 */ /* 0x000fe200078e0a11 */
        /* <DEDUP_REMOVED lines=22> */
[C---:B------:R-:W-:Y:S01]  /*7c20*/  ISETP.GT.U32.AND P5, PT, R17.reuse, R40, PT ;  /* 0x000000281100720c */ /* 0x040fe20003fa4070 */
        /* <DEDUP_REMOVED lines=24> */
[----:B------:R-:W-:Y:S01]  /*7db0*/  IMAD.MOV R10, RZ, RZ, -R10 ;  /* 0x000000ffff0a7224 */ /* 0x000fe200078e0a0a */
[----:B------:R-:W-:Y:S01]  /*7dc0*/  IABS R44, R37 ;  /* 0x00000025002c7213 */ /* 0x000fe20000000000 */
[----:B------:R-:W-:Y:S01]  /*7dd0*/  @!P6 IMAD.IADD R46, R46, 0x1, -R17 ;  /* 0x000000012e2ee824 */ /* 0x000fe200078e0a11 */
[C---:B------:R-:W-:Y:S01]  /*7de0*/  ISETP.GT.U32.AND P6, PT, R17.reuse, R50, PT ;  /* 0x000000321100720c */ /* 0x040fe20003fc4070 */
[----:B------:R-:W-:Y:S02]  /*7df0*/  IMAD R60, R17, R10, R60 ;  /* 0x0000000a113c7224 */ /* 0x000fe400078e023c */
[----:B------:R-:W-:-:S04]  /*7e00*/  IMAD.HI.U32 R10, R0, R44, RZ ;  /* 0x0000002c000a7227 */ /* 0x000fc800078e00ff */
[--C-:B------:R-:W-:Y:S01]  /*7e10*/  @!P4 IMAD.IADD R47, R47, 0x1, -R17.reuse ;  /* 0x000000012f2fc824 */ /* 0x100fe200078e0a11 */
[C---:B------:R-:W-:Y:S01]  /*7e20*/  ISETP.GT.U32.AND P4, PT, R17.reuse, R51, PT ;  /* 0x000000331100720c */ /* 0x040fe20003f84070 */
[--C-:B------:R-:W-:Y:S01]  /*7e30*/  @!P5 IMAD.IADD R48, R48, 0x1, -R17.reuse ;  /* 0x000000013030d824 */ /* 0x100fe200078e0a11 */
[----:B------:R-:W-:Y:S01]  /*7e40*/  ISETP.GT.U32.AND P5, PT, R17, R60, PT ;  /* 0x0000003c1100720c */ /* 0x000fe20003fa4070 */
[----:B------:R-:W-:Y:S01]  /*7e50*/  IMAD.MOV R10, RZ, RZ, -R10 ;  /* 0x000000ffff0a7224 */ /* 0x000fe200078e0a0a */
[----:B------:R-:W-:Y:S01]  /*7e60*/  IABS R52, R52 ;  /* 0x0000003400347213 */ /* 0x000fe20000000000 */
[----:B------:R-:W-:Y:S02]  /*7e70*/  @!P6 IMAD.IADD R50, R50, 0x1, -R17 ;  /* 0x000000013232e824 */ /* 0x000fe400078e0a11 */
[----:B------:R-:W-:Y:S02]  /*7e80*/  IMAD R44, R57, R10, R44 ;  /* 0x0000000a392c7224 */ /* 0x000fe400078e022c */
[----:B------:R-:W-:Y:S01]  /*7e90*/  IMAD.HI.U32 R10, R0, R52, RZ ;  /* 0x00000034000a7227 */ /* 0x000fe200078e00ff */
[----:B------:R-:W-:-:S02]  /*7ea0*/  IABS R24, R24 ;  /* 0x0000001800187213 */ /* 0x000fc40000000000 */
[----:B------:R-:W-:Y:S01]  /*7eb0*/  ISETP.GT.U32.AND P6, PT, R17, R50, PT ;  /* 0x000000321100720c */ /* 0x000fe20003fc4070 */
[--C-:B------:R-:W-:Y:S02]  /*7ec0*/  @!P4 IMAD.IADD R51, R51, 0x1, -R17.reuse ;  /* 0x000000013333c824 */ /* 0x100fe400078e0a11 */
[----:B------:R-:W-:Y:S02]  /*7ed0*/  @!P5 IMAD.IADD R60, R60, 0x1, -R17 ;  /* 0x000000013c3cd824 */ /* 0x000fe400078e0a11 */
[----:B------:R-:W-:Y:S01]  /*7ee0*/  IMAD.MOV R10, RZ, RZ, -R10 ;  /* 0x000000ffff0a7224 */ /* 0x000fe200078e0a0a */
[C---:B------:R-:W-:Y:S02]  /*7ef0*/  ISETP.GT.U32.AND P4, PT, R17.reuse, R51, PT ;  /* 0x000000331100720c */ /* 0x040fe40003f84070 */
[----:B------:R-:W-:Y:S01]  /*7f00*/  ISETP.GT.U32.AND P5, PT, R17, R60, PT ;  /* 0x0000003c1100720c */ /* 0x000fe20003fa4070 */
[----:B------:R-:W-:Y:S02]  /*7f10*/  IMAD R52, R57, R10, R52 ;  /* 0x0000000a39347224 */ /* 0x000fe400078e0234 */
[----:B------:R-:W-:-:S04]  /*7f20*/  IMAD.HI.U32 R10, R0, R24, RZ ;  /* 0x00000018000a7227 */ /* 0x000fc800078e00ff */
[----:B------:R-:W-:Y:S02]  /*7f30*/  IMAD.MOV R10, RZ, RZ, -R10 ;  /* 0x000000ffff0a7224 */ /* 0x000fe400078e0a0a */
[--C-:B------:R-:W-:Y:S01]  /*7f40*/  @!P6 IMAD.IADD R50, R50, 0x1, -R17.reuse ;  /* 0x000000013232e824 */ /* 0x100fe200078e0a11 */
[----:B------:R-:W-:Y:S01]  /*7f50*/  ISETP.GT.U32.AND P6, PT, R17, R59, PT ;  /* 0x0000003b1100720c */ /* 0x000fe20003fc4070 */
[----:B------:R-:W-:Y:S02]  /*7f60*/  IMAD R24, R57, R10, R24 ;  /* 0x0000000a39187224 */ /* 0x000fe400078e0218 */
[--C-:B------:R-:W-:Y:S01]  /*7f70*/  @!P4 IMAD.IADD R51, R51, 0x1, -R17.reuse ;  /* 0x000000013333c824 */ /* 0x100fe200078e0a11 */
[----:B------:R-:W-:Y:S01]  /*7f80*/  ISETP.GT.U32.AND P4, PT, R17, R58, PT ;  /* 0x0000003a1100720c */ /* 0x000fe20003f84070 */
[----:B------:R-:W-:Y:S01]  /*7f90*/  @!P5 IMAD.IADD R60, R60, 0x1, -R17 ;  /* 0x000000013c3cd824 */ /* 0x000fe200078e0a11 */
[----:B------:R-:W-:-:S07]  /*7fa0*/  ISETP.GT.U32.AND P5, PT, R57, R24, PT ;  /* 0x000000183900720c */ /* 0x000fce0003fa4070 */
[----:B------:R-:W-:-:S04]  /*7fb0*/  @!P6 IMAD.IADD R59, R59, 0x1, -R17 ;  /* 0x000000013b3be824 */ /* 0x000fc800078e0a11 */
[----:B------:R-:W-:Y:S01]  /*7fc0*/  @!P4 IMAD.IADD R58, R58, 0x1, -R17 ;  /* 0x000000013a3ac824 */ /* 0x000fe200078e0a11 */
[----:B------:R-:W-:Y:S01]  /*7fd0*/  ISETP.GT.U32.AND P4, PT, R17, R59, PT ;  /* 0x0000003b1100720c */ /* 0x000fe20003f84070 */
[----:B------:R-:W-:Y:S01]  /*7fe0*/  @!P5 IMAD.IADD R24, R24, 0x1, -R57 ;  /* 0x000000011818d824 */ /* 0x000fe200078e0a39 */
[----:B------:R-:W-:-:S04]  /*7ff0*/  ISETP.GT.U32.AND P6, PT, R57, R35, PT ;  /* 0x000000233900720c */ /* 0x000fc80003fc4070 */
[----:B------:R-:W-:-:S07]  /*8000*/  ISETP.GT.U32.AND P5, PT, R57, R24, PT ;  /* 0x000000183900720c */ /* 0x000fce0003fa4070 */
[----:B------:R-:W-:Y:S01]  /*8010*/  @!P4 IMAD.IADD R59, R59, 0x1, -R17 ;  /* 0x000000013b3bc824 */ /* 0x000fe200078e0a11 */
[----:B------:R-:W-:Y:S01]  /*8020*/  ISETP.GT.U32.AND P4, PT, R57, R44, PT ;  /* 0x0000002c3900720c */ /* 0x000fe20003f84070 */
[----:B------:R-:W-:-:S04]  /*8030*/  @!P6 IMAD.IADD R35, R35, 0x1, -R57 ;  /* 0x000000012323e824 */ /* 0x000fc800078e0a39 */
[--C-:B------:R-:W-:Y:S01]  /*8040*/  @!P5 IMAD.IADD R24, R24, 0x1, -R57.reuse ;  /* 0x000000011818d824 */ /* 0x100fe200078e0a39 */
[----:B------:R-:W-:Y:S01]  /*8050*/  ISETP.GT.U32.AND P5, PT, R57, R49, PT ;  /* 0x000000313900720c */ /* 0x000fe20003fa4070 */
[----:B------:R-:W-:Y:S01]  /*8060*/  IMAD.HI.U32 R10, R0, R4, RZ ;  /* 0x00000004000a7227 */ /* 0x000fe200078e00ff */
[----:B------:R-:W-:Y:S02]  /*8070*/  ISETP.GT.U32.AND P3, PT, R17, R58, PT ;  /* 0x0000003a1100720c */ /* 0x000fe40003f64070 */
[C---:B------:R-:W-:Y:S01]  /*8080*/  ISETP.GT.U32.AND P6, PT, R57.reuse, R35, PT ;  /* 0x000000233900720c */ /* 0x040fe20003fc4070 */
[----:B------:R-:W-:Y:S01]  /*8090*/  IMAD.MOV R10, RZ, RZ, -R10 ;  /* 0x000000ffff0a7224 */ /* 0x000fe200078e0a0a */
[----:B--2---:R-:W-:Y:S01]  /*80a0*/  IABS R41, R41 ;  /* 0x0000002900297213 */ /* 0x004fe20000000000 */
[----:B------:R-:W-:Y:S02]  /*80b0*/  @!P4 IMAD.IADD R44, R44, 0x1, -R57 ;  /* 0x000000012c2cc824 */ /* 0x000fe400078e0a39 */
[----:B------:R-:W-:Y:S01]  /*80c0*/  IMAD R4, R57, R10, R4 ;  /* 0x0000000a39047224 */ /* 0x000fe200078e0204 */
[----:B---3--:R-:W-:-:S03]  /*80d0*/  IABS R10, R15 ;  /* 0x0000000f000a7213 */ /* 0x008fc60000000000 */
[----:B------:R-:W-:Y:S01]  /*80e0*/  @!P5 IMAD.IADD R49, R49, 0x1, -R57 ;  /* 0x000000013131d824 */ /* 0x000fe200078e0a39 */
[----:B----4-:R-:W-:Y:S01]  /*80f0*/  IABS R15, R19 ;  /* 0x00000013000f7213 */ /* 0x010fe20000000000 */
[----:B------:R-:W-:Y:S01]  /*8100*/  IMAD.HI.U32 R19, R0, R41, RZ ;  /* 0x0000002900137227 */ /* 0x000fe200078e00ff */
[----:B------:R-:W-:-:S03]  /*8110*/  ISETP.GT.U32.AND P5, PT, R57, R44, PT ;  /* 0x0000002c3900720c */ /* 0x000fc60003fa4070 */
[----:B------:R-:W-:Y:S02]  /*8120*/  @!P3 IMAD.IADD R58, R58, 0x1, -R17 ;  /* 0x000000013a3ab824 */ /* 0x000fe400078e0a11 */
[----:B------:R-:W-:Y:S02]  /*8130*/  IMAD.MOV R17, RZ, RZ, -R19 ;  /* 0x000000ffff117224 */ /* 0x000fe400078e0a13 */
[----:B------:R-:W-:Y:S01]  /*8140*/  @!P6 IMAD.IADD R35, R35, 0x1, -R57 ;  /* 0x000000012323e824 */ /* 0x000fe200078e0a39 */
[----:B------:R0:W-:Y:S01]  /*8150*/  STL [R1+0x2b20], R24 ;  /* 0x002b201801007387 */ /* 0x0001e20000100800 */
[----:B------:R-:W-:Y:S02]  /*8160*/  IMAD R41, R57, R17, R41 ;  /* 0x0000001139297224 */ /* 0x000fe400078e0229 */
[----:B------:R-:W-:Y:S01]  /*8170*/  @!P0 IMAD.MOV R6, RZ, RZ, -R6 ;  /* 0x000000ffff068224 */ /* 0x000fe200078e0a06 */
[----:B------:R-:W-:Y:S01]  /*8180*/  IABS R17, R3 ;  /* 0x0000000300117213 */ /* 0x000fe20000000000 */
[----:B------:R-:W-:-:S02]  /*8190*/  @!P1 IMAD.MOV R9, RZ, RZ, -R9 ;  /* 0x000000ffff099224 */ /* 0x000fc400078e0a09 */
[----:B------:R-:W-:Y:S01]  /*81a0*/  @!P5 IMAD.IADD R44, R44, 0x1, -R57 ;  /* 0x000000012c2cd824 */ /* 0x000fe200078e0a39 */
[----:B0-----:R-:W2:Y:S04]  /*81b0*/  LDL R24, [R1+0x1800] ;  /* 0x0018000001187983 */ /* 0x001ea80000100800 */
[----:B------:R-:W3:Y:S04]  /*81c0*/  LDL.LU R3, [R1+0xc8] ;  /* 0x0000c80001037983 */ /* 0x000ee80000300800 */
[----:B------:R0:W-:Y:S04]  /*81d0*/  STL [R1+0x2b28], R35 ;  /* 0x002b282301007387 */ /* 0x0001e80000100800 */
[----:B0-----:R-:W4:Y:S04]  /*81e0*/  LDL.LU R35, [R1+0xc4] ;  /* 0x0000c40001237983 */ /* 0x001f280000300800 */
[----:B------:R0:W-:Y:S04]  /*81f0*/  STL [R1+0x2b2c], R6 ;  /* 0x002b2c0601007387 */ /* 0x0001e80000100800 */
[----:B0-----:R-:W4:Y:S04]  /*8200*/  LDL.LU R6, [R1+0xc0] ;  /* 0x0000c00001067983 */ /* 0x001f280000300800 */
[----:B------:R0:W-:Y:S04]  /*8210*/  STL [R1+0x2b30], R9 ;  /* 0x002b300901007387 */ /* 0x0001e80000100800 */
[----:B0-----:R-:W4:Y:S04]  /*8220*/  LDL.LU R9, [R1+0xac] ;  /* 0x0000ac0001097983 */ /* 0x001f280000300800 */
[----:B------:R0:W-:Y:S04]  /*8230*/  STL [R1+0x2b34], R44 ;  /* 0x002b342c01007387 */ /* 0x0001e80000100800 */
[----:B0-----:R-:W4:Y:S01]  /*8240*/  LDL.LU R44, [R1+0xa8] ;  /* 0x0000a800012c7983 */ /* 0x001f220000300800 */
[----:B------:R-:W-:-:S02]  /*8250*/  ISETP.GT.U32.AND P3, PT, R57, R39, PT ;  /* 0x000000273900720c */ /* 0x000fc40003f64070 */
[C---:B------:R-:W-:Y:S02]  /*8260*/  ISETP.GT.U32.AND P6, PT, R57.reuse, R52, PT ;  /* 0x000000343900720c */ /* 0x040fe40003fc4070 */
[----:B------:R-:W-:-:S09]  /*8270*/  ISETP.GT.U32.AND P4, PT, R57, R53, PT ;  /* 0x000000353900720c */ /* 0x000fd20003f84070 */
[----:B------:R-:W-:Y:S01]  /*8280*/  @!P3 IMAD.IADD R39, R39, 0x1, -R57 ;  /* 0x000000012727b824 */ /* 0x000fe200078e0a39 */
[----:B------:R-:W-:Y:S01]  /*8290*/  ISETP.GT.U32.AND P3, PT, R57, R55, PT ;  /* 0x000000373900720c */ /* 0x000fe20003f64070 */
[----:B------:R-:W-:-:S04]  /*82a0*/  IMAD.HI.U32 R19, R0, R10, RZ ;  /* 0x0000000a00137227 */ /* 0x000fc800078e00ff */
[--C-:B------:R-:W-:Y:S02]  /*82b0*/  @!P6 IMAD.IADD R52, R52, 0x1, -R57.reuse ;  /* 0x000000013434e824 */ /* 0x100fe400078e0a39 */
[----:B------:R-:W-:Y:S01]  /*82c0*/  @!P4 IMAD.IADD R53, R53, 0x1, -R57 ;  /* 0x000000013535c824 */ /* 0x000fe200078e0a39 */
[C---:B------:R-:W-:Y:S01]  /*82d0*/  ISETP.GT.U32.AND P6, PT, R57.reuse, R49, PT ;  /* 0x000000313900720c */ /* 0x040fe20003fc4070 */
[----:B------:R-:W-:Y:S01]  /*82e0*/  IMAD.MOV R19, RZ, RZ, -R19 ;  /* 0x000000ffff137224 */ /* 0x000fe200078e0a13 */
[----:B------:R-:W-:-:S03]  /*82f0*/  ISETP.GT.U32.AND P4, PT, R57, R52, PT ;  /* 0x000000343900720c */ /* 0x000fc60003f84070 */
[----:B------:R-:W-:Y:S01]  /*8300*/  @!P3 IMAD.IADD R55, R55, 0x1, -R57 ;  /* 0x000000013737b824 */ /* 0x000fe200078e0a39 */
[C---:B------:R-:W-:Y:S01]  /*8310*/  ISETP.GT.U32.AND P3, PT, R57.reuse, R53, PT ;  /* 0x000000353900720c */ /* 0x040fe20003f64070 */
[C---:B------:R-:W-:Y:S01]  /*8320*/  IMAD R10, R57.reuse, R19, R10 ;  /* 0x00000013390a7224 */ /* 0x040fe200078e020a */
[C---:B------:R-:W-:Y:S01]  /*8330*/  ISETP.GT.U32.AND P0, PT, R57.reuse, R39, PT ;  /* 0x000000273900720c */ /* 0x040fe20003f04070 */
[----:B------:R-:W-:Y:S01]  /*8340*/  IMAD.HI.U32 R19, R0, R15, RZ ;  /* 0x0000000f00137227 */ /* 0x000fe200078e00ff */
[----:B------:R-:W-:-:S03]  /*8350*/  ISETP.GT.U32.AND P1, PT, R57, R55, PT ;  /* 0x000000373900720c */ /* 0x000fc60003f24070 */
[----:B------:R-:W-:Y:S01]  /*8360*/  IMAD.MOV R19, RZ, RZ, -R19 ;  /* 0x000000ffff137224 */ /* 0x000fe200078e0a13 */
[----:B------:R-:W-:Y:S01]  /*8370*/  ISETP.GT.U32.AND P5, PT, R57, R56, PT ;  /* 0x000000383900720c */ /* 0x000fe20003fa4070 */
[----:B------:R-:W-:Y:S02]  /*8380*/  @!P6 IMAD.IADD R49, R49, 0x1, -R57 ;  /* 0x000000013131e824 */ /* 0x000fe400078e0a39 */
[C---:B------:R-:W-:Y:S01]  /*8390*/  IMAD R15, R57.reuse, R19, R15 ;  /* 0x00000013390f7224 */ /* 0x040fe200078e020f */
[C---:B------:R-:W-:Y:S01]  /*83a0*/  ISETP.GT.U32.AND P6, PT, R57.reuse, R4, PT ;  /* 0x000000043900720c */ /* 0x040fe20003fc4070 */
[--C-:B------:R-:W-:Y:S01]  /*83b0*/  @!P4 IMAD.IADD R52, R52, 0x1, -R57.reuse ;  /* 0x000000013434c824 */ /* 0x100fe200078e0a39 */
[----:B------:R-:W-:Y:S01]  /*83c0*/  ISETP.GT.U32.AND P4, PT, R57, R10, PT ;  /* 0x0000000a3900720c */ /* 0x000fe20003f84070 */
[--C-:B------:R-:W-:Y:S01]  /*83d0*/  @!P3 IMAD.IADD R53, R53, 0x1, -R57.reuse ;  /* 0x000000013535b824 */ /* 0x100fe200078e0a39 */
[----:B------:R-:W-:Y:S01]  /*83e0*/  ISETP.GT.U32.AND P3, PT, R57, R41, PT ;  /* 0x000000293900720c */ /* 0x000fe20003f64070 */
[----:B------:R-:W-:-:S02]  /*83f0*/  @!P0 IMAD.IADD R39, R39, 0x1, -R57 ;  /* 0x0000000127278824 */ /* 0x000fc400078e0a39 */
[--C-:B------:R-:W-:Y:S01]  /*8400*/  @!P1 IMAD.IADD R55, R55, 0x1, -R57.reuse ;  /* 0x0000000137379824 */ /* 0x100fe200078e0a39 */
[----:B------:R-:W-:Y:S02]  /*8410*/  ISETP.GT.U32.AND P1, PT, R57, R15, PT ;  /* 0x0000000f3900720c */ /* 0x000fe40003f24070 */
[----:B------:R0:W-:Y:S04]  /*8420*/  STL [R1+0x2b38], R39 ;  /* 0x002b382701007387 */ /* 0x0001e80000100800 */
[----:B------:R1:W-:Y:S01]  /*8430*/  STL [R1+0x2b3c], R49 ;  /* 0x002b3c3101007387 */ /* 0x0003e20000100800 */
[----:B------:R-:W-:-:S03]  /*8440*/  @!P5 IMAD.IADD R56, R56, 0x1, -R57 ;  /* 0x000000013838d824 */ /* 0x000fc600078e0a39 */
[----:B------:R1:W-:Y:S01]  /*8450*/  STL [R1+0x2b40], R52 ;  /* 0x002b403401007387 */ /* 0x0003e20000100800 */
[--C-:B------:R-:W-:Y:S02]  /*8460*/  @!P6 IMAD.IADD R4, R4, 0x1, -R57.reuse ;  /* 0x000000010404e824 */ /* 0x100fe400078e0a39 */
[--C-:B------:R-:W-:Y:S02]  /*8470*/  @!P4 IMAD.IADD R10, R10, 0x1, -R57.reuse ;  /* 0x000000010a0ac824 */ /* 0x100fe400078e0a39 */
[--C-:B------:R-:W-:Y:S02]  /*8480*/  @!P3 IMAD.IADD R41, R41, 0x1, -R57.reuse ;  /* 0x000000012929b824 */ /* 0x100fe400078e0a39 */
[----:B------:R-:W-:Y:S01]  /*8490*/  @!P1 IMAD.IADD R15, R15, 0x1, -R57 ;  /* 0x000000010f0f9824 */ /* 0x000fe200078e0a39 */
[----:B--2---:R-:W-:Y:S04]  /*84a0*/  STL [R1+0x2b44], R24 ;  /* 0x002b441801007387 */ /* 0x004fe80000100800 */
[----:B------:R2:W-:Y:S04]  /*84b0*/  STL [R1+0x2b48], R53 ;  /* 0x002b483501007387 */ /* 0x0005e80000100800 */
[----:B------:R2:W-:Y:S04]  /*84c0*/  STL [R1+0x2b4c], R55 ;  /* 0x002b4c3701007387 */ /* 0x0005e80000100800 */
[----:B0-----:R-:W2:Y:S01]  /*84d0*/  LDL.LU R39, [R1+0xcc] ;  /* 0x0000cc0001277983 */ /* 0x001ea20000300800 */
[----:B---3--:R-:W-:-:S02]  /*84e0*/  ISETP.GE.AND P1, PT, R3, RZ, PT ;  /* 0x000000ff0300720c */ /* 0x008fc40003f26270 */
[----:B----4-:R-:W-:Y:S02]  /*84f0*/  ISETP.GE.AND P3, PT, R35, RZ, PT ;  /* 0x000000ff2300720c */ /* 0x010fe40003f66270 */
[----:B------:R-:W-:Y:S02]  /*8500*/  ISETP.GE.AND P4, PT, R6, RZ, PT ;  /* 0x000000ff0600720c */ /* 0x000fe40003f86270 */
[----:B------:R-:W-:Y:S02]  /*8510*/  ISETP.GE.AND P6, PT, R9, RZ, PT ;  /* 0x000000ff0900720c */ /* 0x000fe40003fc6270 */
[----:B------:R-:W-:Y:S02]  /*8520*/  ISETP.GE.AND P5, PT, R44, RZ, PT ;  /* 0x000000ff2c00720c */ /* 0x000fe40003fa6270 */
[----:B------:R-:W3:Y:S04]  /*8530*/  LDL.LU R44, [R1+0xfe0] ;  /* 0x000fe000012c7983 */ /* 0x000ee80000300800 */
[----:B------:R-:W4:Y:S04]  /*8540*/  LDL.LU R9, [R1+0xfe8] ;  /* 0x000fe80001097983 */ /* 0x000f280000300800 */
[----:B------:R-:W3:Y:S04]  /*8550*/  LDL.LU R6, [R1+0xfec] ;  /* 0x000fec0001067983 */ /* 0x000ee80000300800 */
[----:B------:R-:W4:Y:S04]  /*8560*/  LDL.LU R35, [R1+0xff0] ;  /* 0x000ff00001237983 */ /* 0x000f280000300800 */
[----:B------:R-:W3:Y:S01]  /*8570*/  LDL.LU R3, [R1+0xff4] ;  /* 0x000ff40001037983 */ /* 0x000ee20000300800 */
[----:B------:R-:W-:Y:S01]  /*8580*/  ISETP.GT.U32.AND P0, PT, R57, R2, PT ;  /* 0x000000023900720c */ /* 0x000fe20003f04070 */
[----:B------:R-:W-:-:S02]  /*8590*/  IMAD.HI.U32 R19, R0, R17, RZ ;  /* 0x0000001100137227 */ /* 0x000fc400078e00ff */
[----:B-1----:R-:W4:Y:S02]  /*85a0*/  LDL R49, [R1+0x2a80] ;  /* 0x002a800001317983 */ /* 0x002f240000100800 */
[----:B------:R-:W-:Y:S02]  /*85b0*/  IMAD.MOV R19, RZ, RZ, -R19 ;  /* 0x000000ffff137224 */ /* 0x000fe400078e0a13 */
[----:B------:R-:W-:Y:S01]  /*85c0*/  @!P1 IMAD.MOV R18, RZ, RZ, -R18 ;  /* 0x000000ffff129224 */ /* 0x000fe200078e0a12 */
[----:B------:R-:W4:Y:S01]  /*85d0*/  LDL R52, [R1+0x2a7c] ;  /* 0x002a7c0001347983 */ /* 0x000f220000100800 */
[----:B------:R-:W-:-:S04]  /*85e0*/  IMAD R17, R57, R19, R17 ;  /* 0x0000001339117224 */ /* 0x000fc800078e0211 */
[----:B------:R-:W-:Y:S01]  /*85f0*/  @!P0 IMAD.IADD R2, R2, 0x1, -R57 ;  /* 0x0000000102028824 */ /* 0x000fe200078e0a39 */
[----:B------:R-:W-:-:S13]  /*8600*/  ISETP.GT.U32.AND P0, PT, R57, R17, PT ;  /* 0x000000113900720c */ /* 0x000fda0003f04070 */
[----:B------:R-:W-:-:S05]  /*8610*/  @!P0 IMAD.IADD R17, R17, 0x1, -R57 ;  /* 0x0000000111118824 */ /* 0x000fca00078e0a39 */
[----:B------:R-:W-:-:S13]  /*8620*/  ISETP.GT.U32.AND P1, PT, R57, R17, PT ;  /* 0x000000113900720c */ /* 0x000fda0003f24070 */
[----:B------:R-:W-:Y:S01]  /*8630*/  @!P1 IMAD.IADD R17, R17, 0x1, -R57 ;  /* 0x0000000111119824 */ /* 0x000fe200078e0a39 */
[C---:B------:R-:W-:Y:S01]  /*8640*/  ISETP.GT.U32.AND P0, PT, R57.reuse, R56, PT ;  /* 0x000000383900720c */ /* 0x040fe20003f04070 */
[----:B------:R-:W-:Y:S01]  /*8650*/  @!P6 IMAD.MOV R13, RZ, RZ, -R13 ;  /* 0x000000ffff0de224 */ /* 0x000fe200078e0a0d */
[C---:B------:R-:W-:Y:S01]  /*8660*/  ISETP.GT.U32.AND P6, PT, R57.reuse, R15, PT ;  /* 0x0000000f3900720c */ /* 0x040fe20003fc4070 */
[----:B------:R-:W-:Y:S01]  /*8670*/  @!P3 IMAD.MOV R16, RZ, RZ, -R16 ;  /* 0x000000ffff10b224 */ /* 0x000fe200078e0a10 */
[----:B------:R-:W-:Y:S02]  /*8680*/  ISETP.GT.U32.AND P3, PT, R57, R41, PT ;  /* 0x000000293900720c */ /* 0x000fe40003f64070 */
[----:B------:R-:W-:-:S05]  /*8690*/  IABS R19, R24 ;  /* 0x0000001800137213 */ /* 0x000fca0000000000 */
[----:B------:R-:W-:-:S04]  /*86a0*/  IMAD.HI.U32 R0, R0, R19, RZ ;  /* 0x0000001300007227 */ /* 0x000fc800078e00ff */
[----:B------:R-:W-:Y:S02]  /*86b0*/  IMAD.MOV R0, RZ, RZ, -R0 ;  /* 0x000000ffff007224 */ /* 0x000fe400078e0a00 */
[--C-:B------:R-:W-:Y:S02]  /*86c0*/  @!P0 IMAD.IADD R56, R56, 0x1, -R57.reuse ;  /* 0x0000000138388824 */ /* 0x100fe400078e0a39 */
[--C-:B------:R-:W-:Y:S02]  /*86d0*/  @!P3 IMAD.IADD R41, R41, 0x1, -R57.reuse ;  /* 0x000000012929b824 */ /* 0x100fe400078e0a39 */
[----:B------:R-:W-:Y:S02]  /*86e0*/  @!P6 IMAD.IADD R15, R15, 0x1, -R57 ;  /* 0x000000010f0fe824 */ /* 0x000fe400078e0a39 */
[----:B------:R-:W-:Y:S01]  /*86f0*/  IMAD R19, R57, R0, R19 ;  /* 0x0000000039137224 */ /* 0x000fe200078e0213 */
[----:B--2---:R-:W-:Y:S02]  /*8700*/  ISETP.GE.AND P0, PT, R39, RZ, PT ;  /* 0x000000ff2700720c */ /* 0x004fe40003f06270 */
[----:B---3--:R-:W-:-:S02]  /*8710*/  ISETP.GE.AND P1, PT, R3, RZ, PT ;  /* 0x000000ff0300720c */ /* 0x008fc40003f26270 */
[----:B------:R-:W0:Y:S01]  /*8720*/  S2R R3, SR_TID.X ;  /* 0x0000000000037919 */ /* 0x000e220000002100 */
[----:B------:R-:W-:Y:S02]  /*8730*/  ISETP.GE.AND P3, PT, R6, RZ, PT ;  /* 0x000000ff0600720c */ /* 0x000fe40003f66270 */
[----:B----4-:R-:W-:Y:S02]  /*8740*/  ISETP.GE.AND P6, PT, R35, RZ, PT ;  /* 0x000000ff2300720c */ /* 0x010fe40003fc6270 */
[----:B------:R-:W2:Y:S01]  /*8750*/  LDL R35, [R1+0x2ad0] ;  /* 0x002ad00001237983 */ /* 0x000ea20000100800 */
[--C-:B0-----:R-:W-:Y:S01]  /*8760*/  SHF.R.S32.HI R0, RZ, 0x2, R3.reuse ;  /* 0x00000002ff007819 */ /* 0x101fe20000011403 */
[C---:B------:R-:W-:Y:S01]  /*8770*/  IMAD.SHL.U32 R6, R3.reuse, 0x2, RZ ;  /* 0x0000000203067824 */ /* 0x040fe200078e00ff */
[C---:B------:R-:W-:Y:S01]  /*8780*/  LOP3.LUT R53, R3.reuse, 0x3, RZ, 0xc0, !PT ;  /* 0x0000000303357812 */ /* 0x040fe200078ec0ff */
[----:B------:R-:W-:Y:S01]  /*8790*/  IMAD.SHL.U32 R24, R3, 0x10, RZ ;  /* 0x0000001003187824 */ /* 0x000fe200078e00ff */
[----:B------:R-:W-:-:S02]  /*87a0*/  SHF.R.U32.HI R39, RZ, 0x2, R3 ;  /* 0x00000002ff277819 */ /* 0x000fc40000011603 */
[----:B------:R-:W3:Y:S01]  /*87b0*/  LDL R3, [R1+0x2a84] ;  /* 0x002a840001037983 */ /* 0x000ee20000100800 */
[----:B------:R-:W-:Y:S01]  /*87c0*/  @!P4 IMAD.MOV R14, RZ, RZ, -R14 ;  /* 0x000000ffff0ec224 */ /* 0x000fe200078e0a0e */
[C---:B------:R-:W-:Y:S01]  /*87d0*/  ISETP.GT.U32.AND P4, PT, R57.reuse, R10, PT ;  /* 0x0000000a3900720c */ /* 0x040fe20003f84070 */
[----:B------:R-:W-:Y:S01]  /*87e0*/  @!P5 IMAD.MOV R12, RZ, RZ, -R12 ;  /* 0x000000ffff0cd224 */ /* 0x000fe200078e0a0c */
[----:B------:R-:W-:Y:S02]  /*87f0*/  ISETP.GT.U32.AND P5, PT, R57, R4, PT ;  /* 0x000000043900720c */ /* 0x000fe40003fa4070 */
[----:B------:R-:W-:-:S09]  /*8800*/  SGXT R0, R0, 0x1 ;  /* 0x000000010000781a */ /* 0x000fd20000000200 */
[--C-:B------:R-:W-:Y:S01]  /*8810*/  @!P4 IMAD.IADD R10, R10, 0x1, -R57.reuse ;  /* 0x000000010a0ac824 */ /* 0x100fe200078e0a39 */
[----:B------:R-:W-:Y:S01]  /*8820*/  ISETP.GE.AND P4, PT, R9, RZ, PT ;  /* 0x000000ff0900720c */ /* 0x000fe20003f86270 */
[----:B------:R-:W-:Y:S02]  /*8830*/  IMAD.SHL.U32 R9, R53, 0x20, RZ ;  /* 0x0000002035097824 */ /* 0x000fe400078e00ff */
[----:B------:R-:W-:Y:S01]  /*8840*/  @!P5 IMAD.IADD R4, R4, 0x1, -R57 ;  /* 0x000000010404d824 */ /* 0x000fe200078e0a39 */
[----:B------:R-:W-:Y:S02]  /*8850*/  ISETP.GE.AND P5, PT, R44, RZ, PT ;  /* 0x000000ff2c00720c */ /* 0x000fe40003fa6270 */
[----:B------:R-:W-:Y:S01]  /*8860*/  LOP3.LUT R0, R9, 0x90, R0, 0xf8, !PT ;  /* 0x0000009009007812 */ /* 0x000fe200078ef800 */
[----:B------:R-:W0:Y:S03]  /*8870*/  LDC R44, c[0x0][0x230] ;  /* 0x00008c00ff2c7b82 */ /* 0x000e260000000800 */
[----:B------:R-:W-:-:S05]  /*8880*/  LOP3.LUT R6, R0, 0x10, R6, 0x78, !PT ;  /* 0x0000001000067812 */ /* 0x000fca00078e7806 */
[----:B------:R-:W1:Y:S01]  /*8890*/  LDC R0, c[0x0][0x230] ;  /* 0x00008c00ff007b82 */ /* 0x000e620000000800 */
[----:B------:R-:W-:Y:S01]  /*88a0*/  IMAD.SHL.U32 R53, R53, 0x800, RZ ;  /* 0x0000080035357824 */ /* 0x000fe200078e00ff */
[----:B------:R-:W-:Y:S02]  /*88b0*/  SGXT.U32 R55, R39, 0x3 ;  /* 0x000000032737781a */ /* 0x000fe40000000000 */
[----:B------:R-:W-:Y:S01]  /*88c0*/  LOP3.LUT R24, R24, 0x100, RZ, 0xc0, !PT ;  /* 0x0000010018187812 */ /* 0x000fe200078ec0ff */
[----:B------:R-:W4:Y:S01]  /*88d0*/  LDL R39, [R1+0x2a88] ;  /* 0x002a880001277983 */ /* 0x000f220000100800 */
[----:B0-----:R-:W-:-:S05]  /*88e0*/  VIADD R44, R44, 0x1f ;  /* 0x0000001f2c2c7836 */ /* 0x001fca0000000000 */
[----:B------:R-:W-:Y:S01]  /*88f0*/  SHF.R.S32.HI R44, RZ, 0x1f, R44 ;  /* 0x0000001fff2c7819 */ /* 0x000fe2000001142c */
[----:B-1----:R-:W-:-:S05]  /*8900*/  VIADD R0, R0, 0x1f ;  /* 0x0000001f00007836 */ /* 0x002fca0000000000 */
[----:B------:R-:W-:Y:S02]  /*8910*/  LEA.HI R0, R44, R0, RZ, 0x5 ;  /* 0x000000002c007211 */ /* 0x000fe400078f28ff */
[----:B------:R-:W-:Y:S01]  /*8920*/  LOP3.LUT R0, R9, R53, R55, 0xfe, !PT ;  /* 0x0000003509007212 */ /* 0x000fe200078efe37 */
[----:B------:R-:W4:Y:S04]  /*8930*/  LDL R44, [R1+0x2a8c] ;  /* 0x002a8c00012c7983 */ /* 0x000f280000100800 */
[----:B------:R-:W4:Y:S04]  /*8940*/  LDL R9, [R1+0x2a90] ;  /* 0x002a900001097983 */ /* 0x000f280000100800 */
[----:B------:R0:W-:Y:S02]  /*8950*/  STL [R1+0x2b00], R0 ;  /* 0x002b000001007387 */ /* 0x0001e40000100800 */
[----:B0-----:R-:W-:-:S02]  /*8960*/  IADD3 R0, R6, UR5, R24 ;  /* 0x0000000506007c10 */ /* 0x001fc4000fffe018 */
[----:B------:R-:W4:Y:S01]  /*8970*/  LDL R6, [R1+0x2a94] ;  /* 0x002a940001067983 */ /* 0x000f220000100800 */
[----:B------:R-:W-:Y:S01]  /*8980*/  @!P4 IMAD.MOV R26, RZ, RZ, -R26 ;  /* 0x000000ffff1ac224 */ /* 0x000fe200078e0a1a */
[----:B------:R-:W-:Y:S02]  /*8990*/  ISETP.GE.AND P4, PT, R49, RZ, PT ;  /* 0x000000ff3100720c */ /* 0x000fe40003f86270 */
[----:B------:R0:W-:Y:S04]  /*89a0*/  STL [R1+0x17c4], R0 ;  /* 0x0017c40001007387 */ /* 0x0001e80000100800 */
[----:B------:R-:W4:Y:S01]  /*89b0*/  LDL R49, [R1+0x2aac] ;  /* 0x002aac0001317983 */ /* 0x000f220000100800 */
[----:B------:R-:W-:Y:S02]  /*89c0*/  @!P0 IMAD.MOV R20, RZ, RZ, -R20 ;  /* 0x000000ffff148224 */ /* 0x000fe400078e0a14 */
[----:B------:R-:W-:Y:S01]  /*89d0*/  @!P3 IMAD.MOV R28, RZ, RZ, -R28 ;  /* 0x000000ffff1cb224 */ /* 0x000fe200078e0a1c */
[----:B------:R-:W4:Y:S01]  /*89e0*/  LDL R53, [R1+0x2a9c] ;  /* 0x002a9c0001357983 */ /* 0x000f220000100800 */
[----:B------:R-:W-:-:S03]  /*89f0*/  @!P2 IMAD.MOV R11, RZ, RZ, -R11 ;  /* 0x000000ffff0ba224 */ /* 0x000fc600078e0a0b */
[----:B------:R-:W4:Y:S01]  /*8a00*/  LDL R24, [R1+0x2aa0] ;  /* 0x002aa00001187983 */ /* 0x000f220000100800 */
[----:B--2---:R-:W-:-:S03]  /*8a10*/  ISETP.GE.AND P0, PT, R35, RZ, PT ;  /* 0x000000ff2300720c */ /* 0x004fc60003f06270 */
[----:B------:R-:W2:Y:S01]  /*8a20*/  LDL R35, [R1+0x2a98] ;  /* 0x002a980001237983 */ /* 0x000ea20000100800 */
[----:B---3--:R-:W-:-:S03]  /*8a30*/  ISETP.GE.AND P3, PT, R3, RZ, PT ;  /* 0x000000ff0300720c */ /* 0x008fc60003f66270 */
[----:B------:R-:W3:Y:S01]  /*8a40*/  LDL R3, [R1+0x2aa8] ;  /* 0x002aa80001037983 */ /* 0x000ee20000100800 */
[----:B------:R-:W-:-:S13]  /*8a50*/  ISETP.GT.U32.AND P2, PT, R57, R2, PT ;  /* 0x000000023900720c */ /* 0x000fda0003f44070 */
[----:B------:R-:W-:Y:S01]  /*8a60*/  @!P2 IMAD.IADD R2, R2, 0x1, -R57 ;  /* 0x000000010202a824 */ /* 0x000fe200078e0a39 */
[----:B------:R-:W-:-:S13]  /*8a70*/  ISETP.GT.U32.AND P2, PT, R57, R19, PT ;  /* 0x000000133900720c */ /* 0x000fda0003f44070 */
[----:B------:R-:W-:-:S05]  /*8a80*/  @!P2 IMAD.IADD R19, R19, 0x1, -R57 ;  /* 0x000000011313a824 */ /* 0x000fca00078e0a39 */
[----:B------:R-:W-:-:S13]  /*8a90*/  ISETP.GT.U32.AND P2, PT, R57, R19, PT ;  /* 0x000000133900720c */ /* 0x000fda0003f44070 */
[----:B------:R-:W-:Y:S01]  /*8aa0*/  @!P2 IMAD.IADD R19, R19, 0x1, -R57 ;  /* 0x000000011313a824 */ /* 0x000fe200078e0a39 */
[----:B------:R-:W-:Y:S01]  /*8ab0*/  ISETP.GE.AND P2, PT, R52, RZ, PT ;  /* 0x000000ff3400720c */ /* 0x000fe20003f46270 */
[----:B------:R-:W-:Y:S01]  /*8ac0*/  @!P5 IMAD.MOV R22, RZ, RZ, -R22 ;  /* 0x000000ffff16d224 */ /* 0x000fe200078e0a16 */
[----:B------:R-:W3:Y:S11]  /*8ad0*/  LDL R52, [R1+0x2aa4] ;  /* 0x002aa40001347983 */ /* 0x000ef60000100800 */
[----:B------:R-:W-:Y:S01]  /*8ae0*/  @!P2 IMAD.MOV R23, RZ, RZ, -R23 ;  /* 0x000000ffff17a224 */ /* 0x000fe200078e0a17 */
[----:B----4-:R-:W-:Y:S01]  /*8af0*/  ISETP.GE.AND P5, PT, R39, RZ, PT ;  /* 0x000000ff2700720c */ /* 0x010fe20003fa6270 */
[----:B------:R-:W-:Y:S01]  /*8b00*/  @!P1 IMAD.MOV R32, RZ, RZ, -R32 ;  /* 0x000000ffff209224 */ /* 0x000fe200078e0a20 */
[----:B------:R-:W-:Y:S01]  /*8b10*/  ISETP.GE.AND P1, PT, R44, RZ, PT ;  /* 0x000000ff2c00720c */ /* 0x000fe20003f26270 */
[----:B------:R-:W-:Y:S01]  /*8b20*/  @!P0 IMAD.MOV R21, RZ, RZ, -R21 ;  /* 0x000000ffff158224 */ /* 0x000fe200078e0a15 */
[----:B------:R-:W4:Y:S01]  /*8b30*/  LDL R39, [R1+0x2ab0] ;  /* 0x002ab00001277983 */ /* 0x000f220000100800 */
[----:B------:R-:W-:-:S03]  /*8b40*/  ISETP.GE.AND P0, PT, R9, RZ, PT ;  /* 0x000000ff0900720c */ /* 0x000fc60003f06270 */
[----:B------:R-:W4:Y:S04]  /*8b50*/  LDL R44, [R1+0x2ab4] ;  /* 0x002ab400012c7983 */ /* 0x000f280000100800 */
[----:B------:R-:W4:Y:S01]  /*8b60*/  LDL R9, [R1+0x2ab8] ;  /* 0x002ab80001097983 */ /* 0x000f220000100800 */
[----:B------:R-:W-:Y:S01]  /*8b70*/  ISETP.GE.AND P2, PT, R6, RZ, PT ;  /* 0x000000ff0600720c */ /* 0x000fe20003f46270 */
[----:B------:R-:W-:Y:S02]  /*8b80*/  @!P4 IMAD.MOV R25, RZ, RZ, -R25 ;  /* 0x000000ffff19c224 */ /* 0x000fe400078e0a19 */
[----:B------:R-:W4:Y:S10]  /*8b90*/  LDL R6, [R1+0x2abc] ;  /* 0x002abc0001067983 */ /* 0x000f340000100800 */
[----:B------:R-:W-:Y:S01]  /*8ba0*/  @!P2 IMAD.MOV R34, RZ, RZ, -R34 ;  /* 0x000000ffff22a224 */ /* 0x000fe200078e0a22 */
[----:B------:R-:W-:Y:S01]  /*8bb0*/  ISETP.GE.AND P2, PT, R49, RZ, PT ;  /* 0x000000ff3100720c */ /* 0x000fe20003f46270 */
[----:B------:R-:W-:-:S12]  /*8bc0*/  @!P0 IMAD.MOV R33, RZ, RZ, -R33 ;  /* 0x000000ffff218224 */ /* 0x000fd800078e0a21 */
[----:B------:R-:W-:Y:S01]  /*8bd0*/  @!P2 IMAD.MOV R45, RZ, RZ, -R45 ;  /* 0x000000ffff2da224 */ /* 0x000fe200078e0a2d */
[----:B------:R-:W-:Y:S02]  /*8be0*/  ISETP.GE.AND P2, PT, R7, RZ, PT ;  /* 0x000000ff0700720c */ /* 0x000fe40003f46270 */
[----:B--2---:R-:W-:Y:S02]  /*8bf0*/  ISETP.GE.AND P4, PT, R35, RZ, PT ;  /* 0x000000ff2300720c */ /* 0x004fe40003f86270 */
[----:B------:R-:W2:Y:S01]  /*8c00*/  LDL R35, [R1+0x2ac0] ;  /* 0x002ac00001237983 */ /* 0x000ea20000100800 */
[----:B---3--:R-:W-:-:S03]  /*8c10*/  ISETP.GE.AND P0, PT, R3, RZ, PT ;  /* 0x000000ff0300720c */ /* 0x008fc60003f06270 */
[----:B------:R-:W3:Y:S04]  /*8c20*/  LDL.LU R3, [R1+0xa4] ;  /* 0x0000a40001037983 */ /* 0x000ee80000300800 */
[----:B------:R-:W3:Y:S01]  /*8c30*/  LDL.LU R7, [R1+0x2b68] ;  /* 0x002b680001077983 */ /* 0x000ee20000300800 */
[----:B------:R-:W-:Y:S01]  /*8c40*/  @!P3 IMAD.MOV R27, RZ, RZ, -R27 ;  /* 0x000000ffff1bb224 */ /* 0x000fe200078e0a1b */
[----:B------:R-:W-:Y:S01]  /*8c50*/  ISETP.GE.AND P3, PT, R53, RZ, PT ;  /* 0x000000ff3500720c */ /* 0x000fe20003f66270 */
[----:B------:R-:W-:Y:S01]  /*8c60*/  @!P5 IMAD.MOV R29, RZ, RZ, -R29 ;  /* 0x000000ffff1dd224 */ /* 0x000fe200078e0a1d */
[----:B------:R-:W-:Y:S01]  /*8c70*/  ISETP.GE.AND P5, PT, R24, RZ, PT ;  /* 0x000000ff1800720c */ /* 0x000fe20003fa6270 */
[----:B------:R-:W-:Y:S02]  /*8c80*/  @!P1 IMAD.MOV R31, RZ, RZ, -R31 ;  /* 0x000000ffff1f9224 */ /* 0x000fe400078e0a1f */
[----:B------:R-:W-:-:S08]  /*8c90*/  @!P4 IMAD.MOV R36, RZ, RZ, -R36 ;  /* 0x000000ffff24c224 */ /* 0x000fd000078e0a24 */
[----:B------:R-:W-:Y:S02]  /*8ca0*/  @!P3 IMAD.MOV R38, RZ, RZ, -R38 ;  /* 0x000000ffff26b224 */ /* 0x000fe400078e0a26 */
[----:B------:R-:W-:Y:S02]  /*8cb0*/  @!P5 IMAD.MOV R40, RZ, RZ, -R40 ;  /* 0x000000ffff28d224 */ /* 0x000fe400078e0a28 */
[----:B------:R-:W-:Y:S01]  /*8cc0*/  @!P0 IMAD.MOV R43, RZ, RZ, -R43 ;  /* 0x000000ffff2b8224 */ /* 0x000fe200078e0a2b */
[----:B------:R-:W-:Y:S02]  /*8cd0*/  ISETP.GE.AND P1, PT, R52, RZ, PT ;  /* 0x000000ff3400720c */ /* 0x000fe40003f26270 */
[----:B----4-:R-:W-:Y:S02]  /*8ce0*/  ISETP.GE.AND P4, PT, R39, RZ, PT ;  /* 0x000000ff2700720c */ /* 0x010fe40003f86270 */
[----:B------:R-:W-:Y:S02]  /*8cf0*/  ISETP.GE.AND P3, PT, R44, RZ, PT ;  /* 0x000000ff2c00720c */ /* 0x000fe40003f66270 */
[----:B------:R-:W-:-:S07]  /*8d00*/  ISETP.GE.AND P5, PT, R9, RZ, PT ;  /* 0x000000ff0900720c */ /* 0x000fce0003fa6270 */
[----:B------:R-:W-:Y:S02]  /*8d10*/  @!P1 IMAD.MOV R42, RZ, RZ, -R42 ;  /* 0x000000ffff2a9224 */ /* 0x000fe400078e0a2a */
[----:B------:R-:W-:Y:S01]  /*8d20*/  @!P4 IMAD.MOV R46, RZ, RZ, -R46 ;  /* 0x000000ffff2ec224 */ /* 0x000fe200078e0a2e */
[----:B------:R-:W-:Y:S02]  /*8d30*/  ISETP.GE.AND P4, PT, R54, RZ, PT ;  /* 0x000000ff3600720c */ /* 0x000fe40003f86270 */
[----:B------:R-:W4:Y:S01]  /*8d40*/  LDL.LU R54, [R1+0x2b64] ;  /* 0x002b640001367983 */ /* 0x000f220000300800 */
[----:B------:R-:W-:Y:S01]  /*8d50*/  @!P3 IMAD.MOV R47, RZ, RZ, -R47 ;  /* 0x000000ffff2fb224 */ /* 0x000fe200078e0a2f */
[----:B------:R-:W-:Y:S02]  /*8d60*/  ISETP.GE.AND P1, PT, R6, RZ, PT ;  /* 0x000000ff0600720c */ /* 0x000fe40003f26270 */
[----:B------:R-:W-:Y:S01]  /*8d70*/  ISETP.GE.AND P3, PT, R8, RZ, PT ;  /* 0x000000ff0800720c */ /* 0x000fe20003f66270 */
[----:B------:R-:W-:Y:S01]  /*8d80*/  @!P5 IMAD.MOV R48, RZ, RZ, -R48 ;  /* 0x000000ffff30d224 */ /* 0x000fe200078e0a30 */
[----:B------:R-:W4:Y:S01]  /*8d90*/  LDL.LU R8, [R1+0x2b60] ;  /* 0x002b600001087983 */ /* 0x000f220000300800 */
[----:B------:R-:W-:Y:S01]  /*8da0*/  @!P2 IMAD.MOV R60, RZ, RZ, -R60 ;  /* 0x000000ffff3ca224 */ /* 0x000fe200078e0a3c */
[----:B------:R-:W-:-:S03]  /*8db0*/  ISETP.GE.AND P2, PT, R37, RZ, PT ;  /* 0x000000ff2500720c */ /* 0x000fc60003f46270 */
[----:B------:R-:W-:-:S04]  /*8dc0*/  @!P4 IMAD.MOV R59, RZ, RZ, -R59 ;  /* 0x000000ffff3bc224 */ /* 0x000fc800078e0a3b */
[----:B------:R-:W-:Y:S01]  /*8dd0*/  @!P1 IMAD.MOV R50, RZ, RZ, -R50 ;  /* 0x000000ffff329224 */ /* 0x000fe200078e0a32 */
[----:B------:R-:W-:Y:S02]  /*8de0*/  ISETP.GE.AND P4, PT, R61, RZ, PT ;  /* 0x000000ff3d00720c */ /* 0x000fe40003f86270 */
[----:B--2---:R-:W-:-:S13]  /*8df0*/  ISETP.GE.AND P0, PT, R35, RZ, PT ;  /* 0x000000ff2300720c */ /* 0x004fda0003f06270 */
[----:B------:R-:W-:Y:S01]  /*8e00*/  @!P0 IMAD.MOV R51, RZ, RZ, -R51 ;  /* 0x000000ffff338224 */ /* 0x000fe200078e0a33 */
[----:B------:R-:W-:Y:S02]  /*8e10*/  ISETP.GE.AND P0, PT, R5, RZ, PT ;  /* 0x000000ff0500720c */ /* 0x000fe40003f06270 */
[----:B---3--:R-:W-:Y:S02]  /*8e20*/  ISETP.GE.AND P5, PT, R7, RZ, PT ;  /* 0x000000ff0700720c */ /* 0x008fe40003fa6270 */
[----:B------:R-:W2:Y:S04]  /*8e30*/  LDL.LU R7, [R1+0x2b5c] ;  /* 0x002b5c0001077983 */ /* 0x000ea80000300800 */
[----:B------:R-:W3:Y:S04]  /*8e40*/  LDL.LU R55, [R1+0x10] ;  /* 0x0000100001377983 */ /* 0x000ee80000300800 */
[----:B------:R-:W4:Y:S04]  /*8e50*/  LDL.LU R53, [R1+0x14] ;  /* 0x0000140001357983 */ /* 0x000f280000300800 */
[----:B------:R-:W2:Y:S04]  /*8e60*/  LDL.LU R24, [R1+0x18] ;  /* 0x0000180001187983 */ /* 0x000ea80000300800 */
[----:B------:R-:W2:Y:S04]  /*8e70*/  LDL.LU R52, [R1+0x1c] ;  /* 0x00001c0001347983 */ /* 0x000ea80000300800 */
[----:B------:R-:W2:Y:S04]  /*8e80*/  LDL.LU R49, [R1+0x20] ;  /* 0x0000200001317983 */ /* 0x000ea80000300800 */
[----:B------:R-:W2:Y:S04]  /*8e90*/  LDL.LU R39, [R1+0x28] ;  /* 0x0000280001277983 */ /* 0x000ea80000300800 */
[----:B------:R-:W2:Y:S01]  /*8ea0*/  LDL.LU R44, [R1+0x30] ;  /* 0x00003000012c7983 */ /* 0x000ea20000300800 */
[----:B------:R-:W-:-:S03]  /*8eb0*/  ISETP.NE.AND P1, PT, R3, RZ, PT ;  /* 0x000000ff0300720c */ /* 0x000fc60003f25270 */
[----:B------:R-:W2:Y:S01]  /*8ec0*/  LDL.LU R9, [R1+0x34] ;  /* 0x0000340001097983 */ /* 0x000ea20000300800 */
[----:B------:R-:W-:-:S03]  /*8ed0*/  LOP3.LUT R57, RZ, R3, RZ, 0x33, !PT ;  /* 0x00000003ff397212 */ /* 0x000fc600078e33ff */
[----:B0-----:R-:W2:Y:S04]  /*8ee0*/  LDL.LU R0, [R1+0x38] ;  /* 0x0000380001007983 */ /* 0x001ea80000300800 */
[----:B------:R-:W2:Y:S04]  /*8ef0*/  LDL.LU R6, [R1+0x3c] ;  /* 0x00003c0001067983 */ /* 0x000ea80000300800 */
[----:B------:R-:W2:Y:S04]  /*8f00*/  LDL.LU R35, [R1+0x40] ;  /* 0x0000400001237983 */ /* 0x000ea80000300800 */
[----:B------:R-:W2:Y:S04]  /*8f10*/  LDL.LU R3, [R1+0x44] ;  /* 0x0000440001037983 */ /* 0x000ea80000300800 */
[----:B------:R-:W2:Y:S04]  /*8f20*/  LDL.LU R5, [R1+0x2b58] ;  /* 0x002b580001057983 */ /* 0x000ea80000300800 */
[----:B------:R-:W2:Y:S04]  /*8f30*/  LDL.LU R37, [R1+0x2b54] ;  /* 0x002b540001257983 */ /* 0x000ea80000300800 */
[----:B------:R-:W2:Y:S01]  /*8f40*/  LDL.LU R61, [R1+0x2b50] ;  /* 0x002b5000013d7983 */ /* 0x000ea20000300800 */
[----:B---3--:R-:W-:-:S02]  /*8f50*/  SEL R55, R57, R55, !P1 ;  /* 0x0000003739377207 */ /* 0x008fc40004800000 */
[C---:B----4-:R-:W-:Y:S02]  /*8f60*/  SEL R53, R57.reuse, R53, !P1 ;  /* 0x0000003539357207 */ /* 0x050fe40004800000 */
[C---:B--2---:R-:W-:Y:S02]  /*8f70*/  SEL R24, R57.reuse, R24, !P1 ;  /* 0x0000001839187207 */ /* 0x044fe40004800000 */
[C---:B------:R-:W-:Y:S02]  /*8f80*/  SEL R52, R57.reuse, R52, !P1 ;  /* 0x0000003439347207 */ /* 0x040fe40004800000 */
[C---:B------:R-:W-:Y:S02]  /*8f90*/  SEL R49, R57.reuse, R49, !P1 ;  /* 0x0000003139317207 */ /* 0x040fe40004800000 */
[C---:B------:R-:W-:Y:S02]  /*8fa0*/  SEL R39, R57.reuse, R39, !P1 ;  /* 0x0000002739277207 */ /* 0x040fe40004800000 */
[----:B------:R-:W-:-:S02]  /*8fb0*/  SEL R44, R57, R44, !P1 ;  /* 0x0000002c392c7207 */ /* 0x000fc40004800000 */
[----:B------:R-:W-:-:S05]  /*8fc0*/  SEL R61, R57, R61, !P1 ;  /* 0x0000003d393d7207 */ /* 0x000fca0004800000 */
[----:B------:R0:W-:Y:S02]  /*8fd0*/  STL [R1+0x7c], R61 ;  /* 0x00007c3d01007387 */ /* 0x0001e40000100800 */
[C---:B0-----:R-:W-:Y:S02]  /*8fe0*/  SEL R61, R57.reuse, R37, !P1 ;  /* 0x00000025393d7207 */ /* 0x041fe40004800000 */
[----:B------:R-:W2:Y:S04]  /*8ff0*/  LDL.LU R37, [R1+0xc] ;  /* 0x00000c0001257983 */ /* 0x000ea80000300800 */
[----:B------:R0:W-:Y:S02]  /*9000*/  STL [R1+0x6c], R61 ;  /* 0x00006c3d01007387 */ /* 0x0001e40000100800 */
[----:B0-----:R-:W-:-:S02]  /*9010*/  SEL R61, R57, R5, !P1 ;  /* 0x00000005393d7207 */ /* 0x001fc40004800000 */
[----:B------:R-:W3:Y:S04]  /*9020*/  LDL.LU R5, [R1+0x4] ;  /* 0x0000040001057983 */ /* 0x000ee80000300800 */
[----:B------:R0:W-:Y:S02]  /*9030*/  STL [R1+0x68], R61 ;  /* 0x0000683d01007387 */ /* 0x0001e40000100800 */
[C---:B0-----:R-:W-:Y:S02]  /*9040*/  SEL R61, R57.reuse, R7, !P1 ;  /* 0x00000007393d7207 */ /* 0x041fe40004800000 */
[----:B------:R-:W4:Y:S04]  /*9050*/  LDL.LU R7, [R1+0x8] ;  /* 0x0000080001077983 */ /* 0x000f280000300800 */
[----:B------:R0:W-:Y:S01]  /*9060*/  STL [R1], R55 ;  /* 0x0000003701007387 */ /* 0x0001e20000100800 */
[----:B------:R-:W-:-:S03]  /*9070*/  SEL R9, R57, R9, !P1 ;  /* 0x0000000939097207 */ /* 0x000fc60004800000 */
[----:B0-----:R-:W2:Y:S04]  /*9080*/  LDL.LU R55, [R1+0x2b4c] ;  /* 0x002b4c0001377983 */ /* 0x001ea80000300800 */
[----:B------:R0:W-:Y:S01]  /*9090*/  STL [R1+0x8], R53 ;  /* 0x0000083501007387 */ /* 0x0001e20000100800 */
        /* <DEDUP_REMOVED lines=11> */
[----:B------:R0:W-:Y:S04]  /*9150*/  STL [R1+0x2c], R39 ;  /* 0x00002c2701007387 */ /* 0x0001e80000100800 */
[----:B0-----:R-:W2:Y:S04]  /*9160*/  LDL.LU R39, [R1+0x2b38] ;  /* 0x002b380001277983 */ /* 0x001ea80000300800 */
[----:B------:R0:W-:Y:S04]  /*9170*/  STL [R1+0x30], R44 ;  /* 0x0000302c01007387 */ /* 0x0001e80000100800 */
[----:B0-----:R-:W2:Y:S04]  /*9180*/  LDL.LU R44, [R1+0x2b34] ;  /* 0x002b3400012c7983 */ /* 0x001ea80000300800 */
[----:B------:R0:W-:Y:S04]  /*9190*/  STL [R1+0x34], R9 ;  /* 0x0000340901007387 */ /* 0x0001e80000100800 */
[----:B0-----:R-:W3:Y:S04]  /*91a0*/  LDL.LU R9, [R1+0x2b30] ;  /* 0x002b300001097983 */ /* 0x001ee80000300800 */
[----:B------:R0:W-:Y:S04]  /*91b0*/  STL [R1+0x38], R0 ;  /* 0x0000380001007387 */ /* 0x0001e80000100800 */
[----:B0-----:R-:W4:Y:S04]  /*91c0*/  LDL.LU R0, [R1+0x84] ;  /* 0x0000840001007983 */ /* 0x001f280000300800 */
[----:B------:R0:W-:Y:S04]  /*91d0*/  STL [R1+0x3c], R6 ;  /* 0x00003c0601007387 */ /* 0x0001e80000100800 */
[----:B0-----:R-:W2:Y:S04]  /*91e0*/  LDL.LU R6, [R1+0x2b2c] ;  /* 0x002b2c0001067983 */ /* 0x001ea80000300800 */
[----:B------:R0:W-:Y:S04]  /*91f0*/  STL [R1+0x40], R35 ;  /* 0x0000402301007387 */ /* 0x0001e80000100800 */
[----:B0-----:R-:W3:Y:S04]  /*9200*/  LDL.LU R35, [R1+0x2b28] ;  /* 0x002b280001237983 */ /* 0x001ee80000300800 */
[----:B------:R0:W-:Y:S04]  /*9210*/  STL [R1+0x60], R3 ;  /* 0x0000600301007387 */ /* 0x0001e80000100800 */
[----:B0-----:R-:W2:Y:S01]  /*9220*/  LDL.LU R3, [R1+0x2b24] ;  /* 0x002b240001037983 */ /* 0x001ea20000300800 */
[----:B------:R-:W-:-:S02]  /*9230*/  SEL R21, R57, R21, !P1 ;  /* 0x0000001539157207 */ /* 0x000fc40004800000 */
[----:B------:R-:W-:-:S03]  /*9240*/  SEL R23, R57, R23, !P1 ;  /* 0x0000001739177207 */ /* 0x000fc60004800000 */
[----:B------:R0:W-:Y:S04]  /*9250*/  STL [R1+0x5c], R21 ;  /* 0x00005c1501007387 */ /* 0x0001e80000100800 */
[----:B------:R1:W-:Y:S01]  /*9260*/  STL [R1+0x58], R23 ;  /* 0x0000581701007387 */ /* 0x0003e20000100800 */
[C---:B0-----:R-:W-:Y:S02]  /*9270*/  SEL R21, R57.reuse, R25, !P1 ;  /* 0x0000001939157207 */ /* 0x041fe40004800000 */
[C---:B------:R-:W-:Y:S02]  /*9280*/  SEL R25, R57.reuse, R27, !P1 ;  /* 0x0000001b39197207 */ /* 0x040fe40004800000 */
[C---:B-1----:R-:W-:Y:S01]  /*9290*/  SEL R23, R57.reuse, R29, !P1 ;  /* 0x0000001d39177207 */ /* 0x042fe20004800000 */
[----:B------:R-:W-:Y:S01]  /*92a0*/  STL [R1+0x54], R21 ;  /* 0x0000541501007387 */ /* 0x000fe20000100800 */
[----:B------:R-:W-:-:S03]  /*92b0*/  SEL R27, R57, R36, !P1 ;  /* 0x00000024391b7207 */ /* 0x000fc60004800000 */
[----:B------:R0:W-:Y:S01]  /*92c0*/  STL [R1+0x50], R25 ;  /* 0x0000501901007387 */ /* 0x0001e20000100800 */
[----:B------:R-:W-:-:S03]  /*92d0*/  @!P3 IMAD.MOV R58, RZ, RZ, -R58 ;  /* 0x000000ffff3ab224 */ /* 0x000fc600078e0a3a */
[----:B------:R-:W-:Y:S01]  /*92e0*/  STL [R1+0x4c], R23 ;  /* 0x00004c1701007387 */ /* 0x000fe20000100800 */
[C---:B0-----:R-:W-:Y:S02]  /*92f0*/  SEL R25, R57.reuse, R33, !P1 ;  /* 0x0000002139197207 */ /* 0x041fe40004800000 */
[----:B------:R-:W-:-:S03]  /*9300*/  SEL R21, R57, R31, !P1 ;  /* 0x0000001f39157207 */ /* 0x000fc60004800000 */
[----:B------:R0:W-:Y:S01]  /*9310*/  STL [R1+0x48], R25 ;  /* 0x0000481901007387 */ /* 0x0001e20000100800 */
[----:B------:R-:W-:-:S03]  /*9320*/  SEL R29, R57, R45, !P1 ;  /* 0x0000002d391d7207 */ /* 0x000fc60004800000 */
[----:B------:R1:W-:Y:S01]  /*9330*/  STL [R1+0x44], R27 ;  /* 0x0000441b01007387 */ /* 0x0003e20000100800 */
[C---:B------:R-:W-:Y:S02]  /*9340*/  SEL R36, R57.reuse, R59, !P1 ;  /* 0x0000003b39247207 */ /* 0x040fe40004800000 */
[C---:B------:R-:W-:Y:S02]  /*9350*/  SEL R31, R57.reuse, R47, !P1 ;  /* 0x0000002f391f7207 */ /* 0x040fe40004800000 */
[C---:B0-----:R-:W-:Y:S02]  /*9360*/  SEL R25, R57.reuse, R38, !P1 ;  /* 0x0000002639197207 */ /* 0x041fe40004800000 */
[C---:B------:R-:W-:Y:S02]  /*9370*/  SEL R38, R57.reuse, R58, !P1 ;  /* 0x0000003a39267207 */ /* 0x040fe40004800000 */
[C---:B-1----:R-:W-:Y:S02]  /*9380*/  SEL R27, R57.reuse, R42, !P1 ;  /* 0x0000002a391b7207 */ /* 0x042fe40004800000 */
[----:B------:R-:W3:Y:S01]  /*9390*/  LDL.LU R42, [R1+0x64] ;  /* 0x00006400012a7983 */ /* 0x000ee20000300800 */
[----:B------:R-:W-:-:S02]  /*93a0*/  SEL R23, R57, R34, !P1 ;  /* 0x0000002239177207 */ /* 0x000fc40004800000 */
[C---:B------:R-:W-:Y:S01]  /*93b0*/  SEL R33, R57.reuse, R50, !P1 ;  /* 0x0000003239217207 */ /* 0x040fe20004800000 */
[----:B------:R-:W3:Y:S01]  /*93c0*/  LDL.LU R45, [R1+0x70] ;  /* 0x00007000012d7983 */ /* 0x000ee20000300800 */
[----:B------:R-:W-:-:S03]  /*93d0*/  SEL R34, R57, R51, !P1 ;  /* 0x0000003339227207 */ /* 0x000fc60004800000 */
[----:B------:R-:W3:Y:S04]  /*93e0*/  LDL.LU R47, [R1+0x74] ;  /* 0x00007400012f7983 */ /* 0x000ee80000300800 */
[----:B------:R-:W3:Y:S04]  /*93f0*/  LDL.LU R50, [R1+0x78] ;  /* 0x0000780001327983 */ /* 0x000ee80000300800 */
[----:B------:R-:W3:Y:S01]  /*9400*/  LDL.LU R51, [R1+0x80] ;  /* 0x0000800001337983 */ /* 0x000ee20000300800 */
[----:B----4-:R-:W-:-:S03]  /*9410*/  SEL R59, R57, R0, !P1 ;  /* 0x00000000393b7207 */ /* 0x010fc60004800000 */
[----:B------:R-:W4:Y:S04]  /*9420*/  LDL R0, [R1+0x17e0] ;  /* 0x0017e00001007983 */ /* 0x000f280000100800 */
[----:B------:R-:W-:Y:S01]  /*9430*/  STL [R1+0xac], R59 ;  /* 0x0000ac3b01007387 */ /* 0x000fe20000100800 */
[C---:B--2---:R-:W-:Y:S02]  /*9440*/  SEL R58, R57.reuse, R3, !P1 ;  /* 0x00000003393a7207 */ /* 0x044fe40004800000 */
[C---:B------:R-:W-:Y:S02]  /*9450*/  SEL R3, R57.reuse, R6, !P1 ;  /* 0x0000000639037207 */ /* 0x040fe40004800000 */
[C---:B---3--:R-:W-:Y:S01]  /*9460*/  SEL R6, R57.reuse, R9, !P1 ;  /* 0x0000000939067207 */ /* 0x048fe20004800000 */
[----:B------:R-:W-:Y:S04]  /*9470*/  STL [R1+0xa8], R58 ;  /* 0x0000a83a01007387 */ /* 0x000fe80000100800 */
[----:B------:R-:W2:Y:S04]  /*9480*/  LDL R9, [R1+0x17dc] ;  /* 0x0017dc0001097983 */ /* 0x000ea80000100800 */
[----:B------:R0:W-:Y:S04]  /*9490*/  STL [R1+0xa4], R3 ;  /* 0x0000a40301007387 */ /* 0x0001e80000100800 */
[----:B------:R1:W-:Y:S01]  /*94a0*/  STL [R1+0x9c], R6 ;  /* 0x00009c0601007387 */ /* 0x0003e20000100800 */
[----:B0-----:R-:W-:-:S02]  /*94b0*/  SEL R3, R57, R11, !P1 ;  /* 0x0000000b39037207 */ /* 0x001fc40004800000 */
[C---:B------:R-:W-:Y:S02]  /*94c0*/  SEL R11, R57.reuse, R12, !P1 ;  /* 0x0000000c390b7207 */ /* 0x040fe40004800000 */
[C---:B-1----:R-:W-:Y:S01]  /*94d0*/  SEL R6, R57.reuse, R13, !P1 ;  /* 0x0000000d39067207 */ /* 0x042fe20004800000 */
[----:B------:R0:W-:Y:S04]  /*94e0*/  STL [R1+0x98], R3 ;  /* 0x0000980301007387 */ /* 0x0001e80000100800 */
[----:B------:R-:W-:Y:S01]  /*94f0*/  STL [R1+0x94], R11 ;  /* 0x0000940b01007387 */ /* 0x000fe20000100800 */
[----:B0-----:R-:W-:-:S03]  /*9500*/  SEL R3, R57, R14, !P1 ;  /* 0x0000000e39037207 */ /* 0x001fc60004800000 */
[----:B------:R-:W3:Y:S04]  /*9510*/  LDL R14, [R1+0x17e8] ;  /* 0x0017e800010e7983 */ /* 0x000ee80000100800 */
[----:B------:R0:W-:Y:S04]  /*9520*/  STL [R1+0x90], R6 ;  /* 0x0000900601007387 */ /* 0x0001e80000100800 */
[----:B------:R-:W3:Y:S04]  /*9530*/  LDL R13, [R1+0x17ec] ;  /* 0x0017ec00010d7983 */ /* 0x000ee80000100800 */
[----:B------:R1:W-:Y:S01]  /*9540*/  STL [R1+0x8c], R3 ;  /* 0x00008c0301007387 */ /* 0x0003e20000100800 */
[----:B0-----:R-:W-:-:S03]  /*9550*/  SEL R6, R57, R16, !P1 ;  /* 0x0000001039067207 */ /* 0x001fc60004800000 */
[----:B------:R-:W3:Y:S01]  /*9560*/  LDL R16, [R1+0x17e4] ;  /* 0x0017e40001107983 */ /* 0x000ee20000100800 */
[----:B-1----:R-:W-:-:S03]  /*9570*/  SEL R3, R57, R18, !P1 ;  /* 0x0000001239037207 */ /* 0x002fc60004800000 */
[----:B------:R0:W-:Y:S04]  /*9580*/  STL [R1+0x88], R6 ;  /* 0x0000880601007387 */ /* 0x0001e80000100800 */
[----:B------:R-:W3:Y:S04]  /*9590*/  LDL R18, [R1+0x17d8] ;  /* 0x0017d80001127983 */ /* 0x000ee80000100800 */
[----:B------:R-:W3:Y:S01]  /*95a0*/  LDL R12, [R1+0x17f0] ;  /* 0x0017f000010c7983 */ /* 0x000ee20000100800 */
[----:B0-----:R-:W-:-:S03]  /*95b0*/  SEL R6, R57, R20, !P1 ;  /* 0x0000001439067207 */ /* 0x001fc60004800000 */
[----:B------:R0:W-:Y:S04]  /*95c0*/  STL [R1+0x84], R3 ;  /* 0x0000840301007387 */ /* 0x0001e80000100800 */
[----:B------:R-:W3:Y:S01]  /*95d0*/  LDL R20, [R1+0x17d4] ;  /* 0x0017d40001147983 */ /* 0x000ee20000100800 */
[----:B0-----:R-:W-:-:S03]  /*95e0*/  SEL R3, R57, R22, !P1 ;  /* 0x0000001639037207 */ /* 0x001fc60004800000 */
[----:B------:R-:W-:Y:S04]  /*95f0*/  STL [R1+0x80], R6 ;  /* 0x0000800601007387 */ /* 0x000fe80000100800 */
[----:B------:R-:W3:Y:S04]  /*9600*/  LDL R11, [R1+0x17f4] ;  /* 0x0017f400010b7983 */ /* 0x000ee80000100800 */
[----:B------:R0:W-:Y:S04]  /*9610*/  STL [R1+0x78], R3 ;  /* 0x0000780301007387 */ /* 0x0001e80000100800 */
[----:B0-----:R-:W3:Y:S01]  /*9620*/  LDL R3, [R1+0x17f8] ;  /* 0x0017f80001037983 */ /* 0x001ee20000100800 */
[----:B------:R-:W-:-:S05]  /*9630*/  SEL R6, R57, R26, !P1 ;  /* 0x0000001a39067207 */ /* 0x000fca0004800000 */
[----:B------:R0:W-:Y:S04]  /*9640*/  STL [R1+0x74], R6 ;  /* 0x0000740601007387 */ /* 0x0001e80000100800 */
[----:B0-----:R-:W3:Y:S01]  /*9650*/  LDL R6, [R1+0x17fc] ;  /* 0x0017fc0001067983 */ /* 0x001ee20000100800 */
[C---:B------:R-:W-:Y:S01]  /*9660*/  SEL R22, R57.reuse, R28, !P1 ;  /* 0x0000001c39167207 */ /* 0x040fe20004800000 */
[----:B------:R-:W-:Y:S02]  /*9670*/  @!P5 IMAD.MOV R54, RZ, RZ, -R54 ;  /* 0x000000ffff36d224 */ /* 0x000fe400078e0a36 */
[----:B------:R-:W-:Y:S02]  /*9680*/  @!P6 IMAD.MOV R30, RZ, RZ, -R30 ;  /* 0x000000ffff1ee224 */ /* 0x000fe400078e0a1e */
[----:B------:R0:W-:Y:S01]  /*9690*/  STL [R1+0x70], R22 ;  /* 0x0000701601007387 */ /* 0x0001e20000100800 */
[----:B------:R-:W-:-:S02]  /*96a0*/  SEL R8, R57, R8, !P1 ;  /* 0x0000000839087207 */ /* 0x000fc40004800000 */
[C---:B------:R-:W-:Y:S02]  /*96b0*/  SEL R5, R57.reuse, R5, !P1 ;  /* 0x0000000539057207 */ /* 0x040fe40004800000 */
[C---:B------:R-:W-:Y:S02]  /*96c0*/  SEL R7, R57.reuse, R7, !P1 ;  /* 0x0000000739077207 */ /* 0x040fe40004800000 */
[C---:B0-----:R-:W-:Y:S02]  /*96d0*/  SEL R22, R57.reuse, R54, !P1 ;  /* 0x0000003639167207 */ /* 0x041fe40004800000 */
[C---:B------:R-:W-:Y:S02]  /*96e0*/  SEL R37, R57.reuse, R37, !P1 ;  /* 0x0000002539257207 */ /* 0x040fe40004800000 */
[C---:B------:R-:W-:Y:S01]  /*96f0*/  SEL R40, R57.reuse, R40, !P1 ;  /* 0x0000002839287207 */ /* 0x040fe20004800000 */
[----:B------:R-:W-:Y:S01]  /*9700*/  STL [R1+0x64], R22 ;  /* 0x0000641601007387 */ /* 0x000fe20000100800 */
[----:B------:R-:W-:-:S02]  /*9710*/  SEL R43, R57, R43, !P1 ;  /* 0x0000002b392b7207 */ /* 0x000fc40004800000 */
[C---:B------:R-:W-:Y:S02]  /*9720*/  SEL R46, R57.reuse, R46, !P1 ;  /* 0x0000002e392e7207 */ /* 0x040fe40004800000 */
[C---:B------:R-:W-:Y:S02]  /*9730*/  SEL R48, R57.reuse, R48, !P1 ;  /* 0x0000003039307207 */ /* 0x040fe40004800000 */
[C---:B------:R-:W-:Y:S02]  /*9740*/  SEL R60, R57.reuse, R60, !P1 ;  /* 0x0000003c393c7207 */ /* 0x040fe40004800000 */
[C---:B------:R-:W-:Y:S02]  /*9750*/  SEL R42, R57.reuse, R42, !P1 ;  /* 0x0000002a392a7207 */ /* 0x040fe40004800000 */
[C---:B------:R-:W-:Y:S02]  /*9760*/  SEL R45, R57.reuse, R45, !P1 ;  /* 0x0000002d392d7207 */ /* 0x040fe40004800000 */
[----:B------:R-:W-:-:S02]  /*9770*/  SEL R47, R57, R47, !P1 ;  /* 0x0000002f392f7207 */ /* 0x000fc40004800000 */
[C---:B------:R-:W-:Y:S02]  /*9780*/  SEL R50, R57.reuse, R50, !P1 ;  /* 0x0000003239327207 */ /* 0x040fe40004800000 */
[C---:B------:R-:W-:Y:S02]  /*9790*/  SEL R51, R57.reuse, R51, !P1 ;  /* 0x0000003339337207 */ /* 0x040fe40004800000 */
[C---:B------:R-:W-:Y:S02]  /*97a0*/  SEL R58, R57.reuse, R30, !P1 ;  /* 0x0000001e393a7207 */ /* 0x040fe40004800000 */
[----:B------:R-:W-:Y:S01]  /*97b0*/  SEL R59, R57, R32, !P1 ;  /* 0x00000020393b7207 */ /* 0x000fe20004800000 */
[----:B------:R-:W-:Y:S02]  /*97c0*/  @!P0 IMAD.MOV R35, RZ, RZ, -R35 ;  /* 0x000000ffff238224 */ /* 0x000fe400078e0a23 */
[----:B------:R-:W-:Y:S01]  /*97d0*/  @!P4 IMAD.MOV R39, RZ, RZ, -R39 ;  /* 0x000000ffff27c224 */ /* 0x000fe200078e0a27 */
[----:B----4-:R-:W-:-:S13]  /*97e0*/  ISETP.GE.AND P0, PT, R0, RZ, PT ;  /* 0x000000ff0000720c */ /* 0x010fda0003f06270 */
[----:B------:R-:W-:Y:S01]  /*97f0*/  @!P0 IMAD.MOV R55, RZ, RZ, -R55 ;  /* 0x000000ffff378224 */ /* 0x000fe200078e0a37 */
[----:B--2---:R-:W-:Y:S02]  /*9800*/  ISETP.GE.AND P1, PT, R9, RZ, PT ;  /* 0x000000ff0900720c */ /* 0x004fe40003f26270 */
[----:B------:R-:W2:Y:S04]  /*9810*/  LDL R9, [R1+0x17c0] ;  /* 0x0017c00001097983 */ /* 0x000ea80000100800 */
[----:B------:R-:W4:Y:S01]  /*9820*/  LDL.LU R0, [R1+0xa0] ;  /* 0x0000a00001007983 */ /* 0x000f220000300800 */
[----:B---3--:R-:W-:-:S06]  /*9830*/  ISETP.GE.AND P4, PT, R14, RZ, PT ;  /* 0x000000ff0e00720c */ /* 0x008fcc0003f86270 */
[----:B------:R-:W-:Y:S01]  /*9840*/  @!P1 IMAD.MOV R53, RZ, RZ, -R53 ;  /* 0x000000ffff359224 */ /* 0x000fe200078e0a35 */
[----:B------:R-:W-:Y:S01]  /*9850*/  ISETP.GE.AND P0, PT, R3, RZ, PT ;  /* 0x000000ff0300720c */ /* 0x000fe20003f06270 */
[----:B------:R-:W-:-:S05]  /*9860*/  IMAD.MOV.U32 R3, RZ, RZ, R2 ;  /* 0x000000ffff037224 */ /* 0x000fca00078e0002 */
[----:B------:R-:W-:Y:S01]  /*9870*/  @!P4 IMAD.MOV R3, RZ, RZ, -R3 ;  /* 0x000000ffff03c224 */ /* 0x000fe200078e0a03 */
[----:B------:R-:W-:Y:S02]  /*9880*/  ISETP.GE.AND P4, PT, R24, RZ, PT ;  /* 0x000000ff1800720c */ /* 0x000fe40003f86270 */
[----:B------:R-:W3:Y:S01]  /*9890*/  LDL.LU R24, [R1+0x2b20] ;  /* 0x002b200001187983 */ /* 0x000ee20000300800 */
[----:B------:R-:W-:-:S03]  /*98a0*/  ISETP.GE.AND P1, PT, R11, RZ, PT ;  /* 0x000000ff0b00720c */ /* 0x000fc60003f26270 */
[----:B------:R-:W3:Y:S01]  /*98b0*/  LDL.LU R11, [R1+0x7c] ;  /* 0x00007c00010b7983 */ /* 0x000ee20000300800 */
[----:B------:R-:W-:Y:S01]  /*98c0*/  @!P2 IMAD.MOV R44, RZ, RZ, -R44 ;  /* 0x000000ffff2ca224 */ /* 0x000fe200078e0a2c */
[----:B------:R-:W-:Y:S02]  /*98d0*/  ISETP.GE.AND P2, PT, R16, RZ, PT ;  /* 0x000000ff1000720c */ /* 0x000fe40003f46270 */
[----:B------:R-:W-:-:S11]  /*98e0*/  ISETP.GE.AND P5, PT, R20, RZ, PT ;  /* 0x000000ff1400720c */ /* 0x000fd60003fa6270 */
[----:B------:R-:W-:Y:S01]  /*98f0*/  @!P2 IMAD.MOV R56, RZ, RZ, -R56 ;  /* 0x000000ffff38a224 */ /* 0x000fe200078e0a38 */
[----:B------:R-:W-:Y:S02]  /*9900*/  ISETP.GE.AND P2, PT, R6, RZ, PT ;  /* 0x000000ff0600720c */ /* 0x000fe40003f46270 */
[----:B------:R-:W0:Y:S01]  /*9910*/  S2R R6, SR_TID.X ;  /* 0x0000000000067919 */ /* 0x000e220000002100 */
[----:B------:R-:W-:Y:S01]  /*9920*/  ISETP.GE.AND P3, PT, R18, RZ, PT ;  /* 0x000000ff1200720c */ /* 0x000fe20003f66270 */
[----:B------:R-:W-:Y:S01]  /*9930*/  @!P5 IMAD.MOV R49, RZ, RZ, -R49 ;  /* 0x000000ffff31d224 */ /* 0x000fe200078e0a31 */
[----:B------:R-:W-:-:S11]  /*9940*/  ISETP.GE.AND P5, PT, R13, RZ, PT ;  /* 0x000000ff0d00720c */ /* 0x000fd60003fa6270 */
[----:B------:R-:W-:Y:S01]  /*9950*/  @!P3 IMAD.MOV R52, RZ, RZ, -R52 ;  /* 0x000000ffff34b224 */ /* 0x000fe200078e0a34 */
[----:B------:R-:W-:Y:S01]  /*9960*/  ISETP.GE.AND P3, PT, R12, RZ, PT ;  /* 0x000000ff0c00720c */ /* 0x000fe20003f66270 */
[----:B------:R-:W-:Y:S01]  /*9970*/  @!P5 IMAD.MOV R4, RZ, RZ, -R4 ;  /* 0x000000ffff04d224 */ /* 0x000fe200078e0a04 */
[----:B0-----:R-:W-:-:S11]  /*9980*/  LOP3.LUT R6, R6, 0x1f, RZ, 0xc0, !PT ;  /* 0x0000001f06067812 */ /* 0x001fd600078ec0ff */
[----:B------:R-:W-:Y:S02]  /*9990*/  @!P3 IMAD.MOV R10, RZ, RZ, -R10 ;  /* 0x000000ffff0ab224 */ /* 0x000fe400078e0a0a */
[----:B------:R-:W-:Y:S02]  /*99a0*/  @!P1 IMAD.MOV R41, RZ, RZ, -R41 ;  /* 0x000000ffff299224 */ /* 0x000fe400078e0a29 */
[----:B------:R-:W-:Y:S02]  /*99b0*/  @!P0 IMAD.MOV R15, RZ, RZ, -R15 ;  /* 0x000000ffff0f8224 */ /* 0x000fe400078e0a0f */
[----:B------:R-:W-:Y:S02]  /*99c0*/  @!P2 IMAD.MOV R17, RZ, RZ, -R17 ;  /* 0x000000ffff11a224 */ /* 0x000fe400078e0a11 */
[----:B------:R-:W-:Y:S01]  /*99d0*/  @!P4 IMAD.MOV R19, RZ, RZ, -R19 ;  /* 0x000000ffff13c224 */ /* 0x000fe200078e0a13 */
[----:B--2---:R-:W-:Y:S01]  /*99e0*/  ISETP.GE.AND P5, PT, R9, RZ, PT ;  /* 0x000000ff0900720c */ /* 0x004fe20003fa6270 */
[----:B------:R-:W-:Y:S01]  /*99f0*/  IMAD R9, R6, UR4, RZ ;  /* 0x0000000406097c24 */ /* 0x000fe2000f8e02ff */
[----:B----4-:R-:W-:-:S02]  /*9a00*/  ISETP.NE.AND P3, PT, R0, RZ, PT ;  /* 0x000000ff0000720c */ /* 0x010fc40003f65270 */
[----:B------:R-:W-:-:S04]  /*9a10*/  LOP3.LUT R6, RZ, R0, RZ, 0x33, !PT ;  /* 0x00000000ff067212 */ /* 0x000fc800078e33ff */
[C---:B------:R-:W-:Y:S02]  /*9a20*/  SEL R12, R6.reuse, R35, !P3 ;  /* 0x00000023060c7207 */ /* 0x040fe40005800000 */
[C---:B------:R-:W-:Y:S02]  /*9a30*/  SEL R0, R6.reuse, R44, !P3 ;  /* 0x0000002c06007207 */ /* 0x040fe40005800000 */
[C---:B------:R-:W-:Y:S01]  /*9a40*/  SEL R13, R6.reuse, R39, !P3 ;  /* 0x00000027060d7207 */ /* 0x040fe20005800000 */
[----:B------:R0:W-:Y:S04]  /*9a50*/  STL [R1+0xe8], R12 ;  /* 0x0000e80c01007387 */ /* 0x0001e80000100800 */
[----:B------:R1:W-:Y:S01]  /*9a60*/  STL [R1+0xe4], R0 ;  /* 0x0000e40001007387 */ /* 0x0003e20000100800 */
[----:B0-----:R-:W-:-:S03]  /*9a70*/  SEL R12, R6, R49, !P3 ;  /* 0x00000031060c7207 */ /* 0x001fc60005800000 */
[----:B------:R0:W-:Y:S01]  /*9a80*/  STL [R1+0xe0], R13 ;  /* 0x0000e00d01007387 */ /* 0x0001e20000100800 */
[----:B-1----:R-:W-:-:S03]  /*9a90*/  SEL R0, R6, R52, !P3 ;  /* 0x0000003406007207 */ /* 0x002fc60005800000 */
[----:B------:R1:W-:Y:S04]  /*9aa0*/  STL [R1+0xdc], R12 ;  /* 0x0000dc0c01007387 */ /* 0x0003e80000100800 */
[----:B------:R2:W-:Y:S01]  /*9ab0*/  STL [R1+0xd8], R0 ;  /* 0x0000d80001007387 */ /* 0x0005e20000100800 */
[C---:B0-----:R-:W-:Y:S02]  /*9ac0*/  SEL R13, R6.reuse, R53, !P3 ;  /* 0x00000035060d7207 */ /* 0x041fe40005800000 */
[----:B-1----:R-:W-:-:S03]  /*9ad0*/  SEL R12, R6, R55, !P3 ;  /* 0x00000037060c7207 */ /* 0x002fc60005800000 */
[----:B------:R-:W-:Y:S01]  /*9ae0*/  STL [R1+0xd4], R13 ;  /* 0x0000d40d01007387 */ /* 0x000fe20000100800 */
[----:B--2---:R-:W-:-:S03]  /*9af0*/  SEL R0, R6, R56, !P3 ;  /* 0x0000003806007207 */ /* 0x004fc60005800000 */
[----:B------:R-:W-:Y:S01]  /*9b00*/  STL [R1+0xd0], R12 ;  /* 0x0000d00c01007387 */ /* 0x000fe20000100800 */
[----:B------:R-:W-:-:S03]  /*9b10*/  SEL R3, R6, R3, !P3 ;  /* 0x0000000306037207 */ /* 0x000fc60005800000 */
[----:B------:R-:W2:Y:S04]  /*9b20*/  LDL.LU R22, [R1+0x6c] ;  /* 0x00006c0001167983 */ /* 0x000ea80000300800 */
[----:B------:R0:W-:Y:S04]  /*9b30*/  STL [R1+0xcc], R0 ;  /* 0x0000cc0001007387 */ /* 0x0001e80000100800 */
[----:B------:R1:W-:Y:S04]  /*9b40*/  STL [R1+0xc8], R3 ;  /* 0x0000c80301007387 */ /* 0x0003e80000100800 */
[----:B------:R-:W4:Y:S01]  /*9b50*/  LDL.LU R26, [R1+0x68] ;  /* 0x00006800011a7983 */ /* 0x000f220000300800 */
[----:B0-----:R-:W-:-:S02]  /*9b60*/  SEL R0, R6, R4, !P3 ;  /* 0x0000000406007207 */ /* 0x001fc40005800000 */
[----:B-1----:R-:W-:-:S03]  /*9b70*/  SEL R3, R6, R10, !P3 ;  /* 0x0000000a06037207 */ /* 0x002fc60005800000 */
[----:B------:R0:W-:Y:S01]  /*9b80*/  STL [R1+0xc4], R0 ;  /* 0x0000c40001007387 */ /* 0x0001e20000100800 */
[----:B------:R-:W-:-:S03]  /*9b90*/  SEL R4, R6, R15, !P3 ;  /* 0x0000000f06047207 */ /* 0x000fc60005800000 */
[----:B------:R1:W-:Y:S01]  /*9ba0*/  STL [R1+0xc0], R3 ;  /* 0x0000c00301007387 */ /* 0x0003e20000100800 */
[C---:B0-----:R-:W-:Y:S02]  /*9bb0*/  SEL R0, R6.reuse, R41, !P3 ;  /* 0x0000002906007207 */ /* 0x041fe40005800000 */
[----:B-1----:R-:W-:-:S03]  /*9bc0*/  SEL R3, R6, R17, !P3 ;  /* 0x0000001106037207 */ /* 0x002fc60005800000 */
[----:B------:R0:W-:Y:S04]  /*9bd0*/  STL [R1+0xbc], R0 ;  /* 0x0000bc0001007387 */ /* 0x0001e80000100800 */
[----:B------:R-:W-:Y:S04]  /*9be0*/  STL [R1+0xb8], R4 ;  /* 0x0000b80401007387 */ /* 0x000fe80000100800 */
[----:B------:R-:W4:Y:S01]  /*9bf0*/  LDL.LU R52, [R1] ;  /* 0x0000000001347983 */ /* 0x000f220000300800 */
[----:B0-----:R-:W-:-:S03]  /*9c00*/  SEL R0, R6, R19, !P3 ;  /* 0x0000001306007207 */ /* 0x001fc60005800000 */
[----:B------:R0:W-:Y:S01]  /*9c10*/  STL [R1+0xb4], R3 ;  /* 0x0000b40301007387 */ /* 0x0001e20000100800 */
[----:B------:R-:W-:Y:S01]  /*9c20*/  IADD3 R2, P6, R9, UR6, RZ ;  /* 0x0000000609027c10 */ /* 0x000fe2000ffde0ff */
[----:B------:R-:W-:Y:S02]  /*9c30*/  ULDC UR6, c[0x0][0x240] ;  /* 0x0000900000067ab9 */ /* 0x000fe40000000800 */
[----:B------:R-:W4:Y:S01]  /*9c40*/  LDL.LU R49, [R1+0x8] ;  /* 0x0000080001317983 */ /* 0x000f220000300800 */
[----:B---3--:R-:W-:-:S03]  /*9c50*/  @!P5 IMAD.MOV R24, RZ, RZ, -R24 ;  /* 0x000000ffff18d224 */ /* 0x008fc600078e0a18 */
[----:B------:R1:W-:Y:S04]  /*9c60*/  STL [R1+0xb0], R0 ;  /* 0x0000b00001007387 */ /* 0x0003e80000100800 */
[----:B------:R-:W3:Y:S01]  /*9c70*/  LDL.LU R39, [R1+0x10] ;  /* 0x0000100001277983 */ /* 0x000ee20000300800 */
[----:B0-----:R-:W-:Y:S01]  /*9c80*/  LEA.HI.X.SX32 R3, R9, UR7, 0x1, P6 ;  /* 0x0000000709037c11 */ /* 0x001fe2000b0f0eff */
[----:B------:R-:W-:Y:S01]  /*9c90*/  IMAD R4, R61, UR6, RZ ;  /* 0x000000063d047c24 */ /* 0x000fe2000f8e02ff */
[----:B------:R-:W-:Y:S01]  /*9ca0*/  UIMAD UR47, UR13, 0x1f, URZ ;  /* 0x0000001f0d2f78a4 */ /* 0x000fe2000f8e023f */
[----:B------:R-:W3:Y:S01]  /*9cb0*/  LDL.LU R44, [R1+0x18] ;  /* 0x00001800012c7983 */ /* 0x000ee20000300800 */
[----:B------:R-:W-:Y:S01]  /*9cc0*/  IMAD R41, R47, UR6, RZ ;  /* 0x000000062f297c24 */ /* 0x000fe2000f8e02ff */
[----:B-1----:R-:W-:Y:S01]  /*9cd0*/  SEL R0, R6, R24, !P3 ;  /* 0x0000001806007207 */ /* 0x002fe20005800000 */
[----:B------:R-:W-:Y:S01]  /*9ce0*/  IMAD R37, R37, UR6, RZ ;  /* 0x0000000625257c24 */ /* 0x000fe2000f8e02ff */
[----:B------:R-:W3:Y:S01]  /*9cf0*/  LDL.LU R35, [R1+0x24] ;  /* 0x0000240001237983 */ /* 0x000ee20000300800 */
[----:B------:R-:W-:Y:S01]  /*9d00*/  IMAD R21, R21, UR6, RZ ;  /* 0x0000000615157c24 */ /* 0x000fe2000f8e02ff */
[----:B------:R-:W-:-:S02]  /*9d10*/  UIMAD UR48, UR13, 0x1e, URZ ;  /* 0x0000001e0d3078a4 */ /* 0x000fc4000f8e023f */
[----:B------:R0:W-:Y:S01]  /*9d20*/  STL [R1+0x2b04], R0 ;  /* 0x002b040001007387 */ /* 0x0001e20000100800 */
[----:B------:R-:W-:Y:S01]  /*9d30*/  IMAD R23, R23, UR6, RZ ;  /* 0x0000000617177c24 */ /* 0x000fe2000f8e02ff */
[----:B------:R-:W-:Y:S02]  /*9d40*/  UIMAD UR49, UR13, 0x1d, URZ ;  /* 0x0000001d0d3178a4 */ /* 0x000fe4000f8e023f */
[----:B------:R2:W-:Y:S01]  /*9d50*/  STL [R1+0x2b1c], R3 ;  /* 0x002b1c0301007387 */ /* 0x0005e20000100800 */
[----:B------:R-:W-:Y:S01]  /*9d60*/  IMAD R25, R25, UR6, RZ ;  /* 0x0000000619197c24 */ /* 0x000fe2000f8e02ff */
[----:B------:R-:W-:Y:S02]  /*9d70*/  UIMAD UR50, UR13, 0x1c, URZ ;  /* 0x0000001c0d3278a4 */ /* 0x000fe4000f8e023f */
[----:B------:R-:W3:Y:S01]  /*9d80*/  LDL.LU R57, [R1+0x2c] ;  /* 0x00002c0001397983 */ /* 0x000ee20000300800 */
[----:B------:R-:W-:Y:S01]  /*9d90*/  IMAD R27, R27, UR6, RZ ;  /* 0x000000061b1b7c24 */ /* 0x000fe2000f8e02ff */
[----:B------:R-:W-:Y:S01]  /*9da0*/  UIMAD UR51, UR13, 0x1b, URZ ;  /* 0x0000001b0d3378a4 */ /* 0x000fe2000f8e023f */
[----:B0-----:R-:W-:Y:S01]  /*9db0*/  IMAD R0, R11, UR6, RZ ;  /* 0x000000060b007c24 */ /* 0x001fe2000f8e02ff */
[----:B------:R-:W3:Y:S01]  /*9dc0*/  LDL.LU R54, [R1+0x30] ;  /* 0x0000300001367983 */ /* 0x000ee20000300800 */
[----:B------:R-:W-:Y:S01]  /*9dd0*/  IMAD R29, R29, UR6, RZ ;  /* 0x000000061d1d7c24 */ /* 0x000fe2000f8e02ff */
[----:B------:R-:W-:-:S02]  /*9de0*/  UIMAD UR52, UR13, 0x1a, URZ ;  /* 0x0000001a0d3478a4 */ /* 0x000fc4000f8e023f */
[----:B------:R4:W-:Y:S01]  /*9df0*/  STL [R1+0x28], R0 ;  /* 0x0000280001007387 */ /* 0x0009e20000100800 */
[----:B------:R-:W-:Y:S01]  /*9e00*/  IMAD R31, R31, UR6, RZ ;  /* 0x000000061f1f7c24 */ /* 0x000fe2000f8e02ff */
[----:B------:R-:W-:Y:S02]  /*9e10*/  UIMAD UR53, UR13, 0x19, URZ ;  /* 0x000000190d3578a4 */ /* 0x000fe4000f8e023f */
[----:B------:R-:W3:Y:S01]  /*9e20*/  LDL.LU R11, [R1+0x34] ;  /* 0x00003400010b7983 */ /* 0x000ee20000300800 */
[----:B------:R-:W-:Y:S01]  /*9e30*/  IMAD R33, R33, UR6, RZ ;  /* 0x0000000621217c24 */ /* 0x000fe2000f8e02ff */
[----:B------:R-:W-:Y:S02]  /*9e40*/  UIMAD UR54, UR13, 0x18, URZ ;  /* 0x000000180d3678a4 */ /* 0x000fe4000f8e023f */
[----:B------:R-:W3:Y:S01]  /*9e50*/  LDL.LU R12, [R1+0x38] ;  /* 0x00003800010c7983 */ /* 0x000ee20000300800 */
[----:B------:R-:W-:Y:S01]  /*9e60*/  IMAD R34, R34, UR6, RZ ;  /* 0x0000000622227c24 */ /* 0x000fe2000f8e02ff */
[----:B------:R-:W-:-:S02]  /*9e70*/  UIMAD UR55, UR13, 0x17, URZ ;  /* 0x000000170d3778a4 */ /* 0x000fc4000f8e023f */
[----:B------:R-:W3:Y:S01]  /*9e80*/  LDL.LU R13, [R1+0x3c] ;  /* 0x00003c00010d7983 */ /* 0x000ee20000300800 */
[----:B------:R-:W-:Y:S01]  /*9e90*/  IMAD R36, R36, UR6, RZ ;  /* 0x0000000624247c24 */ /* 0x000fe2000f8e02ff */
[----:B------:R-:W-:Y:S02]  /*9ea0*/  USHF.L.U32 UR28, UR13, 0x5, URZ ;  /* 0x000000050d1c7899 */ /* 0x000fe4000800063f */
        /* <DEDUP_REMOVED lines=8> */
[----:B------:R-:W-:Y:S02]  /*9f30*/  UIMAD UR16, UR16, 0x13, URZ ;  /* 0x00000013101078a4 */ /* 0x000fe4000f8e023f */
[----:B------:R-:W3:Y:S01]  /*9f40*/  LDL.LU R30, [R1+0x58] ;  /* 0x00005800011e7983 */ /* 0x000ee20000300800 */
[----:B------:R-:W-:Y:S02]  /*9f50*/  UIMAD UR17, UR17, 0x12, URZ ;  /* 0x00000012111178a4 */ /* 0x000fe4000f8e023f */
[----:B------:R-:W-:Y:S01]  /*9f60*/  UIMAD UR18, UR18, 0x11, URZ ;  /* 0x00000011121278a4 */ /* 0x000fe2000f8e023f */
[----:B------:R-:W3:Y:S01]  /*9f70*/  LDL.LU R18, [R1+0x54] ;  /* 0x0000540001127983 */ /* 0x000ee20000300800 */
[----:B------:R-:W-:Y:S02]  /*9f80*/  USHF.L.U32 UR19, UR19, 0x4, URZ ;  /* 0x0000000413137899 */ /* 0x000fe4000800063f */
[----:B------:R-:W-:Y:S01]  /*9f90*/  UIMAD UR20, UR20, 0xf, URZ ;  /* 0x0000000f141478a4 */ /* 0x000fe2000f8e023f */
[----:B------:R-:W3:Y:S01]  /*9fa0*/  LDL.LU R28, [R1+0x50] ;  /* 0x00005000011c7983 */ /* 0x000ee20000300800 */
[----:B------:R-:W-:-:S02]  /*9fb0*/  UIMAD UR23, UR23, 0xe, URZ ;  /* 0x0000000e171778a4 */ /* 0x000fc4000f8e023f */
[----:B------:R-:W-:Y:S01]  /*9fc0*/  UIMAD UR24, UR24, 0xd, URZ ;  /* 0x0000000d181878a4 */ /* 0x000fe2000f8e023f */
[----:B------:R-:W3:Y:S01]  /*9fd0*/  LDL.LU R20, [R1+0x4c] ;  /* 0x00004c0001147983 */ /* 0x000ee20000300800 */
[----:B------:R-:W-:Y:S01]  /*9fe0*/  IMAD R61, R7, UR6, RZ ;  /* 0x00000006073d7c24 */ /* 0x000fe2000f8e02ff */
[----:B------:R-:W-:Y:S02]  /*9ff0*/  UIMAD UR25, UR25, 0xc, URZ ;  /* 0x0000000c191978a4 */ /* 0x000fe4000f8e023f */
[----:B------:R-:W-:Y:S02]  /*a000*/  UIMAD UR26, UR26, 0xb, URZ ;  /* 0x0000000b1a1a78a4 */ /* 0x000fe4000f8e023f */
[----:B------:R-:W-:Y:S02]  /*a010*/  UIMAD UR27, UR27, 0xa, URZ ;  /* 0x0000000a1b1b78a4 */ /* 0x000fe4000f8e023f */
[----:B------:R-:W-:Y:S02]  /*a020*/  UIMAD UR22, UR22, 0x9, URZ ;  /* 0x00000009161678a4 */ /* 0x000fe4000f8e023f */
[----:B------:R-:W-:Y:S01]  /*a030*/  USHF.L.U32 UR21, UR21, 0x3, URZ ;  /* 0x0000000315157899 */ /* 0x000fe2000800063f */
[----:B------:R-:W-:Y:S01]  /*a040*/  ULDC UR7, c[0x0][0x238] ;  /* 0x00008e0000077ab9 */ /* 0x000fe20000000800 */
[----:B--2---:R-:W-:-:S02]  /*a050*/  IMAD R3, R22, UR6, RZ ;  /* 0x0000000616037c24 */ /* 0x004fc4000f8e02ff */
[----:B------:R-:W2:Y:S04]  /*a060*/  LDL.LU R22, [R1+0x48] ;  /* 0x0000480001167983 */ /* 0x000ea80000300800 */
[----:B------:R0:W-:Y:S01]  /*a070*/  STL [R1+0x20], R3 ;  /* 0x0000200301007387 */ /* 0x0001e20000100800 */
[----:B----4-:R-:W-:-:S03]  /*a080*/  IMAD R0, R26, UR6, RZ ;  /* 0x000000061a007c24 */ /* 0x010fc6000f8e02ff */
[----:B------:R-:W4:Y:S01]  /*a090*/  LDL.LU R26, [R1+0x44] ;  /* 0x00004400011a7983 */ /* 0x000f220000300800 */
[----:B0-----:R-:W-:-:S03]  /*a0a0*/  IMAD R3, R8, UR6, RZ ;  /* 0x0000000608037c24 */ /* 0x001fc6000f8e02ff */
[----:B------:R0:W-:Y:S04]  /*a0b0*/  STL [R1+0x1c], R0 ;  /* 0x00001c0001007387 */ /* 0x0001e80000100800 */
[----:B------:R1:W-:Y:S01]  /*a0c0*/  STL [R1+0x14], R4 ;  /* 0x0000140401007387 */ /* 0x0003e20000100800 */
[----:B0-----:R-:W-:-:S03]  /*a0d0*/  IMAD R0, R5, UR6, RZ ;  /* 0x0000000605007c24 */ /* 0x001fc6000f8e02ff */
[----:B------:R0:W-:Y:S01]  /*a0e0*/  STL [R1+0xc], R3 ;  /* 0x00000c0301007387 */ /* 0x0001e20000100800 */
[----:B-1----:R-:W-:Y:S02]  /*a0f0*/  IMAD R4, R52, UR6, RZ ;  /* 0x0000000634047c24 */ /* 0x002fe4000f8e02ff */
[----:B------:R-:W-:-:S03]  /*a100*/  IMAD R5, R49, UR6, RZ ;  /* 0x0000000631057c24 */ /* 0x000fc6000f8e02ff */
[----:B------:R1:W-:Y:S01]  /*a110*/  STL [R1+0x2b18], R4 ;  /* 0x002b180401007387 */ /* 0x0003e20000100800 */
[----:B---3--:R-:W-:-:S03]  /*a120*/  IMAD R6, R39, UR6, RZ ;  /* 0x0000000627067c24 */ /* 0x008fc6000f8e02ff */
[----:B------:R3:W-:Y:S01]  /*a130*/  STL [R1+0x2b14], R5 ;  /* 0x002b140501007387 */ /* 0x0007e20000100800 */
[----:B------:R-:W-:-:S03]  /*a140*/  IMAD R7, R44, UR6, RZ ;  /* 0x000000062c077c24 */ /* 0x000fc6000f8e02ff */
[----:B------:R3:W-:Y:S01]  /*a150*/  STL [R1+0x2b10], R6 ;  /* 0x002b100601007387 */ /* 0x0007e20000100800 */
[----:B------:R-:W-:-:S03]  /*a160*/  IMAD R8, R35, UR6, RZ ;  /* 0x0000000623087c24 */ /* 0x000fc6000f8e02ff */
[----:B------:R3:W-:Y:S04]  /*a170*/  STL [R1+0x2b0c], R7 ;  /* 0x002b0c0701007387 */ /* 0x0007e80000100800 */
[----:B------:R3:W-:Y:S04]  /*a180*/  STL [R1+0x2b08], R8 ;  /* 0x002b080801007387 */ /* 0x0007e80000100800 */
[----:B------:R-:W2:Y:S04]  /*a190*/  LDL.LU R44, [R1+0xac] ;  /* 0x0000ac00012c7983 */ /* 0x000ea80000300800 */
[----:B------:R-:W2:Y:S01]  /*a1a0*/  LDL.LU R49, [R1+0x94] ;  /* 0x0000940001317983 */ /* 0x000ea20000300800 */
[----:B------:R-:W-:-:S03]  /*a1b0*/  IMAD R10, R54, UR6, RZ ;  /* 0x00000006360a7c24 */ /* 0x000fc6000f8e02ff */
[----:B------:R-:W2:Y:S01]  /*a1c0*/  LDL.LU R52, [R1+0x88] ;  /* 0x0000880001347983 */ /* 0x000ea20000300800 */
[----:B------:R-:W-:-:S03]  /*a1d0*/  IMAD R9, R57, UR6, RZ ;  /* 0x0000000639097c24 */ /* 0x000fc6000f8e02ff */
[----:B------:R-:W2:Y:S04]  /*a1e0*/  LDL.LU R53, [R1+0x84] ;  /* 0x0000840001357983 */ /* 0x000ea80000300800 */
[----:B------:R-:W2:Y:S04]  /*a1f0*/  LDL.LU R54, [R1+0x80] ;  /* 0x0000800001367983 */ /* 0x000ea80000300800 */
[----:B------:R-:W2:Y:S04]  /*a200*/  LDL.LU R55, [R1+0x78] ;  /* 0x0000780001377983 */ /* 0x000ea80000300800 */
[----:B------:R-:W2:Y:S04]  /*a210*/  LDL.LU R56, [R1+0x74] ;  /* 0x0000740001387983 */ /* 0x000ea80000300800 */
[----:B------:R-:W2:Y:S04]  /*a220*/  LDL.LU R57, [R1+0x70] ;  /* 0x0000700001397983 */ /* 0x000ea80000300800 */
[----:B0-----:R-:W2:Y:S04]  /*a230*/  LDL.LU R3, [R1+0x64] ;  /* 0x0000640001037983 */ /* 0x001ea80000300800 */
[----:B-1----:R-:W2:Y:S01]  /*a240*/  LDL.LU R4, [R1+0x28] ;  /* 0x0000280001047983 */ /* 0x002ea20000300800 */
[----:B------:R-:W-:-:S03]  /*a250*/  IMAD R15, R32, UR6, RZ ;  /* 0x00000006200f7c24 */ /* 0x000fc6000f8e02ff */
[----:B---3--:R-:W3:Y:S01]  /*a260*/  LDL.LU R5, [R1+0x20] ;  /* 0x0000200001057983 */ /* 0x008ee20000300800 */
[----:B------:R-:W-:-:S03]  /*a270*/  IMAD R17, R30, UR6, RZ ;  /* 0x000000061e117c24 */ /* 0x000fc6000f8e02ff */
[----:B------:R-:W3:Y:S01]  /*a280*/  LDL.LU R6, [R1+0x1c] ;  /* 0x00001c0001067983 */ /* 0x000ee20000300800 */
[----:B------:R-:W-:-:S03]  /*a290*/  IMAD R30, R46, UR6, RZ ;  /* 0x000000062e1e7c24 */ /* 0x000fc6000f8e02ff */
[----:B------:R-:W3:Y:S01]  /*a2a0*/  LDL.LU R7, [R1+0x14] ;  /* 0x0000140001077983 */ /* 0x000ee20000300800 */
[----:B------:R-:W-:-:S03]  /*a2b0*/  IMAD R32, R48, UR6, RZ ;  /* 0x0000000630207c24 */ /* 0x000fc6000f8e02ff */
[----:B------:R-:W3:Y:S01]  /*a2c0*/  LDL.LU R8, [R1+0xc] ;  /* 0x00000c0001087983 */ /* 0x000ee20000300800 */
[----:B------:R-:W-:-:S03]  /*a2d0*/  IMAD R35, R60, UR6, RZ ;  /* 0x000000063c237c24 */ /* 0x000fc6000f8e02ff */
[----:B------:R-:W3:Y:S04]  /*a2e0*/  LDL.LU R46, [R1+0xa4] ;  /* 0x0000a400012e7983 */ /* 0x000ee80000300800 */
[----:B------:R-:W3:Y:S04]  /*a2f0*/  LDL.LU R48, [R1+0x98] ;  /* 0x0000980001307983 */ /* 0x000ee80000300800 */
[----:B------:R-:W2:Y:S01]  /*a300*/  LDL.LU R60, [R1+0x8c] ;  /* 0x00008c00013c7983 */ /* 0x000ea20000300800 */
[----:B------:R-:W-:Y:S02]  /*a310*/  IMAD R19, R28, UR6, RZ ;  /* 0x000000061c137c24 */ /* 0x000fe4000f8e02ff */
[----:B------:R-:W-:-:S02]  /*a320*/  IMAD R28, R43, UR6, RZ ;  /* 0x000000062b1c7c24 */ /* 0x000fc4000f8e02ff */
[----:B------:R-:W-:Y:S02]  /*a330*/  IMAD R43, R51, UR6, RZ ;  /* 0x00000006332b7c24 */ /* 0x000fe4000f8e02ff */
[----:B------:R-:W-:Y:S02]  /*a340*/  IMAD R39, R42, UR6, RZ ;  /* 0x000000062a277c24 */ /* 0x000fe4000f8e02ff */
[----:B------:R-:W-:Y:S02]  /*a350*/  IMAD R42, R50, UR6, RZ ;  /* 0x00000006322a7c24 */ /* 0x000fe4000f8e02ff */
[----:B----4-:R-:W-:Y:S02]  /*a360*/  IMAD R24, R26, UR6, RZ ;  /* 0x000000061a187c24 */ /* 0x010fe4000f8e02ff */
[----:B------:R-:W-:Y:S02]  /*a370*/  IMAD R26, R40, UR6, RZ ;  /* 0x00000006281a7c24 */ /* 0x000fe4000f8e02ff */
[----:B------:R-:W-:-:S02]  /*a380*/  IMAD R40, R45, UR6, RZ ;  /* 0x000000062d287c24 */ /* 0x000fc4000f8e02ff */
[----:B------:R-:W4:Y:S04]  /*a390*/  LDL.LU R45, [R1+0xa8] ;  /* 0x0000a800012d7983 */ /* 0x000f280000300800 */
[----:B------:R-:W4:Y:S04]  /*a3a0*/  LDL.LU R47, [R1+0x9c] ;  /* 0x00009c00012f7983 */ /* 0x000f280000300800 */
[----:B------:R-:W4:Y:S01]  /*a3b0*/  LDL.LU R50, [R1+0x90] ;  /* 0x0000900001327983 */ /* 0x000f220000300800 */
[----:B--2---:R-:W-:Y:S02]  /*a3c0*/  IMAD R51, R60, UR6, RZ ;  /* 0x000000063c337c24 */ /* 0x004fe4000f8e02ff */
[----:B------:R-:W-:Y:S01]  /*a3d0*/  IMAD R60, R3, UR6, RZ ;  /* 0x00000006033c7c24 */ /* 0x000fe2000f8e02ff */
[----:B------:R-:W-:-:S05]  /*a3e0*/  IADD3 R3, P6, R4, R2, RZ ;  /* 0x0000000204037210 */ /* 0x000fca0007fde0ff */
[----:B------:R3:W-:Y:S02]  /*a3f0*/  STL [R1+0x2968], R3 ;  /* 0x0029680301007387 */ /* 0x0007e40000100800 */
[----:B---3--:R-:W-:-:S05]  /*a400*/  IADD3 R3, P5, R5, R2, RZ ;  /* 0x0000000205037210 */ /* 0x008fca0007fbe0ff */
[----:B------:R0:W-:Y:S02]  /*a410*/  STL [R1+0x296c], R3 ;  /* 0x00296c0301007387 */ /* 0x0001e40000100800 */
[----:B0-----:R-:W-:-:S05]  /*a420*/  IADD3 R3, P3, R6, R2, RZ ;  /* 0x0000000206037210 */ /* 0x001fca0007f7e0ff */
        /* <DEDUP_REMOVED lines=8> */
[----:B------:R0:W-:Y:S04]  /*a4b0*/  STL [R1+0x2980], R3 ;  /* 0x0029800301007387 */ /* 0x0001e80000100800 */
[----:B0-----:R-:W2:Y:S02]  /*a4c0*/  LDL.LU R3, [R1+0x2b1c] ;  /* 0x002b1c0001037983 */ /* 0x001ea40000300800 */
[----:B--2---:R-:W-:-:S05]  /*a4d0*/  LEA.HI.X.SX32 R4, R4, R3, 0x1, P6 ;  /* 0x0000000304047211 */ /* 0x004fca00030f0eff */
[----:B------:R0:W-:Y:S02]  /*a4e0*/  STL [R1+0x2960], R4 ;  /* 0x0029600401007387 */ /* 0x0001e40000100800 */
[----:B0-----:R-:W-:-:S05]  /*a4f0*/  IADD3 R4, P6, R37, R2, RZ ;  /* 0x0000000225047210 */ /* 0x001fca0007fde0ff */
[----:B------:R0:W-:Y:S04]  /*a500*/  STL [R1+0x2964], R4 ;  /* 0x0029640401007387 */ /* 0x0001e80000100800 */
[----:B0-----:R-:W2:Y:S01]  /*a510*/  LDL.LU R4, [R1+0x2b18] ;  /* 0x002b180001047983 */ /* 0x001ea20000300800 */
[----:B------:R-:W-:-:S05]  /*a520*/  LEA.HI.X.SX32 R5, R5, R3, 0x1, P5 ;  /* 0x0000000305057211 */ /* 0x000fca00028f0eff */
[----:B------:R2:W-:Y:S02]  /*a530*/  STL [R1+0x2958], R5 ;  /* 0x0029580501007387 */ /* 0x0005e40000100800 */
[----:B--2---:R-:W-:-:S05]  /*a540*/  IADD3 R5, P5, R4, R2, RZ ;  /* 0x0000000204057210 */ /* 0x004fca0007fbe0ff */
        /* <DEDUP_REMOVED lines=17> */
[-C--:B------:R-:W-:Y:S02]  /*a660*/  LEA.HI.X.SX32 R0, R0, R3.reuse, 0x1, P0 ;  /* 0x0000000300007211 */ /* 0x080fe400000f0eff */
[----:B------:R-:W-:-:S03]  /*a670*/  LEA.HI.X.SX32 R61, R61, R3, 0x1, P4 ;  /* 0x000000033d3d7211 */ /* 0x000fc600020f0eff */
[----:B------:R2:W-:Y:S01]  /*a680*/  STL [R1+0x2938], R0 ;  /* 0x0029380001007387 */ /* 0x0005e20000100800 */
[-C--:B------:R-:W-:Y:S01]  /*a690*/  LEA.HI.X.SX32 R37, R37, R3.reuse, 0x1, P6 ;  /* 0x0000000325257211 */ /* 0x080fe200030f0eff */
[----:B------:R-:W-:Y:S01]  /*a6a0*/  IMAD R11, R11, UR6, RZ ;  /* 0x000000060b0b7c24 */ /* 0x000fe2000f8e02ff */
[-C--:B------:R-:W-:Y:S01]  /*a6b0*/  LEA.HI.X.SX32 R4, R4, R3.reuse, 0x1, P5 ;  /* 0x0000000304047211 */ /* 0x080fe200028f0eff */
[----:B------:R-:W-:Y:S01]  /*a6c0*/  IMAD R12, R12, UR6, RZ ;  /* 0x000000060c0c7c24 */ /* 0x000fe2000f8e02ff */
[-C--:B------:R-:W-:Y:S01]  /*a6d0*/  LEA.HI.X.SX32 R5, R5, R3.reuse, 0x1, P3 ;  /* 0x0000000305057211 */ /* 0x080fe200018f0eff */
[----:B------:R-:W-:Y:S01]  /*a6e0*/  IMAD R13, R13, UR6, RZ ;  /* 0x000000060d0d7c24 */ /* 0x000fe2000f8e02ff */
[----:B------:R-:W-:Y:S01]  /*a6f0*/  LEA.HI.X.SX32 R6, R6, R3, 0x1, P2 ;  /* 0x0000000306067211 */ /* 0x000fe200010f0eff */
[----:B------:R-:W-:Y:S02]  /*a700*/  IMAD R14, R14, UR6, RZ ;  /* 0x000000060e0e7c24 */ /* 0x000fe4000f8e02ff */
[----:B------:R-:W-:-:S02]  /*a710*/  IMAD R16, R16, UR6, RZ ;  /* 0x0000000610107c24 */ /* 0x000fc4000f8e02ff */
[----:B------:R-:W-:Y:S02]  /*a720*/  IMAD R18, R18, UR6, RZ ;  /* 0x0000000612127c24 */ /* 0x000fe4000f8e02ff */
[----:B------:R-:W-:Y:S02]  /*a730*/  IMAD R20, R20, UR6, RZ ;  /* 0x0000000614147c24 */ /* 0x000fe4000f8e02ff */
[----:B------:R-:W-:Y:S02]  /*a740*/  IMAD R22, R22, UR6, RZ ;  /* 0x0000000616167c24 */ /* 0x000fe4000f8e02ff */
[----:B------:R-:W-:Y:S02]  /*a750*/  IMAD R44, R44, UR6, RZ ;  /* 0x000000062c2c7c24 */ /* 0x000fe4000f8e02ff */
[----:B----4-:R-:W-:Y:S02]  /*a760*/  IMAD R45, R45, UR6, RZ ;  /* 0x000000062d2d7c24 */ /* 0x010fe4000f8e02ff */
[----:B------:R-:W-:-:S02]  /*a770*/  IMAD R46, R46, UR6, RZ ;  /* 0x000000062e2e7c24 */ /* 0x000fc4000f8e02ff */
[----:B------:R-:W-:Y:S02]  /*a780*/  IMAD R47, R47, UR6, RZ ;  /* 0x000000062f2f7c24 */ /* 0x000fe4000f8e02ff */
[----:B------:R-:W-:Y:S02]  /*a790*/  IMAD R48, R48, UR6, RZ ;  /* 0x0000000630307c24 */ /* 0x000fe4000f8e02ff */
[----:B------:R-:W-:Y:S02]  /*a7a0*/  IMAD R49, R49, UR6, RZ ;  /* 0x0000000631317c24 */ /* 0x000fe4000f8e02ff */
[----:B------:R-:W-:Y:S02]  /*a7b0*/  IMAD R50, R50, UR6, RZ ;  /* 0x0000000632327c24 */ /* 0x000fe4000f8e02ff */
[----:B------:R-:W-:Y:S02]  /*a7c0*/  IMAD R52, R52, UR6, RZ ;  /* 0x0000000634347c24 */ /* 0x000fe4000f8e02ff */
[----:B------:R-:W-:-:S02]  /*a7d0*/  IMAD R53, R53, UR6, RZ ;  /* 0x0000000635357c24 */ /* 0x000fc4000f8e02ff */
[----:B------:R-:W-:Y:S02]  /*a7e0*/  IMAD R54, R54, UR6, RZ ;  /* 0x0000000636367c24 */ /* 0x000fe4000f8e02ff */
[----:B------:R-:W-:Y:S02]  /*a7f0*/  IMAD R55, R55, UR6, RZ ;  /* 0x0000000637377c24 */ /* 0x000fe4000f8e02ff */
[----:B------:R-:W-:Y:S01]  /*a800*/  IMAD R56, R56, UR6, RZ ;  /* 0x0000000638387c24 */ /* 0x000fe2000f8e02ff */
[----:B--2---:R-:W-:-:S05]  /*a810*/  IADD3 R0, P0, R8, R2, RZ ;  /* 0x0000000208007210 */ /* 0x004fca0007f1e0ff */
[----:B------:R0:W-:Y:S04]  /*a820*/  STL [R1+0x293c], R0 ;  /* 0x00293c0001007387 */ /* 0x0001e80000100800 */
[----:B0-----:R-:W2:Y:S04]  /*a830*/  LDL.LU R0, [R1+0x2b04] ;  /* 0x002b040001007983 */ /* 0x001ea80000300800 */
[----:B------:R0:W-:Y:S02]  /*a840*/  STL [R1+0x2930], R61 ;  /* 0x0029303d01007387 */ /* 0x0001e40000100800 */
[----:B0-----:R-:W-:-:S05]  /*a850*/  IADD3 R61, P4, R9, R2, RZ ;  /* 0x00000002093d7210 */ /* 0x001fca0007f9e0ff */
[----:B------:R0:W-:Y:S04]  /*a860*/  STL [R1+0x2934], R61 ;  /* 0x0029343d01007387 */ /* 0x0001e80000100800 */
[----:B------:R1:W-:Y:S01]  /*a870*/  STL [R1+0x2928], R37 ;  /* 0x0029282501007387 */ /* 0x0003e20000100800 */
[-C--:B0-----:R-:W-:Y:S02]  /*a880*/  IADD3 R61, P6, R10, R2.reuse, RZ ;  /* 0x000000020a3d7210 */ /* 0x081fe40007fde0ff */
[----:B-1----:R-:W-:-:S03]  /*a890*/  IADD3 R37, P5, R11, R2, RZ ;  /* 0x000000020b257210 */ /* 0x002fc60007fbe0ff */
[----:B------:R-:W-:Y:S04]  /*a8a0*/  STL [R1+0x292c], R61 ;  /* 0x00292c3d01007387 */ /* 0x000fe80000100800 */
[----:B------:R0:W-:Y:S04]  /*a8b0*/  STL [R1+0x2920], R4 ;  /* 0x0029200401007387 */ /* 0x0001e80000100800 */
[----:B------:R-:W-:Y:S01]  /*a8c0*/  STL [R1+0x2924], R37 ;  /* 0x0029242501007387 */ /* 0x000fe20000100800 */
[----:B0-----:R-:W-:-:S03]  /*a8d0*/  IADD3 R4, P3, R12, R2, RZ ;  /* 0x000000020c047210 */ /* 0x001fc60007f7e0ff */
[----:B------:R0:W-:Y:S04]  /*a8e0*/  STL [R1+0x2918], R5 ;  /* 0x0029180501007387 */ /* 0x0001e80000100800 */
[----:B------:R1:W-:Y:S01]  /*a8f0*/  STL [R1+0x291c], R4 ;  /* 0x00291c0401007387 */ /* 0x0003e20000100800 */
[----:B0-----:R-:W-:-:S03]  /*a900*/  IADD3 R5, P2, R13, R2, RZ ;  /* 0x000000020d057210 */ /* 0x001fc60007f5e0ff */
[----:B------:R0:W-:Y:S01]  /*a910*/  STL [R1+0x2910], R6 ;  /* 0x0029100601007387 */ /* 0x0001e20000100800 */
[----:B-1----:R-:W-:-:S03]  /*a920*/  LEA.HI.X.SX32 R4, R7, R3, 0x1, P1 ;  /* 0x0000000307047211 */ /* 0x002fc600008f0eff */
        /* <DEDUP_REMOVED lines=168> */
[----:B------:R-:W3:Y:S04]  /*b3b0*/  LDL.LU R16, [R1+0xe8] ;  /* 0x0000e80001107983 */ /* 0x000ee80000300800 */
[----:B------:R1:W-:Y:S04]  /*b3c0*/  STL [R1+0x27c4], R5 ;  /* 0x0027c40501007387 */ /* 0x0003e80000100800 */
[----:B------:R-:W4:Y:S04]  /*b3d0*/  LDL.LU R15, [R1+0xe4] ;  /* 0x0000e400010f7983 */ /* 0x000f280000300800 */
[----:B------:R2:W-:Y:S04]  /*b3e0*/  STL [R1+0x27b8], R4 ;  /* 0x0027b80401007387 */ /* 0x0005e80000100800 */
[----:B------:R-:W4:Y:S04]  /*b3f0*/  LDL.LU R14, [R1+0xe0] ;  /* 0x0000e000010e7983 */ /* 0x000f280000300800 */
[----:B------:R-:W4:Y:S04]  /*b400*/  LDL.LU R13, [R1+0xdc] ;  /* 0x0000dc00010d7983 */ /* 0x000f280000300800 */
[----:B------:R-:W4:Y:S04]  /*b410*/  LDL.LU R12, [R1+0xd8] ;  /* 0x0000d800010c7983 */ /* 0x000f280000300800 */
[----:B------:R-:W4:Y:S04]  /*b420*/  LDL.LU R11, [R1+0xd4] ;  /* 0x0000d400010b7983 */ /* 0x000f280000300800 */
[----:B------:R-:W4:Y:S04]  /*b430*/  LDL.LU R10, [R1+0xd0] ;  /* 0x0000d000010a7983 */ /* 0x000f280000300800 */
[----:B------:R-:W4:Y:S04]  /*b440*/  LDL.LU R9, [R1+0xcc] ;  /* 0x0000cc0001097983 */ /* 0x000f280000300800 */
[----:B------:R-:W4:Y:S04]  /*b450*/  LDL.LU R8, [R1+0xc8] ;  /* 0x0000c80001087983 */ /* 0x000f280000300800 */
[----:B------:R-:W4:Y:S04]  /*b460*/  LDL.LU R7, [R1+0xc4] ;  /* 0x0000c40001077983 */ /* 0x000f280000300800 */
[----:B0-----:R-:W4:Y:S04]  /*b470*/  LDL.LU R6, [R1+0xc0] ;  /* 0x0000c00001067983 */ /* 0x001f280000300800 */
[----:B-1----:R-:W4:Y:S04]  /*b480*/  LDL.LU R5, [R1+0xbc] ;  /* 0x0000bc0001057983 */ /* 0x002f280000300800 */
[----:B--2---:R-:W2:Y:S04]  /*b490*/  LDL.LU R4, [R1+0xb8] ;  /* 0x0000b80001047983 */ /* 0x004ea80000300800 */
[----:B------:R-:W2:Y:S04]  /*b4a0*/  LDL.LU R37, [R1+0xb4] ;  /* 0x0000b40001257983 */ /* 0x000ea80000300800 */
[----:B------:R-:W2:Y:S01]  /*b4b0*/  LDL.LU R61, [R1+0xb0] ;  /* 0x0000b000013d7983 */ /* 0x000ea20000300800 */
[----:B------:R-:W-:Y:S01]  /*b4c0*/  IMAD R57, R57, UR6, RZ ;  /* 0x0000000639397c24 */ /* 0x000fe2000f8e02ff */
[----:B------:R-:W-:Y:S01]  /*b4d0*/  LEA.HI.X.SX32 R19, R51, R3, 0x1, P0 ;  /* 0x0000000333137211 */ /* 0x000fe200000f0eff */
[----:B------:R-:W-:-:S03]  /*b4e0*/  ULDC UR6, c[0x0][0x234] ;  /* 0x00008d0000067ab9 */ /* 0x000fc60000000800 */
[-C--:B------:R-:W-:Y:S02]  /*b4f0*/  IADD3 R17, P1, R57, R2.reuse, RZ ;  /* 0x0000000239117210 */ /* 0x080fe40007f3e0ff */
[----:B------:R-:W-:-:S03]  /*b500*/  IADD3 R18, P0, R58, R2, RZ ;  /* 0x000000023a127210 */ /* 0x000fc60007f1e0ff */
[----:B------:R0:W-:Y:S04]  /*b510*/  STL [R1+0x27bc], R17 ;  /* 0x0027bc1101007387 */ /* 0x0001e80000100800 */
[----:B------:R1:W-:Y:S01]  /*b520*/  STL [R1+0x27b0], R19 ;  /* 0x0027b01301007387 */ /* 0x0003e20000100800 */
[----:B0-----:R-:W-:-:S03]  /*b530*/  LEA.HI.X.SX32 R17, R52, R3, 0x1, P4 ;  /* 0x0000000334117211 */ /* 0x001fc600020f0eff */
[----:B------:R0:W-:Y:S01]  /*b540*/  STL [R1+0x27b4], R18 ;  /* 0x0027b41201007387 */ /* 0x0001e20000100800 */
[----:B-1----:R-:W-:-:S03]  /*b550*/  IADD3 R19, P4, R59, R2, RZ ;  /* 0x000000023b137210 */ /* 0x002fc60007f9e0ff */
[----:B------:R1:W-:Y:S01]  /*b560*/  STL [R1+0x27a8], R17 ;  /* 0x0027a81101007387 */ /* 0x0003e20000100800 */
[----:B0-----:R-:W-:-:S03]  /*b570*/  LEA.HI.X.SX32 R18, R53, R3, 0x1, P6 ;  /* 0x0000000335127211 */ /* 0x001fc600030f0eff */
[----:B------:R-:W-:Y:S01]  /*b580*/  STL [R1+0x27ac], R19 ;  /* 0x0027ac1301007387 */ /* 0x000fe20000100800 */
[----:B-1----:R-:W-:-:S03]  /*b590*/  IADD3 R17, P6, R60, R2, RZ ;  /* 0x000000023c117210 */ /* 0x002fc60007fde0ff */
[----:B------:R0:W-:Y:S01]  /*b5a0*/  STL [R1+0x27a4], R18 ;  /* 0x0027a41201007387 */ /* 0x0001e20000100800 */
[----:B------:R-:W-:-:S03]  /*b5b0*/  LEA.HI.X.SX32 R2, R54, R3, 0x1, P5 ;  /* 0x0000000336027211 */ /* 0x000fc600028f0eff */
[----:B------:R1:W-:Y:S01]  /*b5c0*/  STL [R1+0x27a0], R17 ;  /* 0x0027a01101007387 */ /* 0x0003e20000100800 */
[----:B0-----:R-:W-:-:S03]  /*b5d0*/  LEA.HI.X.SX32 R18, R55, R3, 0x1, P3 ;  /* 0x0000000337127211 */ /* 0x001fc600018f0eff */
[----:B------:R0:W-:Y:S01]  /*b5e0*/  STL [R1+0x279c], R2 ;  /* 0x00279c0201007387 */ /* 0x0001e20000100800 */
[----:B-1----:R-:W-:-:S03]  /*b5f0*/  LEA.HI.X.SX32 R17, R56, R3, 0x1, P2 ;  /* 0x0000000338117211 */ /* 0x002fc600010f0eff */
[----:B------:R1:W-:Y:S04]  /*b600*/  STL [R1+0x2798], R18 ;  /* 0x0027981201007387 */ /* 0x0003e80000100800 */
[----:B------:R1:W-:Y:S01]  /*b610*/  STL [R1+0x2794], R17 ;  /* 0x0027941101007387 */ /* 0x0003e20000100800 */
[-C--:B0-----:R-:W-:Y:S02]  /*b620*/  LEA.HI.X.SX32 R2, R57, R3.reuse, 0x1, P1 ;  /* 0x0000000339027211 */ /* 0x081fe400008f0eff */
[----:B-1----:R-:W-:-:S03]  /*b630*/  LEA.HI.X.SX32 R18, R58, R3, 0x1, P0 ;  /* 0x000000033a127211 */ /* 0x002fc600000f0eff */
[----:B------:R0:W-:Y:S01]  /*b640*/  STL [R1+0x2790], R2 ;  /* 0x0027900201007387 */ /* 0x0001e20000100800 */
[----:B------:R-:W-:-:S03]  /*b650*/  LEA.HI.X.SX32 R17, R59, R3, 0x1, P4 ;  /* 0x000000033b117211 */ /* 0x000fc600020f0eff */
[----:B------:R-:W-:Y:S04]  /*b660*/  STL [R1+0x278c], R18 ;  /* 0x00278c1201007387 */ /* 0x000fe80000100800 */
[----:B------:R-:W-:Y:S01]  /*b670*/  STL [R1+0x2788], R17 ;  /* 0x0027881101007387 */ /* 0x000fe20000100800 */
[----:B0-----:R-:W-:-:S05]  /*b680*/  LEA.HI.X.SX32 R2, R60, R3, 0x1, P6 ;  /* 0x000000033c027211 */ /* 0x001fca00030f0eff */
[----:B------:R0:W-:Y:S02]  /*b690*/  STL [R1+0x1804], R2 ;  /* 0x0018040201007387 */ /* 0x0001e40000100800 */
[----:B0-----:R-:W-:Y:S02]  /*b6a0*/  IMAD R2, R0, UR6, RZ ;  /* 0x0000000600027c24 */ /* 0x001fe4000f8e02ff */
[----:B------:R-:W2:Y:S01]  /*b6b0*/  LDL.LU R0, [R1+0x2b00] ;  /* 0x002b000001007983 */ /* 0x000ea20000300800 */
[----:B---3--:R-:W-:Y:S02]  /*b6c0*/  IMAD R17, R16, UR6, RZ ;  /* 0x0000000610117c24 */ /* 0x008fe4000f8e02ff */
[----:B----4-:R-:W-:-:S03]  /*b6d0*/  IMAD R16, R15, UR6, RZ ;  /* 0x000000060f107c24 */ /* 0x010fc6000f8e02ff */
[----:B------:R-:W-:Y:S01]  /*b6e0*/  IADD3 R19, P2, R17, UR8, RZ ;  /* 0x0000000811137c10 */ /* 0x000fe2000ff5e0ff */
[----:B------:R-:W-:Y:S01]  /*b6f0*/  IMAD R15, R14, UR6, RZ ;  /* 0x000000060e0f7c24 */ /* 0x000fe2000f8e02ff */
[----:B------:R-:W-:Y:S01]  /*b700*/  IADD3 R18, P1, R16, UR8, RZ ;  /* 0x0000000810127c10 */ /* 0x000fe2000ff3e0ff */
[----:B------:R-:W-:-:S03]  /*b710*/  IMAD R14, R13, UR6, RZ ;  /* 0x000000060d0e7c24 */ /* 0x000fc6000f8e02ff */
[----:B------:R-:W-:Y:S01]  /*b720*/  IADD3 R59, P0, R15, UR8, RZ ;  /* 0x000000080f3b7c10 */ /* 0x000fe2000ff1e0ff */
[----:B------:R-:W-:Y:S01]  /*b730*/  IMAD R13, R12, UR6, RZ ;  /* 0x000000060c0d7c24 */ /* 0x000fe2000f8e02ff */
[----:B------:R-:W-:Y:S01]  /*b740*/  IADD3 R58, P4, R14, UR8, RZ ;  /* 0x000000080e3a7c10 */ /* 0x000fe2000ff9e0ff */
[----:B------:R-:W-:-:S03]  /*b750*/  IMAD R12, R11, UR6, RZ ;  /* 0x000000060b0c7c24 */ /* 0x000fc6000f8e02ff */
[----:B------:R-:W-:Y:S01]  /*b760*/  IADD3 R57, P6, R13, UR8, RZ ;  /* 0x000000080d397c10 */ /* 0x000fe2000ffde0ff */
[----:B------:R-:W-:Y:S01]  /*b770*/  IMAD R11, R10, UR6, RZ ;  /* 0x000000060a0b7c24 */ /* 0x000fe2000f8e02ff */
[----:B------:R0:W-:Y:S01]  /*b780*/  STL [R1+0x1734], R19 ;  /* 0x0017341301007387 */ /* 0x0001e20000100800 */
[----:B------:R-:W-:Y:S01]  /*b790*/  IADD3 R56, P5, R12, UR8, RZ ;  /* 0x000000080c387c10 */ /* 0x000fe2000ffbe0ff */
[----:B------:R-:W-:Y:S02]  /*b7a0*/  IMAD R10, R9, UR6, RZ ;  /* 0x00000006090a7c24 */ /* 0x000fe4000f8e02ff */
[----:B------:R1:W-:Y:S01]  /*b7b0*/  STL [R1+0x173c], R18 ;  /* 0x00173c1201007387 */ /* 0x0003e20000100800 */
[----:B------:R-:W-:Y:S01]  /*b7c0*/  IADD3 R51, P3, R11, UR8, RZ ;  /* 0x000000080b337c10 */ /* 0x000fe2000ff7e0ff */
[----:B------:R-:W-:Y:S02]  /*b7d0*/  IMAD R9, R8, UR6, RZ ;  /* 0x0000000608097c24 */ /* 0x000fe4000f8e02ff */
[----:B------:R-:W-:Y:S01]  /*b7e0*/  STL [R1+0x1744], R59 ;  /* 0x0017443b01007387 */ /* 0x000fe20000100800 */
[----:B------:R-:W-:Y:S01]  /*b7f0*/  LEA.HI.X.SX32 R50, R17, UR9, 0x1, P2 ;  /* 0x0000000911327c11 */ /* 0x000fe200090f0eff */
[----:B------:R-:W-:-:S02]  /*b800*/  IMAD R8, R7, UR6, RZ ;  /* 0x0000000607087c24 */ /* 0x000fc4000f8e02ff */
[----:B------:R-:W-:Y:S01]  /*b810*/  STL [R1+0x174c], R58 ;  /* 0x00174c3a01007387 */ /* 0x000fe20000100800 */
[----:B------:R-:W-:Y:S01]  /*b820*/  IADD3 R49, P2, R10, UR8, RZ ;  /* 0x000000080a317c10 */ /* 0x000fe2000ff5e0ff */
[----:B------:R-:W-:Y:S02]  /*b830*/  IMAD R7, R6, UR6, RZ ;  /* 0x0000000606077c24 */ /* 0x000fe4000f8e02ff */
[----:B------:R-:W-:Y:S01]  /*b840*/  STL [R1+0x1754], R57 ;  /* 0x0017543901007387 */ /* 0x000fe20000100800 */
[----:B------:R-:W-:Y:S02]  /*b850*/  LEA.HI.X.SX32 R48, R16, UR9, 0x1, P1 ;  /* 0x0000000910307c11 */ /* 0x000fe400088f0eff */
[----:B------:R-:W-:Y:S01]  /*b860*/  IADD3 R43, P1, R9, UR8, RZ ;  /* 0x00000008092b7c10 */ /* 0x000fe2000ff3e0ff */
[----:B------:R-:W-:Y:S01]  /*b870*/  STL [R1+0x175c], R56 ;  /* 0x00175c3801007387 */ /* 0x000fe20000100800 */
[----:B------:R-:W-:Y:S01]  /*b880*/  IMAD R6, R5, UR6, RZ ;  /* 0x0000000605067c24 */ /* 0x000fe2000f8e02ff */
[----:B------:R-:W-:-:S02]  /*b890*/  LEA.HI.X.SX32 R42, R15, UR9, 0x1, P0 ;  /* 0x000000090f2a7c11 */ /* 0x000fc400080f0eff */
[----:B------:R-:W-:Y:S01]  /*b8a0*/  STL [R1+0x1764], R51 ;  /* 0x0017643301007387 */ /* 0x000fe20000100800 */
[----:B------:R-:W-:Y:S01]  /*b8b0*/  IADD3 R41, P0, R8, UR8, RZ ;  /* 0x0000000808297c10 */ /* 0x000fe2000ff1e0ff */
[----:B--2---:R-:W-:Y:S01]  /*b8c0*/  IMAD R5, R4, UR6, RZ ;  /* 0x0000000604057c24 */ /* 0x004fe2000f8e02ff */
[----:B------:R-:W-:Y:S01]  /*b8d0*/  LEA.HI.X.SX32 R40, R14, UR9, 0x1, P4 ;  /* 0x000000090e287c11 */ /* 0x000fe2000a0f0eff */
[----:B------:R-:W-:Y:S01]  /*b8e0*/  STL [R1+0x1730], R50 ;  /* 0x0017303201007387 */ /* 0x000fe20000100800 */
[----:B------:R-:W-:Y:S01]  /*b8f0*/  IADD3 R35, P4, R7, UR8, RZ ;  /* 0x0000000807237c10 */ /* 0x000fe2000ff9e0ff */
[----:B------:R-:W-:Y:S02]  /*b900*/  IMAD R4, R37, UR6, RZ ;  /* 0x0000000625047c24 */ /* 0x000fe4000f8e02ff */
[----:B------:R-:W-:Y:S01]  /*b910*/  STL [R1+0x176c], R49 ;  /* 0x00176c3101007387 */ /* 0x000fe20000100800 */
[----:B------:R-:W-:-:S03]  /*b920*/  LEA.HI.X.SX32 R34, R13, UR9, 0x1, P6 ;  /* 0x000000090d227c11 */ /* 0x000fc6000b0f0eff */
[----:B------:R-:W-:Y:S01]  /*b930*/  STL [R1+0x1738], R48 ;  /* 0x0017383001007387 */ /* 0x000fe20000100800 */
[----:B------:R-:W-:Y:S01]  /*b940*/  IADD3 R33, P6, R6, UR8, RZ ;  /* 0x0000000806217c10 */ /* 0x000fe2000ffde0ff */
[----:B------:R-:W-:Y:S01]  /*b950*/  IMAD R3, R61, UR6, RZ ;  /* 0x000000063d037c24 */ /* 0x000fe2000f8e02ff */
[----:B------:R-:W-:Y:S01]  /*b960*/  LEA.HI.X.SX32 R32, R12, UR9, 0x1, P5 ;  /* 0x000000090c207c11 */ /* 0x000fe2000a8f0eff */
[----:B------:R-:W-:Y:S01]  /*b970*/  STL [R1+0x1774], R43 ;  /* 0x0017742b01007387 */ /* 0x000fe20000100800 */
[----:B------:R-:W-:Y:S01]  /*b980*/  IADD3 R31, P5, R5, UR8, RZ ;  /* 0x00000008051f7c10 */ /* 0x000fe2000ffbe0ff */
[----:B------:R-:W-:Y:S02]  /*b990*/  USHF.R.S32.HI UR61, URZ, 0x1f, UR47 ;  /* 0x0000001f3f3d7899 */ /* 0x000fe4000801142f */
[----:B------:R-:W-:Y:S01]  /*b9a0*/  STL [R1+0x1740], R42 ;  /* 0x0017402a01007387 */ /* 0x000fe20000100800 */
[----:B------:R-:W-:Y:S01]  /*b9b0*/  LEA.HI.X.SX32 R30, R11, UR9, 0x1, P3 ;  /* 0x000000090b1e7c11 */ /* 0x000fe200098f0eff */
[----:B------:R-:W-:-:S02]  /*b9c0*/  USHF.R.S32.HI UR58, URZ, 0x1f, UR48 ;  /* 0x0000001f3f3a7899 */ /* 0x000fc40008011430 */
[----:B------:R-:W-:Y:S01]  /*b9d0*/  STL [R1+0x177c], R41 ;  /* 0x00177c2901007387 */ /* 0x000fe20000100800 */
[----:B------:R-:W-:Y:S01]  /*b9e0*/  IADD3 R29, P3, R4, UR8, RZ ;  /* 0x00000008041d7c10 */ /* 0x000fe2000ff7e0ff */
[----:B------:R-:W-:Y:S02]  /*b9f0*/  USHF.R.S32.HI UR57, URZ, 0x1f, UR49 ;  /* 0x0000001f3f397899 */ /* 0x000fe40008011431 */
[----:B------:R-:W-:Y:S01]  /*ba00*/  STL [R1+0x1748], R40 ;  /* 0x0017482801007387 */ /* 0x000fe20000100800 */
[----:B------:R-:W-:Y:S01]  /*ba10*/  LEA.HI.X.SX32 R28, R10, UR9, 0x1, P2 ;  /* 0x000000090a1c7c11 */ /* 0x000fe200090f0eff */
[----:B------:R-:W-:Y:S02]  /*ba20*/  USHF.R.S32.HI UR56, URZ, 0x1f, UR50 ;  /* 0x0000001f3f387899 */ /* 0x000fe40008011432 */
[----:B------:R-:W-:Y:S01]  /*ba30*/  STL [R1+0x1784], R35 ;  /* 0x0017842301007387 */ /* 0x000fe20000100800 */
[----:B------:R-:W-:Y:S01]  /*ba40*/  IADD3 R27, P2, R3, UR8, RZ ;  /* 0x00000008031b7c10 */ /* 0x000fe2000ff5e0ff */
[----:B------:R-:W-:-:S02]  /*ba50*/  USHF.R.S32.HI UR60, URZ, 0x1f, UR51 ;  /* 0x0000001f3f3c7899 */ /* 0x000fc40008011433 */
[----:B------:R-:W-:Y:S01]  /*ba60*/  STL [R1+0x1750], R34 ;  /* 0x0017502201007387 */ /* 0x000fe20000100800 */
[----:B------:R-:W-:Y:S01]  /*ba70*/  LEA.HI.X.SX32 R26, R9, UR9, 0x1, P1 ;  /* 0x00000009091a7c11 */ /* 0x000fe200088f0eff */
[----:B------:R-:W-:Y:S02]  /*ba80*/  USHF.R.S32.HI UR59, URZ, 0x1f, UR52 ;  /* 0x0000001f3f3b7899 */ /* 0x000fe40008011434 */
[----:B------:R-:W-:Y:S01]  /*ba90*/  STL [R1+0x178c], R33 ;  /* 0x00178c2101007387 */ /* 0x000fe20000100800 */
[----:B------:R-:W-:Y:S01]  /*baa0*/  IADD3 R25, P1, R2, UR8, RZ ;  /* 0x0000000802197c10 */ /* 0x000fe2000ff3e0ff */
[----:B------:R-:W-:Y:S02]  /*bab0*/  UIMAD UR13, UR13, 0x16, URZ ;  /* 0x000000160d0d78a4 */ /* 0x000fe4000f8e023f */
[----:B------:R-:W-:Y:S01]  /*bac0*/  STL [R1+0x1758], R32 ;  /* 0x0017582001007387 */ /* 0x000fe20000100800 */
[----:B------:R-:W-:Y:S01]  /*bad0*/  LEA.HI.X.SX32 R24, R8, UR9, 0x1, P0 ;  /* 0x0000000908187c11 */ /* 0x000fe200080f0eff */
[----:B------:R-:W-:Y:S01]  /*bae0*/  ULDC UR6, c[0x0][0x238] ;  /* 0x00008e0000067ab9 */ /* 0x000fe20000000800 */
[----:B------:R-:W-:Y:S01]  /*baf0*/  LEA.HI.X.SX32 R23, R7, UR9, 0x1, P4 ;  /* 0x0000000907177c11 */ /* 0x000fe2000a0f0eff */
[----:B------:R-:W-:Y:S01]  /*bb00*/  STL [R1+0x1794], R31 ;  /* 0x0017941f01007387 */ /* 0x000fe20000100800 */
[----:B------:R-:W-:Y:S01]  /*bb10*/  LEA.HI.X.SX32 R22, R6, UR9, 0x1, P6 ;  /* 0x0000000906167c11 */ /* 0x000fe2000b0f0eff */
[----:B------:R-:W-:Y:S01]  /*bb20*/  UIMAD UR7, UR7, 0x6, URZ ;  /* 0x00000006070778a4 */ /* 0x000fe2000f8e023f */
[----:B------:R-:W-:Y:S01]  /*bb30*/  LEA.HI.X.SX32 R21, R5, UR9, 0x1, P5 ;  /* 0x0000000905157c11 */ /* 0x000fe2000a8f0eff */
[----:B------:R-:W-:Y:S01]  /*bb40*/  STL [R1+0x1760], R30 ;  /* 0x0017601e01007387 */ /* 0x000fe20000100800 */
[----:B------:R-:W-:Y:S01]  /*bb50*/  LEA.HI.X.SX32 R20, R4, UR9, 0x1, P3 ;  /* 0x0000000904147c11 */ /* 0x000fe200098f0eff */
[----:B------:R-:W2:Y:S01]  /*bb60*/  LDC R6, c[0x0][0x230] ;  /* 0x00008c00ff067b82 */ /* 0x000ea20000000800 */
[----:B0-----:R-:W-:Y:S01]  /*bb70*/  LEA.HI.X.SX32 R19, R3, UR9, 0x1, P2 ;  /* 0x0000000903137c11 */ /* 0x001fe200090f0eff */
[----:B------:R-:W-:Y:S01]  /*bb80*/  STL [R1+0x179c], R29 ;  /* 0x00179c1d01007387 */ /* 0x000fe20000100800 */
[----:B------:R-:W-:-:S03]  /*bb90*/  ULDC UR8, c[0x0][0x238] ;  /* 0x00008e0000087ab9 */ /* 0x000fc60000000800 */
[----:B------:R-:W-:Y:S04]  /*bba0*/  STL [R1+0x1768], R28 ;  /* 0x0017681c01007387 */ /* 0x000fe80000100800 */
[----:B------:R-:W-:Y:S01]  /*bbb0*/  STL [R1+0x17a4], R27 ;  /* 0x0017a41b01007387 */ /* 0x000fe20000100800 */
[----:B-1----:R-:W-:Y:S02]  /*bbc0*/  LEA.HI.X.SX32 R18, R2, UR9, 0x1, P1 ;  /* 0x0000000902127c11 */ /* 0x002fe400088f0eff */
[----:B------:R-:W-:Y:S01]  /*bbd0*/  IADD3 R3, P0, R59, UR47, RZ ;  /* 0x0000002f3b037c10 */ /* 0x000fe2000ff1e0ff */
[----:B------:R-:W-:Y:S01]  /*bbe0*/  STL [R1+0x1770], R26 ;  /* 0x0017701a01007387 */ /* 0x000fe20000100800 */
[----:B--2---:R-:W-:-:S03]  /*bbf0*/  VIADD R6, R6, 0x1f ;  /* 0x0000001f06067836 */ /* 0x004fc60000000000 */
[----:B------:R-:W-:Y:S01]  /*bc00*/  STL [R1+0x17ac], R25 ;  /* 0x0017ac1901007387 */ /* 0x000fe20000100800 */
[----:B------:R-:W-:Y:S02]  /*bc10*/  UIMAD UR6, UR6, 0x7, URZ ;  /* 0x00000007060678a4 */ /* 0x000fe4000f8e023f */
[----:B------:R-:W-:Y:S01]  /*bc20*/  UIMAD UR8, UR8, 0x5, URZ ;  /* 0x00000005080878a4 */ /* 0x000fe2000f8e023f */
[----:B------:R-:W-:Y:S01]  /*bc30*/  STL [R1+0x1778], R24 ;  /* 0x0017781801007387 */ /* 0x000fe20000100800 */
[----:B------:R-:W-:-:S03]  /*bc40*/  ULDC UR9, c[0x0][0x238] ;  /* 0x00008e0000097ab9 */ /* 0x000fc60000000800 */
[----:B------:R-:W-:Y:S04]  /*bc50*/  STL [R1+0x1780], R23 ;  /* 0x0017801701007387 */ /* 0x000fe80000100800 */
[----:B------:R-:W-:Y:S04]  /*bc60*/  STL [R1+0x1788], R22 ;  /* 0x0017881601007387 */ /* 0x000fe80000100800 */
[----:B------:R-:W-:Y:S04]  /*bc70*/  STL [R1+0x1790], R21 ;  /* 0x0017901501007387 */ /* 0x000fe80000100800 */
[----:B------:R-:W-:Y:S04]  /*bc80*/  STL [R1+0x1798], R20 ;  /* 0x0017981401007387 */ /* 0x000fe80000100800 */
[----:B------:R-:W-:Y:S04]  /*bc90*/  STL [R1+0x17a0], R19 ;  /* 0x0017a01301007387 */ /* 0x000fe80000100800 */
[----:B------:R-:W-:Y:S04]  /*bca0*/  STL [R1+0x17a8], R18 ;  /* 0x0017a81201007387 */ /* 0x000fe80000100800 */
[----:B------:R-:W-:Y:S04]  /*bcb0*/  STL [R1+0x17bc], RZ ;  /* 0x0017bcff01007387 */ /* 0x000fe80000100800 */
[----:B------:R-:W-:Y:S04]  /*bcc0*/  STL [R1], RZ ;  /* 0x000000ff01007387 */ /* 0x000fe80000100800 */
        /* <DEDUP_REMOVED lines=987> */
[----:B------:R-:W2:Y:S04]  /*fa80*/  LDL R16, [R1+0x1734] ;  /* 0x0017340001107983 */ /* 0x000ea80000100800 */
[----:B------:R-:W3:Y:S04]  /*fa90*/  LDL R17, [R1+0x173c] ;  /* 0x00173c0001117983 */ /* 0x000ee80000100800 */
        /* <DEDUP_REMOVED lines=15> */
[----:B------:R-:W-:Y:S01]  /*fb90*/  STL [R1+0xfcc], RZ ;  /* 0x000fccff01007387 */ /* 0x000fe20000100800 */
[----:B--2---:R-:W-:-:S02]  /*fba0*/  IADD3 R2, P2, R16, UR47, RZ ;  /* 0x0000002f10027c10 */ /* 0x004fc4000ff5e0ff */
[----:B---3--:R-:W-:-:S03]  /*fbb0*/  IADD3 R4, P1, R17, UR47, RZ ;  /* 0x0000002f11047c10 */ /* 0x008fc6000ff3e0ff */
[----:B------:R0:W-:Y:S04]  /*fbc0*/  STL [R1+0x180c], R2 ;  /* 0x00180c0201007387 */ /* 0x0001e80000100800 */
[----:B------:R1:W-:Y:S01]  /*fbd0*/  STL [R1+0x1814], R4 ;  /* 0x0018140401007387 */ /* 0x0003e20000100800 */
[----:B0-----:R-:W-:-:S03]  /*fbe0*/  IADD3 R2, P4, R58, UR47, RZ ;  /* 0x0000002f3a027c10 */ /* 0x001fc6000ff9e0ff */
[----:B------:R0:W-:Y:S01]  /*fbf0*/  STL [R1+0x181c], R3 ;  /* 0x00181c0301007387 */ /* 0x0001e20000100800 */
[----:B-1----:R-:W-:-:S03]  /*fc00*/  IADD3 R4, P6, R57, UR47, RZ ;  /* 0x0000002f39047c10 */ /* 0x002fc6000ffde0ff */
[----:B------:R1:W-:Y:S01]  /*fc10*/  STL [R1+0x1824], R2 ;  /* 0x0018240201007387 */ /* 0x0003e20000100800 */
[----:B0-----:R-:W-:-:S03]  /*fc20*/  IADD3 R3, P5, R56, UR47, RZ ;  /* 0x0000002f38037c10 */ /* 0x001fc6000ffbe0ff */
[----:B------:R0:W-:Y:S01]  /*fc30*/  STL [R1+0x182c], R4 ;  /* 0x00182c0401007387 */ /* 0x0001e20000100800 */
[----:B-1----:R-:W-:-:S03]  /*fc40*/  IADD3 R2, P3, R51, UR47, RZ ;  /* 0x0000002f33027c10 */ /* 0x002fc6000ff7e0ff */
[----:B------:R1:W-:Y:S04]  /*fc50*/  STL [R1+0x1834], R3 ;  /* 0x0018340301007387 */ /* 0x0003e80000100800 */
[----:B------:R2:W-:Y:S01]  /*fc60*/  STL [R1+0x183c], R2 ;  /* 0x00183c0201007387 */ /* 0x0005e20000100800 */
[----:B0-----:R-:W-:Y:S02]  /*fc70*/  IADD3.X R4, R50, UR61, RZ, P2, !PT ;  /* 0x0000003d32047c10 */ /* 0x001fe400097fe4ff */
[----:B-1----:R-:W-:-:S03]  /*fc80*/  IADD3 R3, P2, R49, UR47, RZ ;  /* 0x0000002f31037c10 */ /* 0x002fc6000ff5e0ff */
[----:B------:R0:W-:Y:S01]  /*fc90*/  STL [R1+0x1808], R4 ;  /* 0x0018080401007387 */ /* 0x0001e20000100800 */
[----:B--2---:R-:W-:-:S03]  /*fca0*/  IADD3.X R2, R48, UR61, RZ, P1, !PT ;  /* 0x0000003d30027c10 */ /* 0x004fc60008ffe4ff */
[----:B------:R1:W-:Y:S04]  /*fcb0*/  STL [R1+0x1844], R3 ;  /* 0x0018440301007387 */ /* 0x0003e80000100800 */
[----:B------:R2:W-:Y:S01]  /*fcc0*/  STL [R1+0x1810], R2 ;  /* 0x0018100201007387 */ /* 0x0005e20000100800 */
[----:B0-----:R-:W-:Y:S02]  /*fcd0*/  IADD3 R4, P1, R43, UR47, RZ ;  /* 0x0000002f2b047c10 */ /* 0x001fe4000ff3e0ff */
[----:B-1----:R-:W-:-:S03]  /*fce0*/  IADD3.X R3, R42, UR61, RZ, P0, !PT ;  /* 0x0000003d2a037c10 */ /* 0x002fc600087fe4ff */
[----:B------:R0:W-:Y:S01]  /*fcf0*/  STL [R1+0x184c], R4 ;  /* 0x00184c0401007387 */ /* 0x0001e20000100800 */
[----:B--2---:R-:W-:-:S03]  /*fd00*/  IADD3 R2, P0, R41, UR47, RZ ;  /* 0x0000002f29027c10 */ /* 0x004fc6000ff1e0ff */
        /* <DEDUP_REMOVED lines=27> */
[----:B-1----:R-:W-:Y:S02]  /*fec0*/  IADD3.X R3, R24, UR61, RZ, P0, !PT ;  /* 0x0000003d18037c10 */ /* 0x002fe400087fe4ff */
[----:B--2---:R-:W-:-:S03]  /*fed0*/  IADD3.X R2, R22, UR61, RZ, P6, !PT ;  /* 0x0000003d16027c10 */ /* 0x004fc6000b7fe4ff */
[----:B------:R0:W-:Y:S04]  /*fee0*/  STL [R1+0x1850], R3 ;  /* 0x0018500301007387 */ /* 0x0001e80000100800 */
[----:B------:R1:W-:Y:S04]  /*fef0*/  STL [R1+0x1858], R4 ;  /* 0x0018580401007387 */ /* 0x0003e80000100800 */
[----:B------:R2:W-:Y:S01]  /*ff00*/  STL [R1+0x1860], R2 ;  /* 0x0018600201007387 */ /* 0x0005e20000100800 */
[----:B0-----:R-:W-:Y:S02]  /*ff10*/  IADD3.X R3, R21, UR61, RZ, P5, !PT ;  /* 0x0000003d15037c10 */ /* 0x001fe4000affe4ff */
[----:B-1----:R-:W-:-:S03]  /*ff20*/  IADD3.X R4, R20, UR61, RZ, P3, !PT ;  /* 0x0000003d14047c10 */ /* 0x002fc60009ffe4ff */
[----:B------:R0:W-:Y:S01]  /*ff30*/  STL [R1+0x1868], R3 ;  /* 0x0018680301007387 */ /* 0x0001e20000100800 */
[----:B--2---:R-:W-:-:S03]  /*ff40*/  IADD3.X R2, R19, UR61, RZ, P2, !PT ;  /* 0x0000003d13027c10 */ /* 0x004fc600097fe4ff */
[----:B------:R1:W-:Y:S04]  /*ff50*/  STL [R1+0x1870], R4 ;  /* 0x0018700401007387 */ /* 0x0003e80000100800 */
[----:B------:R2:W-:Y:S01]  /*ff60*/  STL [R1+0x1878], R2 ;  /* 0x0018780201007387 */ /* 0x0005e20000100800 */
[----:B0-----:R-:W-:Y:S02]  /*ff70*/  IADD3.X R3, R18, UR61, RZ, P1, !PT ;  /* 0x0000003d12037c10 */ /* 0x001fe40008ffe4ff */
[----:B-1----:R-:W-:-:S03]  /*ff80*/  IADD3 R4, P1, R17, UR48, RZ ;  /* 0x0000003011047c10 */ /* 0x002fc6000ff3e0ff */
[----:B------:R0:W-:Y:S01]  /*ff90*/  STL [R1+0x1880], R3 ;  /* 0x0018800301007387 */ /* 0x0001e20000100800 */
[----:B--2---:R-:W-:-:S05]  /*ffa0*/  IADD3 R2, P2, R16, UR48, RZ ;  /* 0x0000003010027c10 */ /* 0x004fca000ff5e0ff */
        /* <DEDUP_REMOVED lines=8> */
[----:B------:R1:W-:Y:S01]  /*10030*/  STL [R1+0x18ac], R4 ;  /* 0x0018ac0401007387 */ /* 0x0003e20000100800 */
[----:B0-----:R-:W-:-:S03]  /*10040*/  IADD3 R2, P3, R51, UR48, RZ ;  /* 0x0000003033027c10 */ /* 0x001fc6000ff7e0ff */
[----:B------:R0:W-:Y:S04]  /*10050*/  STL [R1+0x18b4], R3 ;  /* 0x0018b40301007387 */ /* 0x0001e80000100800 */
[----:B------:R2:W-:Y:S01]  /*10060*/  STL [R1+0x18bc], R2 ;  /* 0x0018bc0201007387 */ /* 0x0005e20000100800 */
[----:B-1----:R-:W-:Y:S02]  /*10070*/  IADD3.X R4, R50, UR58, RZ, P2, !PT ;  /* 0x0000003a32047c10 */ /* 0x002fe400097fe4ff */
[----:B0-----:R-:W-:-:S03]  /*10080*/  IADD3 R3, P2, R49, UR48, RZ ;  /* 0x0000003031037c10 */ /* 0x001fc6000ff5e0ff */
        /* <DEDUP_REMOVED lines=305> */
[----:B--2---:R-:W-:Y:S01]  /*113a0*/  IADD3 R2, P2, R16, UR53, RZ ;  /* 0x0000003510027c10 */ /* 0x004fe2000ff5e0ff */
[----:B------:R-:W-:-:S04]  /*113b0*/  USHF.R.S32.HI UR47, URZ, 0x1f, UR53 ;  /* 0x0000001f3f2f7899 */ /* 0x000fc80008011435 */
        /* <DEDUP_REMOVED lines=321> */
[----:B-1----:R-:W-:Y:S02]  /*127d0*/  IADD3 R4, P1, R17, UR15, RZ ;  /* 0x0000000f11047c10 */ /* 0x002fe4000ff3e0ff */
[----:B--2---:R-:W-:Y:S01]  /*127e0*/  IADD3 R2, P2, R16, UR15, RZ ;  /* 0x0000000f10027c10 */ /* 0x004fe2000ff5e0ff */
[----:B------:R0:W-:Y:S04]  /*127f0*/  STL [R1+0x1d80], R3 ;  /* 0x001d800301007387 */ /* 0x0001e80000100800 */
[----:B------:R1:W-:Y:S01]  /*12800*/  STL [R1+0x1d8c], R2 ;  /* 0x001d8c0201007387 */ /* 0x0003e20000100800 */
[----:B------:R-:W-:-:S02]  /*12810*/  USHF.R.S32.HI UR57, URZ, 0x1f, UR15 ;  /* 0x0000001f3f397899 */ /* 0x000fc4000801140f */
[----:B0-----:R-:W-:Y:S01]  /*12820*/  IADD3 R3, P0, R59, UR15, RZ ;  /* 0x0000000f3b037c10 */ /* 0x001fe2000ff1e0ff */
[----:B------:R0:W-:Y:S01]  /*12830*/  STL [R1+0x1d94], R4 ;  /* 0x001d940401007387 */ /* 0x0001e20000100800 */
[----:B-1----:R-:W-:-:S03]  /*12840*/  IADD3 R2, P4, R58, UR15, RZ ;  /* 0x0000000f3a027c10 */ /* 0x002fc6000ff9e0ff */
[----:B------:R1:W-:Y:S04]  /*12850*/  STL [R1+0x1d9c], R3 ;  /* 0x001d9c0301007387 */ /* 0x0003e80000100800 */
[----:B------:R2:W-:Y:S01]  /*12860*/  STL [R1+0x1da4], R2 ;  /* 0x001da40201007387 */ /* 0x0005e20000100800 */
[----:B0-----:R-:W-:Y:S02]  /*12870*/  IADD3 R4, P6, R57, UR15, RZ ;  /* 0x0000000f39047c10 */ /* 0x001fe4000ffde0ff */
[----:B-1----:R-:W-:-:S03]  /*12880*/  IADD3 R3, P5, R56, UR15, RZ ;  /* 0x0000000f38037c10 */ /* 0x002fc6000ffbe0ff */
        /* <DEDUP_REMOVED lines=36> */
[----:B------:R-:W-:Y:S01]  /*12ad0*/  STL [R1+0x1dfc], R4 ;  /* 0x001dfc0401007387 */ /* 0x000fe20000100800 */
[----:B--2---:R-:W-:-:S03]  /*12ae0*/  IADD3 R2, P1, R25, UR15, RZ ;  /* 0x0000000f19027c10 */ /* 0x004fc6000ff3e0ff */
[----:B------:R0:W-:Y:S04]  /*12af0*/  STL [R1+0x1dc8], R3 ;  /* 0x001dc80301007387 */ /* 0x0001e80000100800 */
[----:B------:R1:W-:Y:S01]  /*12b00*/  STL [R1+0x1e04], R2 ;  /* 0x001e040201007387 */ /* 0x0003e20000100800 */
[----:B0-----:R-:W-:Y:S02]  /*12b10*/  IADD3.X R3, R24, UR57, RZ, P0, !PT ;  /* 0x0000003918037c10 */ /* 0x001fe400087fe4ff */
[----:B-1----:R-:W-:-:S03]  /*12b20*/  IADD3.X R2, R23, UR57, RZ, P4, !PT ;  /* 0x0000003917027c10 */ /* 0x002fc6000a7fe4ff */
[----:B------:R0:W-:Y:S01]  /*12b30*/  STL [R1+0x1dd0], R3 ;  /* 0x001dd00301007387 */ /* 0x0001e20000100800 */
[----:B------:R-:W-:-:S03]  /*12b40*/  IADD3.X R4, R22, UR57, RZ, P6, !PT ;  /* 0x0000003916047c10 */ /* 0x000fc6000b7fe4ff */
[----:B------:R1:W-:Y:S01]  /*12b50*/  STL [R1+0x1dd8], R2 ;  /* 0x001dd80201007387 */ /* 0x0003e20000100800 */
[----:B------:R-:W-:Y:S02]  /*12b60*/  SHF.R.S32.HI R7, RZ, 0x1f, R6 ;  /* 0x0000001fff077819 */ /* 0x000fe40000011406 */
[----:B0-----:R-:W-:Y:S02]  /*12b70*/  IADD3.X R3, R20, UR57, RZ, P3, !PT ;  /* 0x0000003914037c10 */ /* 0x001fe40009ffe4ff */
[----:B-1----:R-:W-:Y:S01]  /*12b80*/  IADD3.X R2, R21, UR57, RZ, P5, !PT ;  /* 0x0000003915027c10 */ /* 0x002fe2000affe4ff */
[----:B------:R-:W-:Y:S04]  /*12b90*/  STL [R1+0x1de0], R4 ;  /* 0x001de00401007387 */ /* 0x000fe80000100800 */
[----:B------:R0:W-:Y:S04]  /*12ba0*/  STL [R1+0x1de8], R2 ;  /* 0x001de80201007387 */ /* 0x0001e80000100800 */
[----:B------:R1:W-:Y:S01]  /*12bb0*/  STL [R1+0x1df0], R3 ;  /* 0x001df00301007387 */ /* 0x0003e20000100800 */
[----:B------:R-:W-:-:S02]  /*12bc0*/  LEA.HI R7, R7, R6, RZ, 0x5 ;  /* 0x0000000607077211 */ /* 0x000fc400078f28ff */
[----:B0-----:R-:W-:Y:S02]  /*12bd0*/  IADD3.X R2, R19, UR57, RZ, P2, !PT ;  /* 0x0000003913027c10 */ /* 0x001fe400097fe4ff */
[----:B-1----:R-:W-:-:S03]  /*12be0*/  IADD3.X R3, R18, UR57, RZ, P1, !PT ;  /* 0x0000003912037c10 */ /* 0x002fc60008ffe4ff */
[----:B------:R0:W-:Y:S01]  /*12bf0*/  STL [R1+0x1df8], R2 ;  /* 0x001df80201007387 */ /* 0x0001e20000100800 */
[----:B------:R-:W-:-:S03]  /*12c00*/  IADD3 R4, P1, R17, UR16, RZ ;  /* 0x0000001011047c10 */ /* 0x000fc6000ff3e0ff */
[----:B------:R1:W-:Y:S01]  /*12c10*/  STL [R1+0x1e00], R3 ;  /* 0x001e000301007387 */ /* 0x0003e20000100800 */
[----:B0-----:R-:W-:Y:S02]  /*12c20*/  SHF.R.S32.HI R2, RZ, 0x5, R7 ;  /* 0x00000005ff027819 */ /* 0x001fe40000011407 */
[----:B------:R-:W-:Y:S02]  /*12c30*/  IADD3 R2, P0, R59, UR16, RZ ;  /* 0x000000103b027c10 */ /* 0x000fe4000ff1e0ff */
[----:B-1----:R-:W-:Y:S01]  /*12c40*/  IADD3 R3, P2, R16, UR16, RZ ;  /* 0x0000001010037c10 */ /* 0x002fe2000ff5e0ff */
[----:B------:R-:W-:-:S04]  /*12c50*/  USHF.R.S32.HI UR50, URZ, 0x1f, UR16 ;  /* 0x0000001f3f327899 */ /* 0x000fc80008011410 */
[----:B------:R0:W-:Y:S04]  /*12c60*/  STL [R1+0x1e0c], R3 ;  /* 0x001e0c0301007387 */ /* 0x0001e80000100800 */
        /* <DEDUP_REMOVED lines=45> */
[----:B-1----:R-:W-:Y:S02]  /*12f40*/  IADD3.X R4, R23, UR50, RZ, P4, !PT ;  /* 0x0000003217047c10 */ /* 0x002fe4000a7fe4ff */
[----:B--2---:R-:W-:Y:S01]  /*12f50*/  IADD3.X R2, R24, UR50, RZ, P0, !PT ;  /* 0x0000003218027c10 */ /* 0x004fe200087fe4ff */
[----:B------:R0:W-:Y:S04]  /*12f60*/  STL [R1+0x1e84], R3 ;  /* 0x001e840301007387 */ /* 0x0001e80000100800 */
[----:B------:R1:W-:Y:S01]  /*12f70*/  STL [R1+0x1e50], R2 ;  /* 0x001e500201007387 */ /* 0x0003e20000100800 */
[----:B0-----:R-:W-:-:S03]  /*12f80*/  IADD3.X R3, R22, UR50, RZ, P6, !PT ;  /* 0x0000003216037c10 */ /* 0x001fc6000b7fe4ff */
[----:B------:R0:W-:Y:S01]  /*12f90*/  STL [R1+0x1e58], R4 ;  /* 0x001e580401007387 */ /* 0x0001e20000100800 */
[----:B-1----:R-:W-:-:S03]  /*12fa0*/  IADD3.X R2, R21, UR50, RZ, P5, !PT ;  /* 0x0000003215027c10 */ /* 0x002fc6000affe4ff */
        /* <DEDUP_REMOVED lines=8> */
[----:B0-----:R-:W-:Y:S02]  /*13030*/  LOP3.LUT R4, R0, 0x20, RZ, 0x3c, !PT ;  /* 0x0000002000047812 */ /* 0x001fe400078e3cff */
[----:B------:R-:W-:Y:S02]  /*13040*/  IADD3 R4, P6, R16, UR17, RZ ;  /* 0x0000001110047c10 */ /* 0x000fe4000ffde0ff */
[----:B-1----:R-:W-:Y:S02]  /*13050*/  LOP3.LUT R3, R0, 0x40, RZ, 0x3c, !PT ;  /* 0x0000004000037812 */ /* 0x002fe400078e3cff */
[----:B------:R-:W-:-:S02]  /*13060*/  IADD3 R3, P5, R17, UR17, RZ ;  /* 0x0000001111037c10 */ /* 0x000fc4000ffbe0ff */
[----:B--2---:R-:W-:Y:S02]  /*13070*/  LOP3.LUT R2, R0, 0x60, RZ, 0x3c, !PT ;  /* 0x0000006000027812 */ /* 0x004fe400078e3cff */
[----:B------:R-:W-:Y:S01]  /*13080*/  IADD3 R2, P1, R59, UR17, RZ ;  /* 0x000000113b027c10 */ /* 0x000fe2000ff3e0ff */
[----:B------:R0:W-:Y:S01]  /*13090*/  STL [R1+0x1e8c], R4 ;  /* 0x001e8c0401007387 */ /* 0x0001e20000100800 */
[----:B------:R-:W-:-:S03]  /*130a0*/  USHF.R.S32.HI UR56, URZ, 0x1f, UR17 ;  /* 0x0000001f3f387899 */ /* 0x000fc60008011411 */
        /* <DEDUP_REMOVED lines=65> */
[----:B--2---:R-:W-:Y:S01]  /*134c0*/  IADD3.X R2, R19, UR56, RZ, P6, !PT ;  /* 0x0000003813027c10 */ /* 0x004fe2000b7fe4ff */
[----:B------:R-:W-:Y:S02]  /*134d0*/  USHF.R.S32.HI UR51, URZ, 0x1f, UR18 ;  /* 0x0000001f3f337899 */ /* 0x000fe40008011412 */
        /* <DEDUP_REMOVED lines=60> */
[----:B------:R1:W-:Y:S01]  /*138a0*/  STL [R1+0x1fa4], R3 ;  /* 0x001fa40301007387 */ /* 0x0003e20000100800 */
[----:B------:R-:W-:-:S03]  /*138b0*/  USHF.R.S32.HI UR60, URZ, 0x1f, UR19 ;  /* 0x0000001f3f3c7899 */ /* 0x000fc60008011413 */
        /* <DEDUP_REMOVED lines=65> */
[----:B------:R1:W-:Y:S01]  /*13cd0*/  STL [R1+0x1ff0], R3 ;  /* 0x001ff00301007387 */ /* 0x0003e20000100800 */
[----:B------:R-:W-:-:S03]  /*13ce0*/  USHF.R.S32.HI UR52, URZ, 0x1f, UR20 ;  /* 0x0000001f3f347899 */ /* 0x000fc60008011414 */
        /* <DEDUP_REMOVED lines=688> */
[----:B------:R-:W-:-:S03]  /*167f0*/  USHF.L.U32 UR9, UR9, 0x2, URZ ;  /* 0x0000000209097899 */ /* 0x000fc6000800063f */
        /* <DEDUP_REMOVED lines=65> */
[----:B--2---:R-:W-:Y:S01]  /*16c10*/  IADD3 R2, P6, R27, UR9, RZ ;  /* 0x000000091b027c10 */ /* 0x004fe2000ffde0ff */
[----:B------:R-:W-:Y:S02]  /*16c20*/  UIMAD UR10, UR10, 0x3, URZ ;  /* 0x000000030a0a78a4 */ /* 0x000fe4000f8e023f */
        /* <DEDUP_REMOVED lines=62> */
[----:B------:R-:W-:-:S03]  /*17010*/  USHF.L.U32 UR11, UR11, 0x1, URZ ;  /* 0x000000010b0b7899 */ /* 0x000fc6000800063f */
        /* <DEDUP_REMOVED lines=135> */
[----:B0-----:R-:W-:Y:S01]  /*17890*/  IADD3.X R4, R26, UR12, RZ, P6, !PT ;  /* 0x0000000c1a047c10 */ /* 0x001fe2000b7fe4ff */
[----:B------:R-:W0:Y:S01]  /*178a0*/  S2R R61, SR_TID.X ;  /* 0x00000000003d7919 */ /* 0x000e220000002100 */
[----:B-1----:R-:W-:Y:S02]  /*178b0*/  IADD3 R3, P6, R25, UR46, RZ ;  /* 0x0000002e19037c10 */ /* 0x002fe4000ffde0ff */
[----:B--2---:R-:W-:Y:S01]  /*178c0*/  IADD3.X R2, R24, UR12, RZ, P5, !PT ;  /* 0x0000000c18027c10 */ /* 0x004fe2000affe4ff */
[----:B------:R1:W-:Y:S04]  /*178d0*/  STL [R1+0x2748], R4 ;  /* 0x0027480401007387 */ /* 0x0003e80000100800 */
[----:B------:R2:W-:Y:S04]  /*178e0*/  STL [R1+0x2784], R3 ;  /* 0x0027840301007387 */ /* 0x0005e80000100800 */
[----:B------:R3:W-:Y:S01]  /*178f0*/  STL [R1+0x2750], R2 ;  /* 0x0027500201007387 */ /* 0x0007e20000100800 */
[----:B-1----:R-:W-:-:S02]  /*17900*/  IADD3.X R4, R23, UR12, RZ, P1, !PT ;  /* 0x0000000c17047c10 */ /* 0x002fc40008ffe4ff */
[----:B--2---:R-:W-:-:S03]  /*17910*/  IADD3.X R3, R22, UR12, RZ, P0, !PT ;  /* 0x0000000c16037c10 */ /* 0x004fc600087fe4ff */
[----:B------:R1:W-:Y:S01]  /*17920*/  STL [R1+0x2758], R4 ;  /* 0x0027580401007387 */ /* 0x0003e20000100800 */
[----:B---3--:R-:W-:-:S03]  /*17930*/  IADD3.X R2, R21, UR12, RZ, P4, !PT ;  /* 0x0000000c15027c10 */ /* 0x008fc6000a7fe4ff */
[----:B------:R2:W-:Y:S04]  /*17940*/  STL [R1+0x2760], R3 ;  /* 0x0027600301007387 */ /* 0x0005e80000100800 */
[----:B------:R3:W-:Y:S01]  /*17950*/  STL [R1+0x2768], R2 ;  /* 0x0027680201007387 */ /* 0x0007e20000100800 */
[----:B-1----:R-:W-:Y:S02]  /*17960*/  IADD3.X R4, R20, UR12, RZ, P3, !PT ;  /* 0x0000000c14047c10 */ /* 0x002fe40009ffe4ff */
[----:B--2---:R-:W-:Y:S02]  /*17970*/  IADD3.X R3, R19, UR12, RZ, P2, !PT ;  /* 0x0000000c13037c10 */ /* 0x004fe400097fe4ff */
[----:B---3--:R-:W-:Y:S01]  /*17980*/  IADD3.X R2, R18, UR12, RZ, P6, !PT ;  /* 0x0000000c12027c10 */ /* 0x008fe2000b7fe4ff */
[----:B------:R1:W-:Y:S04]  /*17990*/  STL [R1+0x2770], R4 ;  /* 0x0027700401007387 */ /* 0x0003e80000100800 */
[----:B------:R1:W-:Y:S04]  /*179a0*/  STL [R1+0x2780], R2 ;  /* 0x0027800201007387 */ /* 0x0003e80000100800 */
[----:B------:R1:W-:Y:S01]  /*179b0*/  STL [R1+0x2778], R3 ;  /* 0x0027780301007387 */ /* 0x0003e20000100800 */
[----:B0-----:R-:W-:Y:S01]  /*179c0*/  LOP3.LUT R61, R61, 0x1f, RZ, 0xc0, !PT ;  /* 0x0000001f3d3d7812 */ /* 0x001fe200078ec0ff */
[----:B------:R-:W-:Y:S01]  /*179d0*/  USHF.L.U32 UR4, UR4, 0x5, URZ ;  /* 0x0000000504047899 */ /* 0x000fe2000800063f */
[----:B------:R-:W-:-:S02]  /*179e0*/  CS2R R12, SRZ ;  /* 0x00000000000c7805 */ /* 0x000fc4000001ff00 */
[----:B------:R-:W-:Y:S02]  /*179f0*/  CS2R R14, SRZ ;  /* 0x00000000000e7805 */ /* 0x000fe4000001ff00 */
[C---:B------:R-:W-:Y:S02]  /*17a00*/  LOP3.LUT R60, R61.reuse, 0x10, RZ, 0x3c, !PT ;  /* 0x000000103d3c7812 */ /* 0x040fe400078e3cff */
[----:B------:R-:W-:Y:S02]  /*17a10*/  CS2R R36, SRZ ;  /* 0x0000000000247805 */ /* 0x000fe4000001ff00 */
[----:B------:R-:W-:Y:S02]  /*17a20*/  LOP3.LUT R61, R61, 0x18, RZ, 0x3c, !PT ;  /* 0x000000183d3d7812 */ /* 0x000fe400078e3cff */
[----:B------:R-:W-:Y:S02]  /*17a30*/  CS2R R38, SRZ ;  /* 0x0000000000267805 */ /* 0x000fe4000001ff00 */
[----:B------:R-:W-:-:S02]  /*17a40*/  CS2R R8, SRZ ;  /* 0x0000000000087805 */ /* 0x000fc4000001ff00 */
[----:B------:R-:W-:Y:S02]  /*17a50*/  CS2R R10, SRZ ;  /* 0x00000000000a7805 */ /* 0x000fe4000001ff00 */
[----:B------:R-:W-:Y:S02]  /*17a60*/  CS2R R44, SRZ ;  /* 0x00000000002c7805 */ /* 0x000fe4000001ff00 */
[----:B------:R-:W-:Y:S02]  /*17a70*/  CS2R R46, SRZ ;  /* 0x00000000002e7805 */ /* 0x000fe4000001ff00 */
[----:B------:R-:W-:Y:S02]  /*17a80*/  CS2R R52, SRZ ;  /* 0x0000000000347805 */ /* 0x000fe4000001ff00 */
[----:B------:R-:W-:Y:S01]  /*17a90*/  CS2R R54, SRZ ;  /* 0x0000000000367805 */ /* 0x000fe2000001ff00 */
[----:B------:R-:W-:Y:S02]  /*17aa0*/  USHF.R.S32.HI UR16, URZ, 0x1f, UR28 ;  /* 0x0000001f3f107899 */ /* 0x000fe4000801141c */
[----:B-1----:R-:W-:-:S12]  /*17ab0*/  USHF.R.S32.HI UR50, URZ, 0x1f, UR4 ;  /* 0x0000001f3f327899 */ /* 0x002fd80008011404 */
.L_x_1:
[----:B------:R-:W2:Y:S01]  /*17ac0*/  LDL R5, [R1+0x17a8] ;  /* 0x0017a80001057983 */ /* 0x000ea20000100800 */
[----:B------:R-:W0:Y:S03]  /*17ad0*/  LDC R2, c[0x0][0x230] ;  /* 0x00008c00ff027b82 */ /* 0x000e260000000800 */
[----:B-12---:R1:W-:Y:S04]  /*17ae0*/  STL [R1+0x3dcc], R5 ;  /* 0x003dcc0501007387 */ /* 0x0063e80000100800 */
[----:B------:R-:W2:Y:S04]  /*17af0*/  LDL R4, [R1+0x17ac] ;  /* 0x0017ac0001047983 */ /* 0x000ea80000100800 */
[----:B-1----:R-:W0:Y:S04]  /*17b00*/  LDL R5, [R1+0x17bc] ;  /* 0x0017bc0001057983 */ /* 0x002e280000100800 */
[----:B------:R-:W-:Y:S04]  /*17b10*/  STL [R1+0x37c0], R61 ;  /* 0x0037c03d01007387 */ /* 0x000fe80000100800 */
        /* <DEDUP_REMOVED lines=387> */
[----:B------:R1:W-:Y:S04]  /*19350*/  STL [R1+0x3dc8], R59 ;  /* 0x003dc83b01007387 */ /* 0x0003e80000100800 */
        /* <DEDUP_REMOVED lines=34> */
[----:B-----5:R-:W-:Y:S04]  /*19580*/  STL [R1+0x35f8], R0 ;  /* 0x0035f80001007387 */ /* 0x020fe80000100800 */
        /* <DEDUP_REMOVED lines=37> */
[----:B------:R-:W-:Y:S01]  /*197e0*/  STL [R1+0x364c], R52 ;  /* 0x00364c3401007387 */ /* 0x000fe20000100800 */
[----:B0-----:R-:W-:-:S03]  /*197f0*/  IMAD R2, R5, -0x20, R2 ;  /* 0xffffffe005027824 */ /* 0x001fc600078e0202 */
[----:B------:R-:W-:Y:S04]  /*19800*/  STL [R1+0x3578], R53 ;  /* 0x0035783501007387 */ /* 0x000fe80000100800 */
[----:B------:R-:W-:Y:S04]  /*19810*/  STL [R1+0x3574], R54 ;  /* 0x0035743601007387 */ /* 0x000fe80000100800 */
[----:B------:R-:W-:Y:S04]  /*19820*/  STL [R1+0x3570], R55 ;  /* 0x0035703701007387 */ /* 0x000fe80000100800 */
[----:B------:R-:W-:Y:S04]  /*19830*/  STL [R1+0x3650], R55 ;  /* 0x0036503701007387 */ /* 0x000fe80000100800 */
[----:B------:R-:W2:Y:S01]  /*19840*/  LDL.LU R5, [R1+0x3dcc] ;  /* 0x003dcc0001057983 */ /* 0x000ea20000300800 */
[----:B------:R-:W-:-:S02]  /*19850*/  ISETP.GT.AND P0, PT, R2, RZ, PT ;  /* 0x000000ff0200720c */ /* 0x000fc40003f04270 */
[----:B-1----:R-:W-:-:S11]  /*19860*/  PRMT R59, RZ, 0x7610, R59 ;  /* 0x00007610ff3b7816 */ /* 0x002fd6000000003b */
[----:B--2---:R-:W2:Y:S04]  /*19870*/  @P0 LDG.E.U8 R59, desc[UR32][R4.64] ;  /* 0x00000020043b0981 */ /* 0x004ea8000c1e1100 */
[----:B--2---:R0:W-:Y:S04]  /*19880*/  STL [R1+0x172c], R59 ;  /* 0x00172c3b01007387 */ /* 0x0041e80000100800 */
[----:B0-----:R-:W2:Y:S04]  /*19890*/  LDL.LU R59, [R1+0x3dc8] ;  /* 0x003dc800013b7983 */ /* 0x001ea80000300800 */
[----:B------:R-:W3:Y:S04]  /*198a0*/  LDL R4, [R1+0x17a0] ;  /* 0x0017a00001047983 */ /* 0x000ee80000100800 */
[----:B------:R-:W3:Y:S01]  /*198b0*/  LDL R5, [R1+0x17a4] ;  /* 0x0017a40001057983 */ /* 0x000ee20000100800 */
[----:B------:R-:W-:-:S02]  /*198c0*/  PRMT R60, RZ, 0x7610, R60 ;  /* 0x00007610ff3c7816 */ /* 0x000fc4000000003c */
[----:B---3--:R-:W-:-:S04]  /*198d0*/  @P0 LOP3.LUT R5, R5, R4, RZ, 0x3c, !PT ;  /* 0x0000000405050212 */ /* 0x008fc800078e3cff */
[----:B------:R-:W-:-:S04]  /*198e0*/  @P0 LOP3.LUT R4, R5, R4, RZ, 0x3c, !PT ;  /* 0x0000000405040212 */ /* 0x000fc800078e3cff */
[----:B------:R-:W-:-:S05]  /*198f0*/  @P0 LOP3.LUT R5, R5, R4, RZ, 0x3c, !PT ;  /* 0x0000000405050212 */ /* 0x000fca00078e3cff */
[----:B------:R-:W3:Y:S04]  /*19900*/  @P0 LDG.E.U8 R60, desc[UR32][R4.64] ;  /* 0x00000020043c0981 */ /* 0x000ee8000c1e1100 */
[----:B---3--:R0:W-:Y:S04]  /*19910*/  STL [R1+0x1728], R60 ;  /* 0x0017283c01007387 */ /* 0x0081e80000100800 */
[----:B0-----:R-:W3:Y:S04]  /*19920*/  LDL.LU R60, [R1+0x3dc4] ;  /* 0x003dc400013c7983 */ /* 0x001ee80000300800 */
[----:B------:R-:W4:Y:S04]  /*19930*/  LDL R4, [R1+0x1798] ;  /* 0x0017980001047983 */ /* 0x000f280000100800 */
[----:B------:R-:W4:Y:S01]  /*19940*/  LDL R5, [R1+0x179c] ;  /* 0x00179c0001057983 */ /* 0x000f220000100800 */
[----:B------:R-:W-:-:S02]  /*19950*/  PRMT R61, RZ, 0x7610, R61 ;  /* 0x00007610ff3d7816 */ /* 0x000fc4000000003d */
[----:B----4-:R-:W-:-:S04]  /*19960*/  @P0 LOP3.LUT R5, R5, R4, RZ, 0x3c, !PT ;  /* 0x0000000405050212 */ /* 0x010fc800078e3cff */
[----:B------:R-:W-:-:S04]  /*19970*/  @P0 LOP3.LUT R4, R5, R4, RZ, 0x3c, !PT ;  /* 0x0000000405040212 */ /* 0x000fc800078e3cff */
[----:B------:R-:W-:-:S05]  /*19980*/  @P0 LOP3.LUT R5, R5, R4, RZ, 0x3c, !PT ;  /* 0x0000000405050212 */ /* 0x000fca00078e3cff */
[----:B------:R-:W4:Y:S04]  /*19990*/  @P0 LDG.E.U8 R61, desc[UR32][R4.64] ;  /* 0x00000020043d0981 */ /* 0x000f28000c1e1100 */
[----:B----4-:R0:W-:Y:S04]  /*199a0*/  STL [R1+0x1724], R61 ;  /* 0x0017243d01007387 */ /* 0x0101e80000100800 */
[----:B0-----:R-:W4:Y:S04]  /*199b0*/  LDL.LU R61, [R1+0x3dc0] ;  /* 0x003dc000013d7983 */ /* 0x001f280000300800 */
[----:B------:R-:W2:Y:S04]  /*199c0*/  LDL R4, [R1+0x1790] ;  /* 0x0017900001047983 */ /* 0x000ea80000100800 */
[----:B------:R-:W2:Y:S01]  /*199d0*/  LDL R5, [R1+0x1794] ;  /* 0x0017940001057983 */ /* 0x000ea20000100800 */
[----:B---3--:R-:W-:-:S02]  /*199e0*/  PRMT R60, RZ, 0x7610, R60 ;  /* 0x00007610ff3c7816 */ /* 0x008fc4000000003c */
[----:B--2---:R-:W-:-:S04]  /*199f0*/  @P0 LOP3.LUT R5, R5, R4, RZ, 0x3c, !PT ;  /* 0x0000000405050212 */ /* 0x004fc800078e3cff */
[----:B------:R-:W-:-:S04]  /*19a00*/  @P0 LOP3.LUT R4, R5, R4, RZ, 0x3c, !PT ;  /* 0x0000000405040212 */ /* 0x000fc800078e3cff */
[----:B------:R-:W-:-:S05]  /*19a10*/  @P0 LOP3.LUT R5, R5, R4, RZ, 0x3c, !PT ;  /* 0x0000000405050212 */ /* 0x000fca00078e3cff */
[----:B------:R-:W2:Y:S04]  /*19a20*/  @P0 LDG.E.U8 R60, desc[UR32][R4.64] ;  /* 0x00000020043c0981 */ /* 0x000ea8000c1e1100 */
[----:B--2---:R0:W-:Y:S04]  /*19a30*/  STL [R1+0x1720], R60 ;  /* 0x0017203c01007387 */ /* 0x0041e80000100800 */
[----:B0-----:R-:W2:Y:S04]  /*19a40*/  LDL.LU R60, [R1+0x3dbc] ;  /* 0x003dbc00013c7983 */ /* 0x001ea80000300800 */
[----:B------:R-:W3:Y:S04]  /*19a50*/  LDL R4, [R1+0x1788] ;  /* 0x0017880001047983 */ /* 0x000ee80000100800 */
[----:B------:R-:W3:Y:S01]  /*19a60*/  LDL R5, [R1+0x178c] ;  /* 0x00178c0001057983 */ /* 0x000ee20000100800 */
[----:B----4-:R-:W-:-:S02]  /*19a70*/  PRMT R61, RZ, 0x7610, R61 ;  /* 0x00007610ff3d7816 */ /* 0x010fc4000000003d */
        /* <DEDUP_REMOVED lines=8> */
[----:B--2---:R-:W-:-:S02]  /*19b00*/  PRMT R60, RZ, 0x7610, R60 ;  /* 0x00007610ff3c7816 */ /* 0x004fc4000000003c */
[----:B----4-:R-:W-:-:S04]  /*19b10*/  @P0 LOP3.LUT R5, R5, R4, RZ, 0x3c, !PT ;  /* 0x0000000405050212 */ /* 0x010fc800078e3cff */
[----:B------:R-:W-:-:S04]  /*19b20*/  @P0 LOP3.LUT R4, R5, R4, RZ, 0x3c, !PT ;  /* 0x0000000405040212 */ /* 0x000fc800078e3cff */
[----:B------:R-:W-:-:S05]  /*19b30*/  @P0 LOP3.LUT R5, R5, R4, RZ, 0x3c, !PT ;  /* 0x0000000405050212 */ /* 0x000fca00078e3cff */
[----:B------:R-:W2:Y:S04]  /*19b40*/  @P0 LDG.E.U8 R60, desc[UR32][R4.64] ;  /* 0x00000020043c0981 */ /* 0x000ea8000c1e1100 */
[----:B--2---:R0:W-:Y:S04]  /*19b50*/  STL [R1+0x1718], R60 ;  /* 0x0017183c01007387 */ /* 0x0041e80000100800 */
[----:B0-----:R-:W2:Y:S04]  /*19b60*/  LDL.LU R60, [R1+0x3db4] ;  /* 0x003db400013c7983 */ /* 0x001ea80000300800 */
[----:B------:R-:W4:Y:S04]  /*19b70*/  LDL R4, [R1+0x1778] ;  /* 0x0017780001047983 */ /* 0x000f280000100800 */
[----:B------:R-:W4:Y:S01]  /*19b80*/  LDL R5, [R1+0x177c] ;  /* 0x00177c0001057983 */ /* 0x000f220000100800 */
[----:B---3--:R-:W-:-:S02]  /*19b90*/  PRMT R61, RZ, 0x7610, R61 ;  /* 0x00007610ff3d7816 */ /* 0x008fc4000000003d */
[----:B----4-:R-:W-:-:S04]  /*19ba0*/  @P0 LOP3.LUT R5, R5, R4, RZ, 0x3c, !PT ;  /* 0x0000000405050212 */ /* 0x010fc800078e3cff */
        /* <DEDUP_REMOVED lines=83> */
[----:B------:R-:W2:Y:S01]  /*1a0e0*/  @P0 LDG.E.U8 R60, desc[UR32][R4.64] ;  /* 0x00000020043c0981 */ /* 0x000ea2000c1e1100 */
[----:B------:R-:W-:-:S03]  /*1a0f0*/  ISETP.GT.AND P1, PT, R2, 0x1, PT ;  /* 0x000000010200780c */ /* 0x000fc60003f24270 */
        /* <DEDUP_REMOVED lines=3297> */
[----:B------:R0:W4:Y:S04]  /*26f10*/  @P1 LDG.E.U8 R55, desc[UR32][R4.64] ;  /* 0x0000002004371981 */ /* 0x000128000c1e1100 */
[----:B------:R-:W0:Y:S04]  /*26f20*/  LDL R4, [R1+0x1c20] ;  /* 0x001c200001047983 */ /* 0x000e280000100800 */
[----:B------:R-:W0:Y:S01]  /*26f30*/  LDL R5, [R1+0x1c24] ;  /* 0x001c240001057983 */ /* 0x000e220000100800 */
[----:B------:R-:W-:Y:S02]  /*26f40*/  PRMT R52, RZ, 0x7610, R52 ;  /* 0x00007610ff347816 */ /* 0x000fe40000000034 */
[----:B0-----:R-:W-:-:S04]  /*26f50*/  @P1 LOP3.LUT R5, R5, R4, RZ, 0x3c, !PT ;  /* 0x0000000405051212 */ /* 0x001fc800078e3cff */
[----:B------:R-:W-:-:S04]  /*26f60*/  @P1 LOP3.LUT R4, R5, R4, RZ, 0x3c, !PT ;  /* 0x0000000405041212 */ /* 0x000fc800078e3cff */
[----:B------:R-:W-:Y:S01]  /*26f70*/  @P1 LOP3.LUT R5, R5, R4, RZ, 0x3c, !PT ;  /* 0x0000000405051212 */ /* 0x000fe200078e3cff */
[----:B----4-:R-:W-:Y:S04]  /*26f80*/  STL [R1+0x3654], R55 ;  /* 0x0036543701007387 */ /* 0x010fe80000100800 */
[----:B------:R0:W4:Y:S04]  /*26f90*/  @P1 LDG.E.U8 R52, desc[UR32][R4.64] ;  /* 0x0000002004341981 */ /* 0x000128000c1e1100 */
[----:B------:R-:W0:Y:S04]  /*26fa0*/  LDL R4, [R1+0x1c18] ;  /* 0x001c180001047983 */ /* 0x000e280000100800 */
[----:B------:R-:W0:Y:S01]  /*26fb0*/  LDL R5, [R1+0x1c1c] ;  /* 0x001c1c0001057983 */ /* 0x000e220000100800 */
[----:B------:R-:W-:-:S02]  /*26fc0*/  PRMT R46, RZ, 0x7610, R46 ;  /* 0x00007610ff2e7816 */ /* 0x000fc4000000002e */
        /* <DEDUP_REMOVED lines=23> */
[----:B------:R-:W-:-:S02]  /*27140*/  ISETP.GT.AND P0, PT, R2, 0x18, PT ;  /* 0x000000180200780c */ /* 0x000fc40003f04270 */
[----:B--2---:R-:W-:-:S11]  /*27150*/  PRMT R60, RZ, 0x7610, R60 ;  /* 0x00007610ff3c7816 */ /* 0x004fd6000000003c */
[----:B0-----:R-:W-:-:S04]  /*27160*/  @P0 LOP3.LUT R5, R5, R4, RZ, 0x3c, !PT ;  /* 0x0000000405050212 */ /* 0x001fc800078e3cff */
[----:B------:R-:W-:-:S04]  /*27170*/  @P0 LOP3.LUT R4, R5, R4, RZ, 0x3c, !PT ;  /* 0x0000000405040212 */ /* 0x000fc800078e3cff */
[----:B------:R-:W-:-:S05]  /*27180*/  @P0 LOP3.LUT R5, R5, R4, RZ, 0x3c, !PT ;  /* 0x0000000405050212 */ /* 0x000fca00078e3cff */
[----:B------:R-:W2:Y:S04]  /*27190*/  @P0 LDG.E.U8 R60, desc[UR32][R4.64] ;  /* 0x00000020043c0981 */ /* 0x000ea8000c1e1100 */
[----:B----4-:R-:W-:Y:S04]  /*271a0*/  STL [R1+0x3664], R44 ;  /* 0x0036642c01007387 */ /* 0x010fe80000100800 */
        /* <DEDUP_REMOVED lines=92> */
[----:B------:R-:W2:Y:S04]  /*27770*/  LDL R4, [R1+0x1ba8] ;  /* 0x001ba80001047983 */ /* 0x000ea80000100800 */
[----:B------:R-:W2:Y:S01]  /*27780*/  LDL R5, [R1+0x1bac] ;  /* 0x001bac0001057983 */ /* 0x000ea20000100800 */
[----:B------:R-:W-:-:S02]  /*27790*/  PRMT R57, RZ, 0x7610, R57 ;  /* 0x00007610ff397816 */ /* 0x000fc40000000039 */
[----:B--2---:R-:W-:-:S04]  /*277a0*/  @P0 LOP3.LUT R5, R5, R4, RZ, 0x3c, !PT ;  /* 0x0000000405050212 */ /* 0x004fc800078e3cff */
        /* <DEDUP_REMOVED lines=38> */
[----:B------:R-:W4:Y:S01]  /*27a10*/  @P0 LDG.E.U8 R49, desc[UR32][R4.64] ;  /* 0x0000002004310981 */ /* 0x000f22000c1e1100 */
[----:B------:R-:W-:-:S03]  /*27a20*/  ISETP.GT.AND P1, PT, R2, 0x19, PT ;  /* 0x000000190200780c */ /* 0x000fc60003f24270 */
        /* <DEDUP_REMOVED lines=143> */
[----:B------:R-:W3:Y:S01]  /*28320*/  @P1 LDG.E.U8 R25, desc[UR32][R4.64] ;  /* 0x0000002004191981 */ /* 0x000ee2000c1e1100 */
[----:B------:R-:W-:-:S03]  /*28330*/  ISETP.GT.AND P0, PT, R2, 0x1a, PT ;  /* 0x0000001a0200780c */ /* 0x000fc60003f04270 */
        /* <DEDUP_REMOVED lines=99> */
[----:B------:R-:W3:Y:S04]  /*28970*/  LDL R4, [R1+0x1aa8] ;  /* 0x001aa80001047983 */ /* 0x000ee80000100800 */
[----:B------:R-:W3:Y:S01]  /*28980*/  LDL R5, [R1+0x1aac] ;  /* 0x001aac0001057983 */ /* 0x000ee20000100800 */
[----:B------:R-:W-:-:S03]  /*28990*/  PRMT R55, RZ, 0x7610, R55 ;  /* 0x00007610ff377816 */ /* 0x000fc60000000037 */
[----:B----4-:R0:W-:Y:S04]  /*289a0*/  STL [R1+0x36cc], R61 ;  /* 0x0036cc3d01007387 */ /* 0x0101e80000100800 */
[----:B0-----:R-:W4:Y:S01]  /*289b0*/  LDL R61, [R1+0x1aa4] ;  /* 0x001aa400013d7983 */ /* 0x001f220000100800 */
[----:B---3--:R-:W-:-:S04]  /*289c0*/  @P0 LOP3.LUT R5, R5, R4, RZ, 0x3c, !PT ;  /* 0x0000000405050212 */ /* 0x008fc800078e3cff */
[----:B------:R-:W-:-:S04]  /*289d0*/  @P0 LOP3.LUT R4, R5, R4, RZ, 0x3c, !PT ;  /* 0x0000000405040212 */ /* 0x000fc800078e3cff */
[----:B------:R-:W-:-:S05]  /*289e0*/  @P0 LOP3.LUT R5, R5, R4, RZ, 0x3c, !PT ;  /* 0x0000000405050212 */ /* 0x000fca00078e3cff */
[----:B------:R4:W3:Y:S04]  /*289f0*/  @P0 LDG.E.U8 R55, desc[UR32][R4.64] ;  /* 0x0000002004370981 */ /* 0x0008e8000c1e1100 */
[----:B------:R-:W2:Y:S01]  /*28a00*/  LDL R5, [R1+0x1aa0] ;  /* 0x001aa00001057983 */ /* 0x000ea20000100800 */
[----:B------:R-:W-:Y:S01]  /*28a10*/  PRMT R52, RZ, 0x7610, R52 ;  /* 0x00007610ff347816 */ /* 0x000fe20000000034 */
[----:B----4-:R-:W-:Y:S02]  /*28a20*/  @P0 IMAD.MOV.U32 R4, RZ, RZ, R61 ;  /* 0x000000ffff040224 */ /* 0x010fe400078e003d */
[----:B---3--:R-:W-:Y:S04]  /*28a30*/  STL [R1+0x36d0], R55 ;  /* 0x0036d03701007387 */ /* 0x008fe80000100800 */
[----:B------:R-:W3:Y:S04]  /*28a40*/  LDL R61, [R1+0x1a84] ;  /* 0x001a8400013d7983 */ /* 0x000ee80000100800 */
[----:B--2---:R-:W2:Y:S04]  /*28a50*/  @P0 LDG.E.U8 R52, desc[UR32][R4.64] ;  /* 0x0000002004340981 */ /* 0x004ea8000c1e1100 */
[----:B------:R-:W4:Y:S04]  /*28a60*/  LDL R4, [R1+0x1a98] ;  /* 0x001a980001047983 */ /* 0x000f280000100800 */
[----:B------:R-:W4:Y:S01]  /*28a70*/  LDL R5, [R1+0x1a9c] ;  /* 0x001a9c0001057983 */ /* 0x000f220000100800 */
[----:B------:R-:W-:-:S03]  /*28a80*/  PRMT R46, RZ, 0x7610, R46 ;  /* 0x00007610ff2e7816 */ /* 0x000fc6000000002e */
[----:B--2---:R0:W-:Y:S04]  /*28a90*/  STL [R1+0x36d4], R52 ;  /* 0x0036d43401007387 */ /* 0x0041e80000100800 */
[----:B0-----:R-:W2:Y:S01]  /*28aa0*/  LDL R52, [R1+0x1a94] ;  /* 0x001a940001347983 */ /* 0x001ea20000100800 */
[----:B----4-:R-:W-:-:S04]  /*28ab0*/  @P0 LOP3.LUT R5, R5, R4, RZ, 0x3c, !PT ;  /* 0x0000000405050212 */ /* 0x010fc800078e3cff */
[----:B------:R-:W-:-:S04]  /*28ac0*/  @P0 LOP3.LUT R4, R5, R4, RZ, 0x3c, !PT ;  /* 0x0000000405040212 */ /* 0x000fc800078e3cff */
[----:B------:R-:W-:-:S05]  /*28ad0*/  @P0 LOP3.LUT R5, R5, R4, RZ, 0x3c, !PT ;  /* 0x0000000405050212 */ /* 0x000fca00078e3cff */
[----:B------:R2:W4:Y:S04]  /*28ae0*/  @P0 LDG.E.U8 R46, desc[UR32][R4.64] ;  /* 0x00000020042e0981 */ /* 0x000528000c1e1100 */
[----:B------:R-:W3:Y:S01]  /*28af0*/  LDL R5, [R1+0x1a90] ;  /* 0x001a900001057983 */ /* 0x000ee20000100800 */
[----:B------:R-:W-:Y:S01]  /*28b00*/  PRMT R45, RZ, 0x7610, R45 ;  /* 0x00007610ff2d7816 */ /* 0x000fe2000000002d */
[----:B--2---:R-:W-:Y:S02]  /*28b10*/  @P0 IMAD.MOV.U32 R4, RZ, RZ, R52 ;  /* 0x000000ffff040224 */ /* 0x004fe400078e0034 */
[----:B----4-:R0:W-:Y:S01]  /*28b20*/  STL [R1+0x36d8], R46 ;  /* 0x0036d82e01007387 */ /* 0x0101e20000100800 */
[----:B------:R-:W-:-:S03]  /*28b30*/  PRMT R44, RZ, 0x7610, R44 ;  /* 0x00007610ff2c7816 */ /* 0x000fc6000000002c */
[----:B------:R-:W2:Y:S04]  /*28b40*/  LDL R52, [R1+0x1a74] ;  /* 0x001a740001347983 */ /* 0x000ea80000100800 */
[----:B---3--:R1:W3:Y:S04]  /*28b50*/  @P0 LDG.E.U8 R45, desc[UR32][R4.64] ;  /* 0x00000020042d0981 */ /* 0x0082e8000c1e1100 */
[----:B------:R-:W1:Y:S04]  /*28b60*/  LDL R4, [R1+0x1a88] ;  /* 0x001a880001047983 */ /* 0x000e680000100800 */
[----:B------:R-:W1:Y:S01]  /*28b70*/  LDL R5, [R1+0x1a8c] ;  /* 0x001a8c0001057983 */ /* 0x000e620000100800 */
[----:B------:R-:W-:-:S02]  /*28b80*/  ISETP.GT.AND P1, PT, R2, 0x1b, PT ;  /* 0x0000001b0200780c */ /* 0x000fc40003f24270 */
[----:B-1----:R-:W-:-:S04]  /*28b90*/  @P0 LOP3.LUT R5, R5, R4, RZ, 0x3c, !PT ;  /* 0x0000000405050212 */ /* 0x002fc800078e3cff */
[----:B------:R-:W-:-:S04]  /*28ba0*/  @P0 LOP3.LUT R4, R5, R4, RZ, 0x3c, !PT ;  /* 0x0000000405040212 */ /* 0x000fc800078e3cff */
[----:B------:R-:W-:Y:S01]  /*28bb0*/  @P0 LOP3.LUT R5, R5, R4, RZ, 0x3c, !PT ;  /* 0x0000000405050212 */ /* 0x000fe200078e3cff */
[----:B---3--:R1:W-:Y:S04]  /*28bc0*/  STL [R1+0x36dc], R45 ;  /* 0x0036dc2d01007387 */ /* 0x0083e80000100800 */
[----:B------:R3:W4:Y:S04]  /*28bd0*/  @P0 LDG.E.U8 R44, desc[UR32][R4.64] ;  /* 0x00000020042c0981 */ /* 0x000728000c1e1100 */
[----:B------:R-:W2:Y:S01]  /*28be0*/  LDL R5, [R1+0x1a80] ;  /* 0x001a800001057983 */ /* 0x000ea20000100800 */
[----:B------:R-:W-:Y:S01]  /*28bf0*/  PRMT R11, RZ, 0x7610, R11 ;  /* 0x00007610ff0b7816 */ /* 0x000fe2000000000b */
[----:B---3--:R-:W-:-:S02]  /*28c00*/  @P1 IMAD.MOV.U32 R4, RZ, RZ, R61 ;  /* 0x000000ffff041224 */ /* 0x008fc400078e003d */
[----:B----4-:R-:W-:Y:S01]  /*28c10*/  STL [R1+0x36e0], R44 ;  /* 0x0036e02c01007387 */ /* 0x010fe20000100800 */
[----:B------:R-:W-:-:S03]  /*28c20*/  PRMT R10, RZ, 0x7610, R10 ;  /* 0x00007610ff0a7816 */ /* 0x000fc6000000000a */
[----:B------:R-:W3:Y:S04]  /*28c30*/  LDL R61, [R1+0x1a64] ;  /* 0x001a6400013d7983 */ /* 0x000ee80000100800 */
[----:B--2---:R2:W4:Y:S04]  /*28c40*/  @P1 LDG.E.U8 R11, desc[UR32][R4.64] ;  /* 0x00000020040b1981 */ /* 0x004528000c1e1100 */
[----:B------:R-:W2:Y:S04]  /*28c50*/  LDL R4, [R1+0x1a78] ;  /* 0x001a780001047983 */ /* 0x000ea80000100800 */
[----:B------:R-:W2:Y:S02]  /*28c60*/  LDL R5, [R1+0x1a7c] ;  /* 0x001a7c0001057983 */ /* 0x000ea40000100800 */
[----:B--2---:R-:W-:-:S04]  /*28c70*/  @P1 LOP3.LUT R5, R5, R4, RZ, 0x3c, !PT ;  /* 0x0000000405051212 */ /* 0x004fc800078e3cff */
[----:B------:R-:W-:-:S04]  /*28c80*/  @P1 LOP3.LUT R4, R5, R4, RZ, 0x3c, !PT ;  /* 0x0000000405041212 */ /* 0x000fc800078e3cff */
[----:B------:R-:W-:Y:S01]  /*28c90*/  @P1 LOP3.LUT R5, R5, R4, RZ, 0x3c, !PT ;  /* 0x0000000405051212 */ /* 0x000fe200078e3cff */
[----:B----4-:R-:W-:Y:S04]  /*28ca0*/  STL [R1+0x3668], R11 ;  /* 0x0036680b01007387 */ /* 0x010fe80000100800 */
[----:B------:R2:W4:Y:S04]  /*28cb0*/  @P1 LDG.E.U8 R10, desc[UR32][R4.64] ;  /* 0x00000020040a1981 */ /* 0x000528000c1e1100 */
[----:B------:R-:W3:Y:S01]  /*28cc0*/  LDL R5, [R1+0x1a70] ;  /* 0x001a700001057983 */ /* 0x000ee20000100800 */
[----:B------:R-:W-:Y:S01]  /*28cd0*/  PRMT R9, RZ, 0x7610, R9 ;  /* 0x00007610ff097816 */ /* 0x000fe20000000009 */
[----:B--2---:R-:W-:-:S02]  /*28ce0*/  @P1 IMAD.MOV.U32 R4, RZ, RZ, R52 ;  /* 0x000000ffff041224 */ /* 0x004fc400078e0034 */
[----:B----4-:R-:W-:Y:S01]  /*28cf0*/  STL [R1+0x366c], R10 ;  /* 0x00366c0a01007387 */ /* 0x010fe20000100800 */
[----:B------:R-:W-:-:S03]  /*28d00*/  PRMT R8, RZ, 0x7610, R8 ;  /* 0x00007610ff087816 */ /* 0x000fc60000000008 */
[----:B------:R-:W2:Y:S04]  /*28d10*/  LDL R52, [R1+0x1a54] ;  /* 0x001a540001347983 */ /* 0x000ea80000100800 */
[----:B---3--:R3:W4:Y:S04]  /*28d20*/  @P1 LDG.E.U8 R9, desc[UR32][R4.64] ;  /* 0x0000002004091981 */ /* 0x008728000c1e1100 */
[----:B------:R-:W3:Y:S04]  /*28d30*/  LDL R4, [R1+0x1a68] ;  /* 0x001a680001047983 */ /* 0x000ee80000100800 */
[----:B------:R-:W3:Y:S02]  /*28d40*/  LDL R5, [R1+0x1a6c] ;  /* 0x001a6c0001057983 */ /* 0x000ee40000100800 */
[----:B---3--:R-:W-:-:S04]  /*28d50*/  @P1 LOP3.LUT R5, R5, R4, RZ, 0x3c, !PT ;  /* 0x0000000405051212 */ /* 0x008fc800078e3cff */
[----:B------:R-:W-:-:S04]  /*28d60*/  @P1 LOP3.LUT R4, R5, R4, RZ, 0x3c, !PT ;  /* 0x0000000405041212 */ /* 0x000fc800078e3cff */
[----:B------:R-:W-:Y:S01]  /*28d70*/  @P1 LOP3.LUT R5, R5, R4, RZ, 0x3c, !PT ;  /* 0x0000000405051212 */ /* 0x000fe200078e3cff */
[----:B----4-:R-:W-:Y:S04]  /*28d80*/  STL [R1+0x3670], R9 ;  /* 0x0036700901007387 */ /* 0x010fe80000100800 */
        /* <DEDUP_REMOVED lines=13> */
[----:B----4-:R2:W-:Y:S04]  /*28e60*/  STL [R1+0x3678], R39 ;  /* 0x0036782701007387 */ /* 0x0105e80000100800 */
[----:B------:R4:W3:Y:S04]  /*28e70*/  @P1 LDG.E.U8 R38, desc[UR32][R4.64] ;  /* 0x0000002004261981 */ /* 0x0008e8000c1e1100 */
[----:B------:R-:W2:Y:S01]  /*28e80*/  LDL R5, [R1+0x1a50] ;  /* 0x001a500001057983 */ /* 0x000ea20000100800 */
[----:B------:R-:W-:Y:S01]  /*28e90*/  PRMT R37, RZ, 0x7610, R37 ;  /* 0x00007610ff257816 */ /* 0x000fe20000000025 */
[----:B----4-:R-:W-:-:S02]  /*28ea0*/  @P1 IMAD.MOV.U32 R4, RZ, RZ, R52 ;  /* 0x000000ffff041224 */ /* 0x010fc400078e0034 */
[----:B---3--:R3:W-:Y:S01]  /*28eb0*/  STL [R1+0x367c], R38 ;  /* 0x00367c2601007387 */ /* 0x0087e20000100800 */
[----:B------:R-:W-:-:S03]  /*28ec0*/  PRMT R36, RZ, 0x7610, R36 ;  /* 0x00007610ff247816 */ /* 0x000fc60000000024 */
[----:B------:R-:W4:Y:S04]  /*28ed0*/  LDL R52, [R1+0x1a34] ;  /* 0x001a340001347983 */ /* 0x000f280000100800 */
[----:B--2---:R2:W3:Y:S04]  /*28ee0*/  @P1 LDG.E.U8 R37, desc[UR32][R4.64] ;  /* 0x0000002004251981 */ /* 0x0044e8000c1e1100 */
[----:B------:R-:W2:Y:S04]  /*28ef0*/  LDL R4, [R1+0x1a48] ;  /* 0x001a480001047983 */ /* 0x000ea80000100800 */
[----:B------:R-:W2:Y:S02]  /*28f00*/  LDL R5, [R1+0x1a4c] ;  /* 0x001a4c0001057983 */ /* 0x000ea40000100800 */
[----:B--2---:R-:W-:-:S04]  /*28f10*/  @P1 LOP3.LUT R5, R5, R4, RZ, 0x3c, !PT ;  /* 0x0000000405051212 */ /* 0x004fc800078e3cff */
        /* <DEDUP_REMOVED lines=54> */
[----:B------:R-:W3:Y:S01]  /*29280*/  LDL R5, [R1+0x1a0c] ;  /* 0x001a0c0001057983 */ /* 0x000ee20000100800 */
[----:B------:R-:W-:-:S02]  /*29290*/  ISETP.GT.AND P0, PT, R2, 0x1c, PT ;  /* 0x0000001c0200780c */ /* 0x000fc40003f04270 */
[----:B---3--:R-:W-:-:S04]  /*292a0*/  @P1 LOP3.LUT R5, R5, R4, RZ, 0x3c, !PT ;  /* 0x0000000405051212 */ /* 0x008fc800078e3cff */
[----:B------:R-:W-:-:S04]  /*292b0*/  @P1 LOP3.LUT R4, R5, R4, RZ, 0x3c, !PT ;  /* 0x0000000405041212 */ /* 0x000fc800078e3cff */
[----:B------:R-:W-:Y:S01]  /*292c0*/  @P1 LOP3.LUT R5, R5, R4, RZ, 0x3c, !PT ;  /* 0x0000000405051212 */ /* 0x000fe200078e3cff */
[----:B----4-:R-:W-:Y:S04]  /*292d0*/  STL [R1+0x36a0], R53 ;  /* 0x0036a03501007387 */ /* 0x010fe80000100800 */
[----:B------:R3:W4:Y:S04]  /*292e0*/  @P1 LDG.E.U8 R47, desc[UR32][R4.64] ;  /* 0x00000020042f1981 */ /* 0x000728000c1e1100 */
[----:B------:R-:W2:Y:S01]  /*292f0*/  LDL R5, [R1+0x1a00] ;  /* 0x001a000001057983 */ /* 0x000ea20000100800 */
[----:B0-----:R-:W-:Y:S01]  /*29300*/  PRMT R46, RZ, 0x7610, R46 ;  /* 0x00007610ff2e7816 */ /* 0x001fe2000000002e */
[----:B---3--:R-:W-:-:S02]  /*29310*/  @P0 IMAD.MOV.U32 R4, RZ, RZ, R61 ;  /* 0x000000ffff040224 */ /* 0x008fc400078e003d */
[----:B----4-:R-:W-:Y:S01]  /*29320*/  STL [R1+0x36a4], R47 ;  /* 0x0036a42f01007387 */ /* 0x010fe20000100800 */
[----:B-1----:R-:W-:-:S03]  /*29330*/  PRMT R45, RZ, 0x7610, R45 ;  /* 0x00007610ff2d7816 */ /* 0x002fc6000000002d */
[----:B------:R-:W3:Y:S04]  /*29340*/  LDL R61, [R1+0x19e4] ;  /* 0x0019e400013d7983 */ /* 0x000ee80000100800 */
[----:B--2---:R0:W2:Y:S04]  /*29350*/  @P0 LDG.E.U8 R46, desc[UR32][R4.64] ;  /* 0x00000020042e0981 */ /* 0x0040a8000c1e1100 */
[----:B------:R-:W0:Y:S04]  /*29360*/  LDL R4, [R1+0x19f8] ;  /* 0x0019f80001047983 */ /* 0x000e280000100800 */
[----:B------:R-:W0:Y:S02]  /*29370*/  LDL R5, [R1+0x19fc] ;  /* 0x0019fc0001057983 */ /* 0x000e240000100800 */
[----:B0-----:R-:W-:-:S04]  /*29380*/  @P0 LOP3.LUT R5, R5, R4, RZ, 0x3c, !PT ;  /* 0x0000000405050212 */ /* 0x001fc800078e3cff */
[----:B------:R-:W-:-:S04]  /*29390*/  @P0 LOP3.LUT R4, R5, R4, RZ, 0x3c, !PT ;  /* 0x0000000405040212 */ /* 0x000fc800078e3cff */
[----:B------:R-:W-:Y:S01]  /*293a0*/  @P0 LOP3.LUT R5, R5, R4, RZ, 0x3c, !PT ;  /* 0x0000000405050212 */ /* 0x000fe200078e3cff */
[----:B--2---:R-:W-:Y:S04]  /*293b0*/  STL [R1+0x36ec], R46 ;  /* 0x0036ec2e01007387 */ /* 0x004fe80000100800 */
[----:B------:R0:W2:Y:S04]  /*293c0*/  @P0 LDG.E.U8 R45, desc[UR32][R4.64] ;  /* 0x00000020042d0981 */ /* 0x0000a8000c1e1100 */
[----:B------:R-:W4:Y:S01]  /*293d0*/  LDL R5, [R1+0x19f0] ;  /* 0x0019f00001057983 */ /* 0x000f220000100800 */
[----:B------:R-:W-:Y:S01]  /*293e0*/  PRMT R39, RZ, 0x7610, R39 ;  /* 0x00007610ff277816 */ /* 0x000fe20000000027 */
[----:B0-----:R-:W-:-:S02]  /*293f0*/  @P0 IMAD.MOV.U32 R4, RZ, RZ, R52 ;  /* 0x000000ffff040224 */ /* 0x001fc400078e0034 */
[----:B--2---:R0:W-:Y:S01]  /*29400*/  STL [R1+0x36f0], R45 ;  /* 0x0036f02d01007387 */ /* 0x0041e20000100800 */
[----:B------:R-:W-:Y:S02]  /*29410*/  PRMT R38, RZ, 0x7610, R38 ;  /* 0x00007610ff267816 */ /* 0x000fe40000000026 */
[----:B------:R-:W-:Y:S01]  /*29420*/  PRMT R37, RZ, 0x7610, R37 ;  /* 0x00007610ff257816 */ /* 0x000fe20000000025 */
[----:B------:R-:W2:Y:S04]  /*29430*/  LDL R52, [R1+0x19d4] ;  /* 0x0019d40001347983 */ /* 0x000ea80000100800 */
[----:B----4-:R1:W4:Y:S04]  /*29440*/  @P0 LDG.E.U8 R39, desc[UR32][R4.64] ;  /* 0x0000002004270981 */ /* 0x010328000c1e1100 */
[----:B0-----:R-:W2:Y:S04]  /*29450*/  LDL R45, [R1+0x19e0] ;  /* 0x0019e000012d7983 */ /* 0x001ea80000100800 */
[----:B------:R-:W1:Y:S04]  /*29460*/  LDL R4, [R1+0x19e8] ;  /* 0x0019e80001047983 */ /* 0x000e680000100800 */
[----:B------:R-:W1:Y:S02]  /*29470*/  LDL R5, [R1+0x19ec] ;  /* 0x0019ec0001057983 */ /* 0x000e640000100800 */
[----:B-1----:R-:W-:-:S04]  /*29480*/  @P0 LOP3.LUT R5, R5, R4, RZ, 0x3c, !PT ;  /* 0x0000000405050212 */ /* 0x002fc800078e3cff */
[----:B------:R-:W-:-:S04]  /*29490*/  @P0 LOP3.LUT R4, R5, R4, RZ, 0x3c, !PT ;  /* 0x0000000405040212 */ /* 0x000fc800078e3cff */
[----:B------:R-:W-:-:S05]  /*294a0*/  @P0 LOP3.LUT R5, R5, R4, RZ, 0x3c, !PT ;  /* 0x0000000405050212 */ /* 0x000fca00078e3cff */
[----:B------:R3:W2:Y:S04]  /*294b0*/  @P0 LDG.E.U8 R38, desc[UR32][R4.64] ;  /* 0x0000002004260981 */ /* 0x0006a8000c1e1100 */
[----:B----4-:R-:W-:Y:S01]  /*294c0*/  STL [R1+0x36f4], R39 ;  /* 0x0036f42701007387 */ /* 0x010fe20000100800 */
[----:B---3--:R-:W-:Y:S02]  /*294d0*/  @P0 IMAD.MOV.U32 R4, RZ, RZ, R61 ;  /* 0x000000ffff040224 */ /* 0x008fe400078e003d */
[----:B--2---:R-:W-:-:S05]  /*294e0*/  @P0 IMAD.MOV.U32 R5, RZ, RZ, R45 ;  /* 0x000000ffff050224 */ /* 0x004fca00078e002d */
[----:B------:R0:W2:Y:S04]  /*294f0*/  @P0 LDG.E.U8 R37, desc[UR32][R4.64] ;  /* 0x0000002004250981 */ /* 0x0000a8000c1e1100 */
[----:B------:R1:W-:Y:S04]  /*29500*/  STL [R1+0x36f8], R38 ;  /* 0x0036f82601007387 */ /* 0x0003e80000100800 */
[----:B------:R-:W0:Y:S04]  /*29510*/  LDL R4, [R1+0x19d8] ;  /* 0x0019d80001047983 */ /* 0x000e280000100800 */
[----:B------:R-:W0:Y:S01]  /*29520*/  LDL R5, [R1+0x19dc] ;  /* 0x0019dc0001057983 */ /* 0x000e220000100800 */
[----:B------:R-:W-:-:S02]  /*29530*/  PRMT R36, RZ, 0x7610, R36 ;  /* 0x00007610ff247816 */ /* 0x000fc40000000024 */
[----:B------:R-:W-:Y:S01]  /*29540*/  PRMT R10, RZ, 0x7610, R10 ;  /* 0x00007610ff0a7816 */ /* 0x000fe2000000000a */
[----:B------:R-:W3:Y:S04]  /*29550*/  LDL R61, [R1+0x19cc] ;  /* 0x0019cc00013d7983 */ /* 0x000ee80000100800 */
[----:B------:R-:W4:Y:S04]  /*29560*/  LDL R45, [R1+0x19c4] ;  /* 0x0019c400012d7983 */ /* 0x000f280000100800 */
[----:B-1----:R-:W3:Y:S01]  /*29570*/  LDL R38, [R1+0x19d0] ;  /* 0x0019d00001267983 */ /* 0x002ee20000100800 */
[----:B0-----:R-:W-:-:S04]  /*29580*/  @P0 LOP3.LUT R5, R5, R4, RZ, 0x3c, !PT ;  /* 0x0000000405050212 */ /* 0x001fc800078e3cff */
[----:B------:R-:W-:-:S04]  /*29590*/  @P0 LOP3.LUT R4, R5, R4, RZ, 0x3c, !PT ;  /* 0x0000000405040212 */ /* 0x000fc800078e3cff */
[----:B------:R-:W-:-:S05]  /*295a0*/  @P0 LOP3.LUT R5, R5, R4, RZ, 0x3c, !PT ;  /* 0x0000000405050212 */ /* 0x000fca00078e3cff */
[----:B------:R0:W4:Y:S04]  /*295b0*/  @P0 LDG.E.U8 R36, desc[UR32][R4.64] ;  /* 0x0000002004240981 */ /* 0x000128000c1e1100 */
[----:B--2---:R-:W-:Y:S01]  /*295c0*/  STL [R1+0x36fc], R37 ;  /* 0x0036fc2501007387 */ /* 0x004fe20000100800 */
[----:B0-----:R-:W-:Y:S02]  /*295d0*/  @P0 IMAD.MOV.U32 R4, RZ, RZ, R52 ;  /* 0x000000ffff040224 */ /* 0x001fe400078e0034 */
[----:B---3--:R-:W-:-:S05]  /*295e0*/  @P0 IMAD.MOV.U32 R5, RZ, RZ, R38 ;  /* 0x000000ffff050224 */ /* 0x008fca00078e0026 */
[----:B------:R0:W2:Y:S04]  /*295f0*/  @P0 LDG.E.U8 R10, desc[UR32][R4.64] ;  /* 0x00000020040a0981 */ /* 0x0000a8000c1e1100 */
[----:B----4-:R1:W-:Y:S04]  /*29600*/  STL [R1+0x3700], R36 ;  /* 0x0037002401007387 */ /* 0x0103e80000100800 */
[----:B------:R-:W3:Y:S01]  /*29610*/  LDL R5, [R1+0x19c8] ;  /* 0x0019c80001057983 */ /* 0x000ee20000100800 */
[----:B------:R-:W-:Y:S01]  /*29620*/  PRMT R9, RZ, 0x7610, R9 ;  /* 0x00007610ff097816 */ /* 0x000fe20000000009 */
[----:B0-----:R-:W-:Y:S01]  /*29630*/  @P0 IMAD.MOV.U32 R4, RZ, RZ, R61 ;  /* 0x000000ffff040224 */ /* 0x001fe200078e003d */
[----:B------:R-:W-:Y:S01]  /*29640*/  PRMT R8, RZ, 0x7610, R8 ;  /* 0x00007610ff087816 */ /* 0x000fe20000000008 */
[----:B------:R-:W4:Y:S04]  /*29650*/  LDL R52, [R1+0x19bc] ;  /* 0x0019bc0001347983 */ /* 0x000f280000100800 */
[----:B------:R-:W4:Y:S04]  /*29660*/  LDL R38, [R1+0x19b4] ;  /* 0x0019b40001267983 */ /* 0x000f280000100800 */
[----:B-1----:R-:W2:Y:S04]  /*29670*/  LDL R36, [R1+0x19c0] ;  /* 0x0019c00001247983 */ /* 0x002ea80000100800 */
[----:B---3--:R0:W3:Y:S02]  /*29680*/  @P0 LDG.E.U8 R9, desc[UR32][R4.64] ;  /* 0x0000002004090981 */ /* 0x0080e4000c1e1100 */
[----:B0-----:R-:W-:-:S02]  /*29690*/  @P0 IMAD.MOV.U32 R4, RZ, RZ, R45 ;  /* 0x000000ffff040224 */ /* 0x001fc400078e002d */
[----:B--2---:R-:W-:-:S05]  /*296a0*/  @P0 IMAD.MOV.U32 R5, RZ, RZ, R36 ;  /* 0x000000ffff050224 */ /* 0x004fca00078e0024 */
[----:B------:R-:W2:Y:S04]  /*296b0*/  @P0 LDG.E.U8 R8, desc[UR32][R4.64] ;  /* 0x0000002004080981 */ /* 0x000ea8000c1e1100 */
[----:B------:R0:W-:Y:S04]  /*296c0*/  STL [R1+0x3704], R10 ;  /* 0x0037040a01007387 */ /* 0x0001e80000100800 */
[----:B------:R-:W4:Y:S04]  /*296d0*/  LDL R61, [R1+0x19ac] ;  /* 0x0019ac00013d7983 */ /* 0x000f280000100800 */
[----:B0-----:R-:W4:Y:S04]  /*296e0*/  LDL R10, [R1+0x19b8] ;  /* 0x0019b800010a7983 */ /* 0x001f280000100800 */
[----:B---3--:R-:W-:Y:S04]  /*296f0*/  STL [R1+0x3708], R9 ;  /* 0x0037080901007387 */ /* 0x008fe80000100800 */
[----:B------:R-:W3:Y:S04]  /*29700*/  LDL R45, [R1+0x19a0] ;  /* 0x0019a000012d7983 */ /* 0x000ee80000100800 */
[----:B------:R-:W3:Y:S04]  /*29710*/  LDL R36, [R1+0x19a4] ;  /* 0x0019a40001247983 */ /* 0x000ee80000100800 */
[----:B--2---:R0:W-:Y:S04]  /*29720*/  STL [R1+0x370c], R8 ;  /* 0x00370c0801007387 */ /* 0x0041e80000100800 */
[----:B0-----:R-:W2:Y:S01]  /*29730*/  LDL R8, [R1+0x19b0] ;  /* 0x0019b00001087983 */ /* 0x001ea20000100800 */
[----:B------:R-:W-:Y:S01]  /*29740*/  PRMT R6, RZ, 0x7610, R6 ;  /* 0x00007610ff067816 */ /* 0x000fe20000000006 */
[----:B----4-:R-:W-:-:S02]  /*29750*/  @P0 IMAD.MOV.U32 R4, RZ, RZ, R52 ;  /* 0x000000ffff040224 */ /* 0x010fc400078e0034 */
[----:B------:R-:W-:Y:S01]  /*29760*/  @P0 IMAD.MOV.U32 R5, RZ, RZ, R10 ;  /* 0x000000ffff050224 */ /* 0x000fe200078e000a */
[----:B------:R-:W-:Y:S01]  /*29770*/  PRMT R3, RZ, 0x7610, R3 ;  /* 0x00007610ff037816 */ /* 0x000fe20000000003 */
[----:B------:R-:W4:Y:S04]  /*29780*/  LDL R52, [R1+0x1998] ;  /* 0x0019980001347983 */ /* 0x000f280000100800 */
[----:B------:R0:W3:Y:S04]  /*29790*/  @P0 LDG.E.U8 R6, desc[UR32][R4.64] ;  /* 0x0000002004060981 */ /* 0x0000e8000c1e1100 */
[----:B------:R-:W4:Y:S01]  /*297a0*/  LDL R10, [R1+0x199c] ;  /* 0x00199c00010a7983 */ /* 0x000f220000100800 */
[----:B0-----:R-:W-:-:S02]  /*297b0*/  @P0 IMAD.MOV.U32 R4, RZ, RZ, R38 ;  /* 0x000000ffff040224 */ /* 0x001fc400078e0026 */
[----:B--2---:R-:W-:-:S05]  /*297c0*/  @P0 IMAD.MOV.U32 R5, RZ, RZ, R8 ;  /* 0x000000ffff050224 */ /* 0x004fca00078e0008 */
[----:B------:R-:W2:Y:S04]  /*297d0*/  @P0 LDG.E.U8 R3, desc[UR32][R4.64] ;  /* 0x0000002004030981 */ /* 0x000ea8000c1e1100 */
[----:B---3--:R0:W-:Y:S04]  /*297e0*/  STL [R1+0x1004], R6 ;  /* 0x0010040601007387 */ /* 0x0081e80000100800 */
[----:B0-----:R-:W3:Y:S04]  /*297f0*/  LDL.LU R6, [R1+0x3734] ;  /* 0x0037340001067983 */ /* 0x001ee80000300800 */
[----:B------:R-:W3:Y:S04]  /*29800*/  LDL R38, [R1+0x1990] ;  /* 0x0019900001267983 */ /* 0x000ee80000100800 */
[----:B------:R-:W3:Y:S04]  /*29810*/  LDL R8, [R1+0x1994] ;  /* 0x0019940001087983 */ /* 0x000ee80000100800 */
[----:B--2---:R0:W-:Y:S04]  /*29820*/  STL [R1+0x1000], R3 ;  /* 0x0010000301007387 */ /* 0x0041e80000100800 */
[----:B0-----:R-:W2:Y:S04]  /*29830*/  LDL.LU R3, [R1+0x3730] ;  /* 0x0037300001037983 */ /* 0x001ea80000300800 */
[----:B------:R-:W4:Y:S01]  /*29840*/  LDL R5, [R1+0x19a8] ;  /* 0x0019a80001057983 */ /* 0x000f220000100800 */
[----:B------:R-:W-:Y:S01]  /*29850*/  PRMT R55, RZ, 0x7610, R55 ;  /* 0x00007610ff377816 */ /* 0x000fe20000000037 */
[----:B------:R-:W-:Y:S01]  /*29860*/  @P0 IMAD.MOV.U32 R4, RZ, RZ, R61 ;  /* 0x000000ffff040224 */ /* 0x000fe200078e003d */
[----:B------:R-:W-:-:S02]  /*29870*/  PRMT R0, RZ, 0x7610, R0 ;  /* 0x00007610ff007816 */ /* 0x000fc40000000000 */
[----:B------:R-:W-:Y:S02]  /*29880*/  PRMT R46, RZ, 0x7610, R46 ;  /* 0x00007610ff2e7816 */ /* 0x000fe4000000002e */
[----:B----4-:R0:W4:Y:S02]  /*29890*/  @P0 LDG.E.U8 R55, desc[UR32][R4.64] ;  /* 0x0000002004370981 */ /* 0x010124000c1e1100 */
[----:B0-----:R-:W-:Y:S02]  /*298a0*/  @P0 IMAD.MOV.U32 R4, RZ, RZ, R36 ;  /* 0x000000ffff040224 */ /* 0x001fe400078e0024 */
[----:B------:R-:W-:Y:S01]  /*298b0*/  @P0 IMAD.MOV.U32 R5, RZ, RZ, R45 ;  /* 0x000000ffff050224 */ /* 0x000fe200078e002d */
[----:B------:R-:W2:Y:S04]  /*298c0*/  LDL R36, [R1+0x198c] ;  /* 0x00198c0001247983 */ /* 0x000ea80000100800 */
[----:B------:R-:W4:Y:S04]  /*298d0*/  LDL R45, [R1+0x1988] ;  /* 0x00198800012d7983 */ /* 0x000f280000100800 */
[----:B------:R0:W2:Y:S02]  /*298e0*/  @P0 LDG.E.U8 R0, desc[UR32][R4.64] ;  /* 0x0000002004000981 */ /* 0x0000a4000c1e1100 */
[----:B0-----:R-:W-:-:S02]  /*298f0*/  @P0 IMAD.MOV.U32 R4, RZ, RZ, R10 ;  /* 0x000000ffff040224 */ /* 0x001fc400078e000a */
[----:B------:R-:W-:-:S05]  /*29900*/  @P0 IMAD.MOV.U32 R5, RZ, RZ, R52 ;  /* 0x000000ffff050224 */ /* 0x000fca00078e0034 */
[----:B------:R3:W4:Y:S02]  /*29910*/  @P0 LDG.E.U8 R46, desc[UR32][R4.64] ;  /* 0x00000020042e0981 */ /* 0x000724000c1e1100 */
[----:B---3--:R-:W-:Y:S02]  /*29920*/  @P0 IMAD.MOV.U32 R4, RZ, RZ, R8 ;  /* 0x000000ffff040224 */ /* 0x008fe400078e0008 */
[----:B------:R-:W-:Y:S01]  /*29930*/  @P0 IMAD.MOV.U32 R5, RZ, RZ, R38 ;  /* 0x000000ffff050224 */ /* 0x000fe200078e0026 */
[----:B--2---:R0:W-:Y:S04]  /*29940*/  STL [R1+0x3710], R0 ;  /* 0x0037100001007387 */ /* 0x0041e80000100800 */
[----:B------:R-:W2:Y:S04]  /*29950*/  LDL R52, [R1+0x1980] ;  /* 0x0019800001347983 */ /* 0x000ea80000100800 */
[----:B------:R-:W3:Y:S01]  /*29960*/  LDL R10, [R1+0x1984] ;  /* 0x00198400010a7983 */ /* 0x000ee20000100800 */
[----:B0-----:R-:W-:-:S06]  /*29970*/  PRMT R0, RZ, 0x7610, R0 ;  /* 0x00007610ff007816 */ /* 0x001fcc0000000000 */
[----:B------:R0:W2:Y:S04]  /*29980*/  @P0 LDG.E.U8 R0, desc[UR32][R4.64] ;  /* 0x0000002004000981 */ /* 0x0000a8000c1e1100 */
[----:B----4-:R1:W-:Y:S04]  /*29990*/  STL [R1+0xff4], R46 ;  /* 0x000ff42e01007387 */ /* 0x0103e80000100800 */
[----:B------:R-:W4:Y:S01]  /*299a0*/  LDL R38, [R1+0x197c] ;  /* 0x00197c0001267983 */ /* 0x000f220000100800 */
[----:B------:R-:W-:-:S03]  /*299b0*/  PRMT R11, RZ, 0x7610, R11 ;  /* 0x00007610ff0b7816 */ /* 0x000fc6000000000b */
[----:B------:R-:W4:Y:S04]  /*299c0*/  LDL R8, [R1+0x1970] ;  /* 0x0019700001087983 */ /* 0x000f280000100800 */
[----:B-1----:R-:W4:Y:S01]  /*299d0*/  LDL R46, [R1+0x1978] ;  /* 0x00197800012e7983 */ /* 0x002f220000100800 */
[----:B0-----:R-:W-:Y:S02]  /*299e0*/  @P0 IMAD.MOV.U32 R4, RZ, RZ, R36 ;  /* 0x000000ffff040224 */ /* 0x001fe400078e0024 */
[----:B------:R-:W-:-:S05]  /*299f0*/  @P0 IMAD.MOV.U32 R5, RZ, RZ, R45 ;  /* 0x000000ffff050224 */ /* 0x000fca00078e002d */
[----:B------:R3:W4:Y:S01]  /*29a00*/  @P0 LDG.E.U8 R11, desc[UR32][R4.64] ;  /* 0x00000020040b0981 */ /* 0x000722000c1e1100 */
[----:B------:R-:W-:-:S03]  /*29a10*/  ISETP.GT.AND P1, PT, R2, 0x1d, PT ;  /* 0x0000001d0200780c */ /* 0x000fc60003f24270 */
[----:B--2---:R0:W-:Y:S01]  /*29a20*/  STL [R1+0xff0], R0 ;  /* 0x000ff00001007387 */ /* 0x0041e20000100800 */
[----:B------:R-:W-:-:S09]  /*29a30*/  PRMT R9, RZ, 0x7610, R9 ;  /* 0x00007610ff097816 */ /* 0x000fd20000000009 */
[----:B---3--:R-:W-:Y:S02]  /*29a40*/  @P1 IMAD.MOV.U32 R4, RZ, RZ, R10 ;  /* 0x000000ffff041224 */ /* 0x008fe400078e000a */
[----:B------:R-:W-:Y:S01]  /*29a50*/  @P1 IMAD.MOV.U32 R5, RZ, RZ, R52 ;  /* 0x000000ffff051224 */ /* 0x000fe200078e0034 */
[----:B------:R-:W-:Y:S01]  /*29a60*/  PRMT R37, RZ, 0x7610, R37 ;  /* 0x00007610ff257816 */ /* 0x000fe20000000025 */
[----:B------:R-:W2:Y:S04]  /*29a70*/  LDL R45, [R1+0x1968] ;  /* 0x00196800012d7983 */ /* 0x000ea80000100800 */
[----:B------:R4:W3:Y:S04]  /*29a80*/  @P1 LDG.E.U8 R9, desc[UR32][R4.64] ;  /* 0x0000002004091981 */ /* 0x0008e8000c1e1100 */
[----:B------:R-:W2:Y:S04]  /*29a90*/  LDL R36, [R1+0x196c] ;  /* 0x00196c0001247983 */ /* 0x000ea80000100800 */
[----:B0-----:R-:W3:Y:S01]  /*29aa0*/  LDL R0, [R1+0x1974] ;  /* 0x0019740001007983 */ /* 0x001ee20000100800 */
[----:B----4-:R-:W-:-:S02]  /*29ab0*/  @P1 IMAD.MOV.U32 R4, RZ, RZ, R38 ;  /* 0x000000ffff041224 */ /* 0x010fc400078e0026 */
[----:B------:R-:W-:-:S05]  /*29ac0*/  @P1 IMAD.MOV.U32 R5, RZ, RZ, R46 ;  /* 0x000000ffff051224 */ /* 0x000fca00078e002e */
[----:B------:R0:W4:Y:S04]  /*29ad0*/  @P1 LDG.E.U8 R37, desc[UR32][R4.64] ;  /* 0x0000002004251981 */ /* 0x000128000c1e1100 */
[----:B------:R1:W-:Y:S04]  /*29ae0*/  STL [R1+0x3714], R11 ;  /* 0x0037140b01007387 */ /* 0x0003e80000100800 */
[----:B------:R-:W2:Y:S01]  /*29af0*/  LDL R10, [R1+0x1960] ;  /* 0x00196000010a7983 */ /* 0x000ea20000100800 */
[----:B0-----:R-:W-:Y:S01]  /*29b00*/  @P1 IMAD.MOV.U32 R5, RZ, RZ, R8 ;  /* 0x000000ffff051224 */ /* 0x001fe200078e0008 */
[----:B-1----:R-:W-:Y:S01]  /*29b10*/  PRMT R11, RZ, 0x7610, R11 ;  /* 0x00007610ff0b7816 */ /* 0x002fe2000000000b */
[----:B---3--:R-:W-:-:S05]  /*29b20*/  @P1 IMAD.MOV.U32 R4, RZ, RZ, R0 ;  /* 0x000000ffff041224 */ /* 0x008fca00078e0000 */
[----:B------:R2:W3:Y:S04]  /*29b30*/  @P1 LDG.E.U8 R11, desc[UR32][R4.64] ;  /* 0x00000020040b1981 */ /* 0x0004e8000c1e1100 */
[----:B------:R-:W-:Y:S04]  /*29b40*/  STL [R1+0xffc], R55 ;  /* 0x000ffc3701007387 */ /* 0x000fe80000100800 */
[----:B------:R0:W-:Y:S04]  /*29b50*/  STL [R1+0xfe8], R9 ;  /* 0x000fe80901007387 */ /* 0x0001e80000100800 */
[----:B------:R-:W3:Y:S04]  /*29b60*/  LDL R38, [R1+0x1958] ;  /* 0x0019580001267983 */ /* 0x000ee80000100800 */
[----:B0-----:R-:W3:Y:S04]  /*29b70*/  LDL R9, [R1+0x1964] ;  /* 0x0019640001097983 */ /* 0x001ee80000100800 */
[----:B----4-:R0:W-:Y:S04]  /*29b80*/  STL [R1+0xcc], R37 ;  /* 0x0000cc2501007387 */ /* 0x0101e80000100800 */
[----:B------:R-:W4:Y:S04]  /*29b90*/  LDL R8, [R1+0x1950] ;  /* 0x0019500001087983 */ /* 0x000f280000100800 */
[----:B------:R-:W4:Y:S04]  /*29ba0*/  LDL R0, [R1+0x1954] ;  /* 0x0019540001007983 */ /* 0x000f280000100800 */
[----:B0-----:R-:W4:Y:S01]  /*29bb0*/  LDL R37, [R1+0x195c] ;  /* 0x00195c0001257983 */ /* 0x001f220000100800 */
[----:B--2---:R-:W-:-:S03]  /*29bc0*/  @P1 IMAD.MOV.U32 R4, RZ, RZ, R36 ;  /* 0x000000ffff041224 */ /* 0x004fc600078e0024 */
[----:B------:R-:W2:Y:S04]  /*29bd0*/  LDL R36, [R1+0x1948] ;  /* 0x0019480001247983 */ /* 0x000ea80000100800 */
[----:B---3--:R0:W-:Y:S04]  /*29be0*/  STL [R1+0xc8], R11 ;  /* 0x0000c80b01007387 */ /* 0x0081e80000100800 */
[----:B0-----:R-:W3:Y:S01]  /*29bf0*/  LDL R11, [R1+0x194c] ;  /* 0x00194c00010b7983 */ /* 0x001ee20000100800 */
[----:B------:R-:W-:Y:S01]  /*29c00*/  PRMT R39, RZ, 0x7610, R39 ;  /* 0x00007610ff277816 */ /* 0x000fe20000000027 */
[----:B------:R-:W-:Y:S01]  /*29c10*/  @P1 IMAD.MOV.U32 R5, RZ, RZ, R45 ;  /* 0x000000ffff051224 */ /* 0x000fe200078e002d */
[----:B------:R-:W-:-:S04]  /*29c20*/  PRMT R44, RZ, 0x7610, R44 ;  /* 0x00007610ff2c7816 */ /* 0x000fc8000000002c */
[----:B------:R0:W3:Y:S01]  /*29c30*/  @P1 LDG.E.U8 R39, desc[UR32][R4.64] ;  /* 0x0000002004271981 */ /* 0x0000e2000c1e1100 */
[----:B------:R-:W-:Y:S01]  /*29c40*/  PRMT R60, RZ, 0x7610, R60 ;  /* 0x00007610ff3c7816 */ /* 0x000fe2000000003c */
[----:B0-----:R-:W-:Y:S02]  /*29c50*/  @P1 IMAD.MOV.U32 R4, RZ, RZ, R9 ;  /* 0x000000ffff041224 */ /* 0x001fe400078e0009 */
[----:B------:R-:W-:Y:S01]  /*29c60*/  @P1 IMAD.MOV.U32 R5, RZ, RZ, R10 ;  /* 0x000000ffff051224 */ /* 0x000fe200078e000a */
[----:B------:R-:W-:Y:S02]  /*29c70*/  PRMT R54, RZ, 0x7610, R54 ;  /* 0x00007610ff367816 */ /* 0x000fe40000000036 */
[----:B------:R-:W-:Y:S01]  /*29c80*/  PRMT R53, RZ, 0x7610, R53 ;  /* 0x00007610ff357816 */ /* 0x000fe20000000035 */
[----:B------:R-:W3:Y:S04]  /*29c90*/  LDL R10, [R1+0x1940] ;  /* 0x00194000010a7983 */ /* 0x000ee80000100800 */
[----:B------:R4:W3:Y:S04]  /*29ca0*/  @P1 LDG.E.U8 R44, desc[UR32][R4.64] ;  /* 0x00000020042c1981 */ /* 0x0008e8000c1e1100 */
[----:B------:R-:W3:Y:S01]  /*29cb0*/  LDL R9, [R1+0x1944] ;  /* 0x0019440001097983 */ /* 0x000ee20000100800 */
[----:B----4-:R-:W-:-:S02]  /*29cc0*/  @P1 IMAD.MOV.U32 R4, RZ, RZ, R37 ;  /* 0x000000ffff041224 */ /* 0x010fc400078e0025 */
[----:B------:R-:W-:-:S05]  /*29cd0*/  @P1 IMAD.MOV.U32 R5, RZ, RZ, R38 ;  /* 0x000000ffff051224 */ /* 0x000fca00078e0026 */
[----:B------:R0:W4:Y:S02]  /*29ce0*/  @P1 LDG.E.U8 R60, desc[UR32][R4.64] ;  /* 0x00000020043c1981 */ /* 0x000124000c1e1100 */
[----:B0-----:R-:W-:Y:S02]  /*29cf0*/  @P1 IMAD.MOV.U32 R4, RZ, RZ, R0 ;  /* 0x000000ffff041224 */ /* 0x001fe400078e0000 */
[----:B------:R-:W-:-:S05]  /*29d00*/  @P1 IMAD.MOV.U32 R5, RZ, RZ, R8 ;  /* 0x000000ffff051224 */ /* 0x000fca00078e0008 */
[----:B------:R2:W4:Y:S02]  /*29d10*/  @P1 LDG.E.U8 R54, desc[UR32][R4.64] ;  /* 0x0000002004361981 */ /* 0x000524000c1e1100 */
[----:B--2---:R-:W-:Y:S02]  /*29d20*/  @P1 IMAD.MOV.U32 R5, RZ, RZ, R36 ;  /* 0x000000ffff051224 */ /* 0x004fe400078e0024 */
[----:B---3--:R-:W-:-:S05]  /*29d30*/  @P1 IMAD.MOV.U32 R4, RZ, RZ, R11 ;  /* 0x000000ffff041224 */ /* 0x008fca00078e000b */
[----:B------:R0:W2:Y:S01]  /*29d40*/  @P1 LDG.E.U8 R53, desc[UR32][R4.64] ;  /* 0x0000002004351981 */ /* 0x0000a2000c1e1100 */
[----:B------:R-:W-:-:S03]  /*29d50*/  PRMT R47, RZ, 0x7610, R47 ;  /* 0x00007610ff2f7816 */ /* 0x000fc6000000002f */
[----:B------:R-:W-:Y:S01]  /*29d60*/  STL [R1+0x36e4], R44 ;  /* 0x0036e42c01007387 */ /* 0x000fe20000100800 */
[----:B0-----:R-:W-:Y:S02]  /*29d70*/  @P1 IMAD.MOV.U32 R4, RZ, RZ, R9 ;  /* 0x000000ffff041224 */ /* 0x001fe400078e0009 */
[----:B------:R-:W-:-:S05]  /*29d80*/  @P1 IMAD.MOV.U32 R5, RZ, RZ, R10 ;  /* 0x000000ffff051224 */ /* 0x000fca00078e000a */
[----:B------:R0:W3:Y:S04]  /*29d90*/  @P1 LDG.E.U8 R47, desc[UR32][R4.64] ;  /* 0x00000020042f1981 */ /* 0x0000e8000c1e1100 */
[----:B----4-:R-:W-:Y:S04]  /*29da0*/  STL [R1+0x36e8], R60 ;  /* 0x0036e83c01007387 */ /* 0x010fe80000100800 */
[----:B------:R-:W0:Y:S04]  /*29db0*/  LDL R8, [R1+0x1938] ;  /* 0x0019380001087983 */ /* 0x000e280000100800 */
[----:B------:R-:W4:Y:S04]  /*29dc0*/  LDL R0, [R1+0x193c] ;  /* 0x00193c0001007983 */ /* 0x000f280000100800 */
[----:B------:R-:W-:Y:S04]  /*29dd0*/  STL [R1+0x3718], R54 ;  /* 0x0037183601007387 */ /* 0x000fe80000100800 */
[----:B------:R-:W3:Y:S04]  /*29de0*/  LDL R37, [R1+0x1930] ;  /* 0x0019300001257983 */ /* 0x000ee80000100800 */
[----:B------:R-:W3:Y:S04]  /*29df0*/  LDL R11, [R1+0x1934] ;  /* 0x00193400010b7983 */ /* 0x000ee80000100800 */
[----:B--2---:R-:W-:Y:S04]  /*29e00*/  STL [R1+0x371c], R53 ;  /* 0x00371c3501007387 */ /* 0x004fe80000100800 */
[----:B------:R-:W2:Y:S04]  /*29e10*/  LDL R36, [R1+0x1928] ;  /* 0x0019280001247983 */ /* 0x000ea80000100800 */
[----:B------:R-:W2:Y:S01]  /*29e20*/  LDL R9, [R1+0x192c] ;  /* 0x00192c0001097983 */ /* 0x000ea20000100800 */
[----:B------:R-:W-:-:S02]  /*29e30*/  PRMT R15, RZ, 0x7610, R15 ;  /* 0x00007610ff0f7816 */ /* 0x000fc4000000000f */
[----:B------:R-:W-:Y:S02]  /*29e40*/  PRMT R14, RZ, 0x7610, R14 ;  /* 0x00007610ff0e7816 */ /* 0x000fe4000000000e */
[----:B------:R-:W-:Y:S01]  /*29e50*/  PRMT R13, RZ, 0x7610, R13 ;  /* 0x00007610ff0d7816 */ /* 0x000fe2000000000d */
[----:B------:R-:W2:Y:S01]  /*29e60*/  LDL R10, [R1+0x1924] ;  /* 0x00192400010a7983 */ /* 0x000ea20000100800 */
[----:B0-----:R-:W-:Y:S02]  /*29e70*/  @P1 IMAD.MOV.U32 R5, RZ, RZ, R8 ;  /* 0x000000ffff051224 */ /* 0x001fe400078e0008 */
[----:B----4-:R-:W-:-:S05]  /*29e80*/  @P1 IMAD.MOV.U32 R4, RZ, RZ, R0 ;  /* 0x000000ffff041224 */ /* 0x010fca00078e0000 */
[----:B------:R0:W4:Y:S04]  /*29e90*/  @P1 LDG.E.U8 R15, desc[UR32][R4.64] ;  /* 0x00000020040f1981 */ /* 0x000128000c1e1100 */
[----:B---3--:R-:W-:Y:S01]  /*29ea0*/  STL [R1+0x3720], R47 ;  /* 0x0037202f01007387 */ /* 0x008fe20000100800 */
[----:B0-----:R-:W-:Y:S02]  /*29eb0*/  @P1 IMAD.MOV.U32 R5, RZ, RZ, R37 ;  /* 0x000000ffff051224 */ /* 0x001fe400078e0025 */
[----:B------:R-:W-:-:S05]  /*29ec0*/  @P1 IMAD.MOV.U32 R4, RZ, RZ, R11 ;  /* 0x000000ffff041224 */ /* 0x000fca00078e000b */
[----:B------:R2:W3:Y:S04]  /*29ed0*/  @P1 LDG.E.U8 R14, desc[UR32][R4.64] ;  /* 0x00000020040e1981 */ /* 0x0004e8000c1e1100 */
[----:B------:R-:W-:Y:S04]  /*29ee0*/  STL [R1+0xc4], R39 ;  /* 0x0000c42701007387 */ /* 0x000fe80000100800 */
[----:B------:R-:W3:Y:S04]  /*29ef0*/  LDL R38, [R1+0x1920] ;  /* 0x0019200001267983 */ /* 0x000ee80000100800 */
[----:B------:R-:W3:Y:S04]  /*29f00*/  LDL R8, [R1+0x1918] ;  /* 0x0019180001087983 */ /* 0x000ee80000100800 */
[----:B------:R-:W3:Y:S01]  /*29f10*/  LDL R0, [R1+0x191c] ;  /* 0x00191c0001007983 */ /* 0x000ee20000100800 */
[----:B--2---:R-:W-:-:S02]  /*29f20*/  @P1 IMAD.MOV.U32 R5, RZ, RZ, R36 ;  /* 0x000000ffff051224 */ /* 0x004fc400078e0024 */
[----:B------:R-:W-:-:S05]  /*29f30*/  @P1 IMAD.MOV.U32 R4, RZ, RZ, R9 ;  /* 0x000000ffff041224 */ /* 0x000fca00078e0009 */
[----:B------:R0:W2:Y:S01]  /*29f40*/  @P1 LDG.E.U8 R13, desc[UR32][R4.64] ;  /* 0x00000020040d1981 */ /* 0x0000a2000c1e1100 */
[----:B------:R-:W-:Y:S01]  /*29f50*/  PRMT R12, RZ, 0x7610, R12 ;  /* 0x00007610ff0c7816 */ /* 0x000fe2000000000c */
[----:B0-----:R-:W-:Y:S02]  /*29f60*/  @P1 IMAD.MOV.U32 R4, RZ, RZ, R10 ;  /* 0x000000ffff041224 */ /* 0x001fe400078e000a */
[----:B----4-:R0:W-:Y:S04]  /*29f70*/  STL [R1+0x3724], R15 ;  /* 0x0037240f01007387 */ /* 0x0101e80000100800 */
[----:B------:R-:W4:Y:S04]  /*29f80*/  LDL R37, [R1+0x1910] ;  /* 0x0019100001257983 */ /* 0x000f280000100800 */
[----:B------:R-:W4:Y:S04]  /*29f90*/  LDL R11, [R1+0x1914] ;  /* 0x00191400010b7983 */ /* 0x000f280000100800 */
[----:B---3--:R1:W-:Y:S04]  /*29fa0*/  STL [R1+0x3728], R14 ;  /* 0x0037280e01007387 */ /* 0x0083e80000100800 */
[----:B------:R-:W3:Y:S04]  /*29fb0*/  LDL R36, [R1+0x1908] ;  /* 0x0019080001247983 */ /* 0x000ee80000100800 */
[----:B------:R-:W3:Y:S01]  /*29fc0*/  LDL R9, [R1+0x190c] ;  /* 0x00190c0001097983 */ /* 0x000ee20000100800 */
[----:B------:R-:W-:-:S05]  /*29fd0*/  @P1 IMAD.MOV.U32 R5, RZ, RZ, R38 ;  /* 0x000000ffff051224 */ /* 0x000fca00078e0026 */
[----:B------:R0:W3:Y:S02]  /*29fe0*/  @P1 LDG.E.U8 R12, desc[UR32][R4.64] ;  /* 0x00000020040c1981 */ /* 0x0000e4000c1e1100 */
[----:B0-----:R-:W-:Y:S02]  /*29ff0*/  @P1 IMAD.MOV.U32 R4, RZ, RZ, R0 ;  /* 0x000000ffff041224 */ /* 0x001fe400078e0000 */
[----:B------:R-:W-:Y:S01]  /*2a000*/  @P1 IMAD.MOV.U32 R5, RZ, RZ, R8 ;  /* 0x000000ffff051224 */ /* 0x000fe200078e0008 */
[----:B--2---:R0:W-:Y:S04]  /*2a010*/  STL [R1+0x372c], R13 ;  /* 0x00372c0d01007387 */ /* 0x0041e80000100800 */
[----:B------:R-:W2:Y:S04]  /*2a020*/  LDL R15, [R1+0x1900] ;  /* 0x00190000010f7983 */ /* 0x000ea80000100800 */
[----:B------:R-:W2:Y:S04]  /*2a030*/  LDL R10, [R1+0x1904] ;  /* 0x00190400010a7983 */ /* 0x000ea80000100800 */
[----:B------:R-:W2:Y:S04]  /*2a040*/  LDL R8, [R1+0x18f8] ;  /* 0x0018f80001087983 */ /* 0x000ea80000100800 */
[----:B------:R-:W2:Y:S04]  /*2a050*/  LDL R0, [R1+0x18fc] ;  /* 0x0018fc0001007983 */ /* 0x000ea80000100800 */
[----:B-1----:R-:W2:Y:S01]  /*2a060*/  LDL R14, [R1+0x18f0] ;  /* 0x0018f000010e7983 */ /* 0x002ea20000100800 */
[----:B------:R-:W-:-:S02]  /*2a070*/  PRMT R59, RZ, 0x7610, R59 ;  /* 0x00007610ff3b7816 */ /* 0x000fc4000000003b */
[----:B------:R-:W-:Y:S02]  /*2a080*/  PRMT R58, RZ, 0x7610, R58 ;  /* 0x00007610ff3a7816 */ /* 0x000fe4000000003a */
[----:B------:R-:W-:Y:S02]  /*2a090*/  ISETP.GT.AND P0, PT, R2, 0x1e, PT ;  /* 0x0000001e0200780c */ /* 0x000fe40003f04270 */
[----:B------:R-:W-:Y:S01]  /*2a0a0*/  PRMT R57, RZ, 0x7610, R57 ;  /* 0x00007610ff397816 */ /* 0x000fe20000000039 */
[----:B0-----:R-:W2:Y:S04]  /*2a0b0*/  LDL R13, [R1+0x18e8] ;  /* 0x0018e800010d7983 */ /* 0x001ea80000100800 */
[----:B------:R4:W2:Y:S01]  /*2a0c0*/  @P1 LDG.E.U8 R59, desc[UR32][R4.64] ;  /* 0x00000020043b1981 */ /* 0x0008a2000c1e1100 */
[----:B------:R-:W-:-:S02]  /*2a0d0*/  PRMT R56, RZ, 0x7610, R56 ;  /* 0x00007610ff387816 */ /* 0x000fc40000000038 */
[----:B------:R-:W-:Y:S01]  /*2a0e0*/  PRMT R51, RZ, 0x7610, R51 ;  /* 0x00007610ff337816 */ /* 0x000fe20000000033 */
[----:B----4-:R-:W-:Y:S02]  /*2a0f0*/  @P1 IMAD.MOV.U32 R5, RZ, RZ, R37 ;  /* 0x000000ffff051224 */ /* 0x010fe400078e0025 */
[----:B------:R-:W-:Y:S02]  /*2a100*/  @P1 IMAD.MOV.U32 R4, RZ, RZ, R11 ;  /* 0x000000ffff041224 */ /* 0x000fe400078e000b */
[----:B------:R-:W4:Y:S04]  /*2a110*/  LDL R11, [R1+0x18f4] ;  /* 0x0018f400010b7983 */ /* 0x000f280000100800 */
[----:B------:R3:W4:Y:S02]  /*2a120*/  @P1 LDG.E.U8 R58, desc[UR32][R4.64] ;  /* 0x00000020043a1981 */ /* 0x000724000c1e1100 */
[----:B---3--:R-:W-:-:S02]  /*2a130*/  @P1 IMAD.MOV.U32 R5, RZ, RZ, R36 ;  /* 0x000000ffff051224 */ /* 0x008fc400078e0024 */
[----:B------:R-:W-:Y:S01]  /*2a140*/  @P1 IMAD.MOV.U32 R4, RZ, RZ, R9 ;  /* 0x000000ffff041224 */ /* 0x000fe200078e0009 */
[----:B------:R-:W-:Y:S01]  /*2a150*/  PRMT R50, RZ, 0x7610, R50 ;  /* 0x00007610ff327816 */ /* 0x000fe20000000032 */
[----:B------:R-:W3:Y:S04]  /*2a160*/  LDL R9, [R1+0x18ec] ;  /* 0x0018ec0001097983 */ /* 0x000ee80000100800 */
[----:B------:R2:W3:Y:S01]  /*2a170*/  @P1 LDG.E.U8 R57, desc[UR32][R4.64] ;  /* 0x0000002004391981 */ /* 0x0004e2000c1e1100 */
[----:B------:R-:W-:Y:S02]  /*2a180*/  PRMT R49, RZ, 0x7610, R49 ;  /* 0x00007610ff317816 */ /* 0x000fe40000000031 */
[----:B------:R-:W-:Y:S02]  /*2a190*/  PRMT R48, RZ, 0x7610, R48 ;  /* 0x00007610ff307816 */ /* 0x000fe40000000030 */
[----:B------:R-:W-:-:S02]  /*2a1a0*/  PRMT R43, RZ, 0x7610, R43 ;  /* 0x00007610ff2b7816 */ /* 0x000fc4000000002b */
[----:B------:R-:W-:Y:S02]  /*2a1b0*/  PRMT R42, RZ, 0x7610, R42 ;  /* 0x00007610ff2a7816 */ /* 0x000fe4000000002a */
[----:B------:R-:W-:Y:S02]  /*2a1c0*/  PRMT R41, RZ, 0x7610, R41 ;  /* 0x00007610ff297816 */ /* 0x000fe40000000029 */
[----:B------:R-:W-:Y:S02]  /*2a1d0*/  PRMT R40, RZ, 0x7610, R40 ;  /* 0x00007610ff287816 */ /* 0x000fe40000000028 */
[----:B------:R-:W-:Y:S02]  /*2a1e0*/  PRMT R35, RZ, 0x7610, R35 ;  /* 0x00007610ff237816 */ /* 0x000fe40000000023 */
[----:B------:R-:W-:Y:S02]  /*2a1f0*/  PRMT R34, RZ, 0x7610, R34 ;  /* 0x00007610ff227816 */ /* 0x000fe40000000022 */
[----:B------:R-:W-:-:S02]  /*2a200*/  PRMT R33, RZ, 0x7610, R33 ;  /* 0x00007610ff217816 */ /* 0x000fc40000000021 */
[----:B------:R-:W-:Y:S01]  /*2a210*/  PRMT R32, RZ, 0x7610, R32 ;  /* 0x00007610ff207816 */ /* 0x000fe20000000020 */
[----:B------:R-:W3:Y:S01]  /*2a220*/  LDL R36, [R1+0x1880] ;  /* 0x0018800001247983 */ /* 0x000ee20000100800 */
[----:B--2---:R-:W-:Y:S02]  /*2a230*/  @P0 IMAD.MOV.U32 R5, RZ, RZ, R15 ;  /* 0x000000ffff050224 */ /* 0x004fe400078e000f */
[----:B------:R-:W-:Y:S01]  /*2a240*/  @P0 IMAD.MOV.U32 R4, RZ, RZ, R10 ;  /* 0x000000ffff040224 */ /* 0x000fe200078e000a */
[----:B------:R-:W2:Y:S04]  /*2a250*/  LDL R15, [R1+0x18e0] ;  /* 0x0018e000010f7983 */ /* 0x000ea80000100800 */
[----:B------:R-:W2:Y:S04]  /*2a260*/  LDL R10, [R1+0x18e4] ;  /* 0x0018e400010a7983 */ /* 0x000ea80000100800 */
[----:B------:R0:W2:Y:S02]  /*2a270*/  @P0 LDG.E.U8 R56, desc[UR32][R4.64] ;  /* 0x0000002004380981 */ /* 0x0000a4000c1e1100 */
[----:B0-----:R-:W-:-:S02]  /*2a280*/  @P0 IMAD.MOV.U32 R4, RZ, RZ, R0 ;  /* 0x000000ffff040224 */ /* 0x001fc400078e0000 */
[----:B------:R-:W-:Y:S01]  /*2a290*/  @P0 IMAD.MOV.U32 R5, RZ, RZ, R8 ;  /* 0x000000ffff050224 */ /* 0x000fe200078e0008 */
[----:B------:R-:W2:Y:S04]  /*2a2a0*/  LDL R0, [R1+0x18dc] ;  /* 0x0018dc0001007983 */ /* 0x000ea80000100800 */
[----:B------:R-:W2:Y:S04]  /*2a2b0*/  LDL R8, [R1+0x18d8] ;  /* 0x0018d80001087983 */ /* 0x000ea80000100800 */
[----:B------:R0:W2:Y:S02]  /*2a2c0*/  @P0 LDG.E.U8 R51, desc[UR32][R4.64] ;  /* 0x0000002004330981 */ /* 0x0000a4000c1e1100 */
[----:B0-----:R-:W-:-:S02]  /*2a2d0*/  @P0 IMAD.MOV.U32 R5, RZ, RZ, R14 ;  /* 0x000000ffff050224 */ /* 0x001fc400078e000e */
[----:B------:R-:W2:Y:S01]  /*2a2e0*/  LDL R14, [R1+0x18d0] ;  /* 0x0018d000010e7983 */ /* 0x000ea20000100800 */
[----:B----4-:R-:W-:-:S03]  /*2a2f0*/  @P0 IMAD.MOV.U32 R4, RZ, RZ, R11 ;  /* 0x000000ffff040224 */ /* 0x010fc600078e000b */
[----:B------:R-:W4:Y:S04]  /*2a300*/  LDL R11, [R1+0x18d4] ;  /* 0x0018d400010b7983 */ /* 0x000f280000100800 */
[----:B------:R0:W4:Y:S02]  /*2a310*/  @P0 LDG.E.U8 R50, desc[UR32][R4.64] ;  /* 0x0000002004320981 */ /* 0x000124000c1e1100 */
[----:B0-----:R-:W-:Y:S02]  /*2a320*/  @P0 IMAD.MOV.U32 R5, RZ, RZ, R13 ;  /* 0x000000ffff050224 */ /* 0x001fe400078e000d */
[----:B------:R-:W4:Y:S01]  /*2a330*/  LDL R13, [R1+0x18c8] ;  /* 0x0018c800010d7983 */ /* 0x000f220000100800 */
[----:B---3--:R-:W-:-:S03]  /*2a340*/  @P0 IMAD.MOV.U32 R4, RZ, RZ, R9 ;  /* 0x000000ffff040224 */ /* 0x008fc600078e0009 */
[----:B------:R-:W3:Y:S04]  /*2a350*/  LDL R9, [R1+0x18cc] ;  /* 0x0018cc0001097983 */ /* 0x000ee80000100800 */
[----:B------:R2:W3:Y:S02]  /*2a360*/  @P0 LDG.E.U8 R49, desc[UR32][R4.64] ;  /* 0x0000002004310981 */ /* 0x0004e4000c1e1100 */
        /* <DEDUP_REMOVED lines=16> */
[----:B---3--:R-:W-:Y:S01]  /*2a470*/  @P0 IMAD.MOV.U32 R4, RZ, RZ, R9 ;  /* 0x000000ffff040224 */ /* 0x008fe200078e0009 */
[----:B------:R-:W3:Y:S04]  /*2a480*/  LDL R13, [R1+0x18a8] ;  /* 0x0018a800010d7983 */ /* 0x000ee80000100800 */
[----:B------:R-:W3:Y:S04]  /*2a490*/  LDL R9, [R1+0x18ac] ;  /* 0x0018ac0001097983 */ /* 0x000ee80000100800 */
[----:B------:R2:W3:Y:S02]  /*2a4a0*/  @P0 LDG.E.U8 R41, desc[UR32][R4.64] ;  /* 0x0000002004290981 */ /* 0x0004e4000c1e1100 */
[----:B--2---:R-:W-:-:S02]  /*2a4b0*/  @P0 IMAD.MOV.U32 R5, RZ, RZ, R15 ;  /* 0x000000ffff050224 */ /* 0x004fc400078e000f */
        /* <DEDUP_REMOVED lines=14> */
[----:B---3--:R-:W-:Y:S02]  /*2a5a0*/  @P0 IMAD.MOV.U32 R5, RZ, RZ, R13 ;  /* 0x000000ffff050224 */ /* 0x008fe400078e000d */
[----:B------:R-:W-:Y:S01]  /*2a5b0*/  @P0 IMAD.MOV.U32 R4, RZ, RZ, R9 ;  /* 0x000000ffff040224 */ /* 0x000fe200078e0009 */
[----:B------:R-:W3:Y:S04]  /*2a5c0*/  LDL R13, [R1+0x1888] ;  /* 0x00188800010d7983 */ /* 0x000ee80000100800 */
[----:B------:R-:W3:Y:S04]  /*2a5d0*/  LDL R9, [R1+0x188c] ;  /* 0x00188c0001097983 */ /* 0x000ee80000100800 */
[----:B------:R2:W3:Y:S01]  /*2a5e0*/  @P0 LDG.E.U8 R33, desc[UR32][R4.64] ;  /* 0x0000002004210981 */ /* 0x0004e2000c1e1100 */
[----:B------:R-:W-:Y:S01]  /*2a5f0*/  PRMT R31, RZ, 0x7610, R31 ;  /* 0x00007610ff1f7816 */ /* 0x000fe2000000001f */
        /* <DEDUP_REMOVED lines=12> */
[----:B------:R-:W-:Y:S02]  /*2a6c0*/  PRMT R30, RZ, 0x7610, R30 ;  /* 0x00007610ff1e7816 */ /* 0x000fe4000000001e */
[----:B------:R-:W-:Y:S01]  /*2a6d0*/  ISETP.GT.AND P1, PT, R2, 0x1f, PT ;  /* 0x0000001f0200780c */ /* 0x000fe20003f24270 */
[----:B----4-:R-:W-:Y:S01]  /*2a6e0*/  @P0 IMAD.MOV.U32 R4, RZ, RZ, R11 ;  /* 0x000000ffff040224 */ /* 0x010fe200078e000b */
[----:B------:R-:W-:Y:S02]  /*2a6f0*/  PRMT R29, RZ, 0x7610, R29 ;  /* 0x00007610ff1d7816 */ /* 0x000fe4000000001d */
[----:B------:R-:W-:Y:S02]  /*2a700*/  PRMT R28, RZ, 0x7610, R28 ;  /* 0x00007610ff1c7816 */ /* 0x000fe4000000001c */
[----:B------:R-:W-:Y:S02]  /*2a710*/  PRMT R27, RZ, 0x7610, R27 ;  /* 0x00007610ff1b7816 */ /* 0x000fe4000000001b */
[----:B------:R-:W-:Y:S01]  /*2a720*/  PRMT R26, RZ, 0x7610, R26 ;  /* 0x00007610ff1a7816 */ /* 0x000fe2000000001a */
[----:B------:R3:W4:Y:S04]  /*2a730*/  @P0 LDG.E.U8 R30, desc[UR32][R4.64] ;  /* 0x00000020041e0981 */ /* 0x000728000c1e1100 */
[----:B------:R-:W4:Y:S01]  /*2a740*/  LDL R11, [R1+0x186c] ;  /* 0x00186c00010b7983 */ /* 0x000f220000100800 */
[----:B---3--:R-:W-:-:S02]  /*2a750*/  @P0 IMAD.MOV.U32 R4, RZ, RZ, R9 ;  /* 0x000000ffff040224 */ /* 0x008fc400078e0009 */
[----:B------:R-:W-:Y:S01]  /*2a760*/  @P0 IMAD.MOV.U32 R5, RZ, RZ, R13 ;  /* 0x000000ffff050224 */ /* 0x000fe200078e000d */
[----:B------:R-:W3:Y:S04]  /*2a770*/  LDL R9, [R1+0x1864] ;  /* 0x0018640001097983 */ /* 0x000ee80000100800 */
[----:B------:R-:W3:Y:S04]  /*2a780*/  LDL R13, [R1+0x1868] ;  /* 0x00186800010d7983 */ /* 0x000ee80000100800 */
[----:B------:R0:W3:Y:S02]  /*2a790*/  @P0 LDG.E.U8 R29, desc[UR32][R4.64] ;  /* 0x00000020041d0981 */ /* 0x0000e4000c1e1100 */
[----:B0-----:R-:W-:-:S02]  /*2a7a0*/  @P1 IMAD.MOV.U32 R5, RZ, RZ, R36 ;  /* 0x000000ffff051224 */ /* 0x001fc400078e0024 */
[----:B--2---:R-:W-:Y:S02]  /*2a7b0*/  @P1 IMAD.MOV.U32 R4, RZ, RZ, R10 ;  /* 0x000000ffff041224 */ /* 0x004fe400078e000a */
[----:B------:R-:W2:Y:S04]  /*2a7c0*/  LDL R10, [R1+0x1860] ;  /* 0x00186000010a7983 */ /* 0x000ea80000100800 */
[----:B------:R0:W2:Y:S02]  /*2a7d0*/  @P1 LDG.E.U8 R28, desc[UR32][R4.64] ;  /* 0x00000020041c1981 */ /* 0x0000a4000c1e1100 */
[----:B0-----:R-:W-:Y:S02]  /*2a7e0*/  @P1 IMAD.MOV.U32 R4, RZ, RZ, R0 ;  /* 0x000000ffff041224 */ /* 0x001fe400078e0000 */
[----:B------:R-:W-:-:S05]  /*2a7f0*/  @P1 IMAD.MOV.U32 R5, RZ, RZ, R8 ;  /* 0x000000ffff051224 */ /* 0x000fca00078e0008 */
[----:B------:R0:W2:Y:S02]  /*2a800*/  @P1 LDG.E.U8 R27, desc[UR32][R4.64] ;  /* 0x00000020041b1981 */ /* 0x0000a4000c1e1100 */
[----:B0-----:R-:W-:Y:S02]  /*2a810*/  @P1 IMAD.MOV.U32 R4, RZ, RZ, R14 ;  /* 0x000000ffff041224 */ /* 0x001fe400078e000e */
[----:B------:R-:W-:-:S05]  /*2a820*/  @P1 IMAD.MOV.U32 R5, RZ, RZ, R15 ;  /* 0x000000ffff051224 */ /* 0x000fca00078e000f */
[----:B------:R4:W2:Y:S01]  /*2a830*/  @P1 LDG.E.U8 R26, desc[UR32][R4.64] ;  /* 0x00000020041a1981 */ /* 0x0008a2000c1e1100 */
[----:B------:R-:W-:Y:S01]  /*2a840*/  PRMT R25, RZ, 0x7610, R25 ;  /* 0x00007610ff197816 */ /* 0x000fe20000000019 */
[----:B----4-:R-:W-:Y:S02]  /*2a850*/  @P1 IMAD.MOV.U32 R4, RZ, RZ, R11 ;  /* 0x000000ffff041224 */ /* 0x010fe400078e000b */
[----:B---3--:R-:W-:-:S05]  /*2a860*/  @P1 IMAD.MOV.U32 R5, RZ, RZ, R13 ;  /* 0x000000ffff051224 */ /* 0x008fca00078e000d */
[----:B------:R0:W3:Y:S01]  /*2a870*/  @P1 LDG.E.U8 R25, desc[UR32][R4.64] ;  /* 0x0000002004191981 */ /* 0x0000e2000c1e1100 */
[----:B------:R-:W-:Y:S01]  /*2a880*/  PRMT R24, RZ, 0x7610, R24 ;  /* 0x00007610ff187816 */ /* 0x000fe20000000018 */
[----:B0-----:R-:W-:Y:S02]  /*2a890*/  @P1 IMAD.MOV.U32 R4, RZ, RZ, R9 ;  /* 0x000000ffff041224 */ /* 0x001fe400078e0009 */
[----:B--2---:R0:W-:Y:S04]  /*2a8a0*/  STL [R1+0x36a8], R28 ;  /* 0x0036a81c01007387 */ /* 0x0041e80000100800 */
[----:B------:R-:W2:Y:S04]  /*2a8b0*/  LDL R8, [R1+0x1858] ;  /* 0x0018580001087983 */ /* 0x000ea80000100800 */
[----:B------:R-:W4:Y:S04]  /*2a8c0*/  LDL R0, [R1+0x185c] ;  /* 0x00185c0001007983 */ /* 0x000f280000100800 */
[----:B------:R1:W-:Y:S04]  /*2a8d0*/  STL [R1+0x36ac], R27 ;  /* 0x0036ac1b01007387 */ /* 0x0003e80000100800 */
[----:B------:R-:W4:Y:S04]  /*2a8e0*/  LDL R37, [R1+0x1854] ;  /* 0x0018540001257983 */ /* 0x000f280000100800 */
[----:B------:R1:W-:Y:S04]  /*2a8f0*/  STL [R1+0x36b0], R26 ;  /* 0x0036b01a01007387 */ /* 0x0003e80000100800 */
[----:B------:R-:W4:Y:S04]  /*2a900*/  LDL R38, [R1+0x1850] ;  /* 0x0018500001267983 */ /* 0x000f280000100800 */
[----:B------:R-:W4:Y:S04]  /*2a910*/  LDL R36, [R1+0x1848] ;  /* 0x0018480001247983 */ /* 0x000f280000100800 */
[----:B0-----:R-:W4:Y:S04]  /*2a920*/  LDL R28, [R1+0x184c] ;  /* 0x00184c00011c7983 */ /* 0x001f280000100800 */
[----:B-1----:R-:W4:Y:S04]  /*2a930*/  LDL R27, [R1+0x1840] ;  /* 0x00184000011b7983 */ /* 0x002f280000100800 */
[----:B------:R-:W4:Y:S01]  /*2a940*/  LDL R26, [R1+0x1844] ;  /* 0x00184400011a7983 */ /* 0x000f220000100800 */
[----:B------:R-:W-:-:S05]  /*2a950*/  @P1 IMAD.MOV.U32 R5, RZ, RZ, R10 ;  /* 0x000000ffff051224 */ /* 0x000fca00078e000a */
[----:B------:R2:W4:Y:S01]  /*2a960*/  @P1 LDG.E.U8 R24, desc[UR32][R4.64] ;  /* 0x0000002004181981 */ /* 0x000522000c1e1100 */
[----:B------:R-:W-:Y:S02]  /*2a970*/  PRMT R23, RZ, 0x7610, R23 ;  /* 0x00007610ff177816 */ /* 0x000fe40000000017 */
[----:B------:R-:W-:Y:S02]  /*2a980*/  PRMT R22, RZ, 0x7610, R22 ;  /* 0x00007610ff167816 */ /* 0x000fe40000000016 */
[----:B------:R-:W-:Y:S02]  /*2a990*/  PRMT R21, RZ, 0x7610, R21 ;  /* 0x00007610ff157816 */ /* 0x000fe40000000015 */
[----:B------:R-:W-:Y:S01]  /*2a9a0*/  PRMT R20, RZ, 0x7610, R20 ;  /* 0x00007610ff147816 */ /* 0x000fe20000000014 */
[----:B---3--:R-:W-:Y:S04]  /*2a9b0*/  STL [R1+0x36b4], R25 ;  /* 0x0036b41901007387 */ /* 0x008fe80000100800 */
[----:B------:R-:W3:Y:S04]  /*2a9c0*/  LDL R15, [R1+0x1838] ;  /* 0x00183800010f7983 */ /* 0x000ee80000100800 */
[----:B------:R-:W3:Y:S04]  /*2a9d0*/  LDL R14, [R1+0x183c] ;  /* 0x00183c00010e7983 */ /* 0x000ee80000100800 */
[----:B------:R-:W3:Y:S04]  /*2a9e0*/  LDL R13, [R1+0x1830] ;  /* 0x00183000010d7983 */ /* 0x000ee80000100800 */
[----:B------:R-:W3:Y:S04]  /*2a9f0*/  LDL R11, [R1+0x1834] ;  /* 0x00183400010b7983 */ /* 0x000ee80000100800 */
[----:B------:R-:W3:Y:S01]  /*2aa00*/  LDL R9, [R1+0x182c] ;  /* 0x00182c0001097983 */ /* 0x000ee20000100800 */
[----:B--2---:R-:W-:-:S02]  /*2aa10*/  @P1 IMAD.MOV.U32 R5, RZ, RZ, R8 ;  /* 0x000000ffff051224 */ /* 0x004fc400078e0008 */
[----:B----4-:R-:W-:-:S05]  /*2aa20*/  @P1 IMAD.MOV.U32 R4, RZ, RZ, R0 ;  /* 0x000000ffff041224 */ /* 0x010fca00078e0000 */
[----:B------:R0:W2:Y:S02]  /*2aa30*/  @P1 LDG.E.U8 R23, desc[UR32][R4.64] ;  /* 0x0000002004171981 */ /* 0x0000a4000c1e1100 */
[----:B0-----:R-:W-:Y:S02]  /*2aa40*/  @P1 IMAD.MOV.U32 R4, RZ, RZ, R37 ;  /* 0x000000ffff041224 */ /* 0x001fe400078e0025 */
[----:B------:R-:W-:-:S05]  /*2aa50*/  @P1 IMAD.MOV.U32 R5, RZ, RZ, R38 ;  /* 0x000000ffff051224 */ /* 0x000fca00078e0026 */
[----:B------:R0:W4:Y:S02]  /*2aa60*/  @P1 LDG.E.U8 R22, desc[UR32][R4.64] ;  /* 0x0000002004161981 */ /* 0x000124000c1e1100 */
[----:B0-----:R-:W-:Y:S02]  /*2aa70*/  @P1 IMAD.MOV.U32 R4, RZ, RZ, R28 ;  /* 0x000000ffff041224 */ /* 0x001fe400078e001c */
[----:B------:R-:W-:-:S05]  /*2aa80*/  @P1 IMAD.MOV.U32 R5, RZ, RZ, R36 ;  /* 0x000000ffff051224 */ /* 0x000fca00078e0024 */
[----:B------:R0:W4:Y:S02]  /*2aa90*/  @P1 LDG.E.U8 R21, desc[UR32][R4.64] ;  /* 0x0000002004151981 */ /* 0x000124000c1e1100 */
[----:B0-----:R-:W-:Y:S02]  /*2aaa0*/  @P1 IMAD.MOV.U32 R4, RZ, RZ, R26 ;  /* 0x000000ffff041224 */ /* 0x001fe400078e001a */
[----:B------:R-:W-:-:S05]  /*2aab0*/  @P1 IMAD.MOV.U32 R5, RZ, RZ, R27 ;  /* 0x000000ffff051224 */ /* 0x000fca00078e001b */
[----:B------:R3:W4:Y:S04]  /*2aac0*/  @P1 LDG.E.U8 R20, desc[UR32][R4.64] ;  /* 0x0000002004141981 */ /* 0x000728000c1e1100 */
[----:B------:R-:W-:Y:S04]  /*2aad0*/  STL [R1+0x36b8], R24 ;  /* 0x0036b81801007387 */ /* 0x000fe80000100800 */
[----:B------:R-:W4:Y:S04]  /*2aae0*/  LDL R10, [R1+0x1828] ;  /* 0x00182800010a7983 */ /* 0x000f280000100800 */
[----:B------:R-:W4:Y:S04]  /*2aaf0*/  LDL R0, [R1+0x1824] ;  /* 0x0018240001007983 */ /* 0x000f280000100800 */
[----:B------:R-:W4:Y:S01]  /*2ab00*/  LDL R8, [R1+0x1820] ;  /* 0x0018200001087983 */ /* 0x000f220000100800 */
[----:B---3--:R-:W-:Y:S01]  /*2ab10*/  @P1 IMAD.MOV.U32 R5, RZ, RZ, R15 ;  /* 0x000000ffff051224 */ /* 0x008fe200078e000f */
[----:B------:R-:W-:Y:S01]  /*2ab20*/  PRMT R19, RZ, 0x7610, R19 ;  /* 0x00007610ff137816 */ /* 0x000fe20000000013 */
[----:B------:R-:W-:-:S05]  /*2ab30*/  @P1 IMAD.MOV.U32 R4, RZ, RZ, R14 ;  /* 0x000000ffff041224 */ /* 0x000fca00078e000e */
[----:B------:R0:W3:Y:S02]  /*2ab40*/  @P1 LDG.E.U8 R19, desc[UR32][R4.64] ;  /* 0x0000002004131981 */ /* 0x0000e4000c1e1100 */
[----:B0-----:R-:W-:Y:S01]  /*2ab50*/  @P1 IMAD.MOV.U32 R5, RZ, RZ, R13 ;  /* 0x000000ffff051224 */ /* 0x001fe200078e000d */
[----:B------:R-:W-:Y:S01]  /*2ab60*/  PRMT R18, RZ, 0x7610, R18 ;  /* 0x00007610ff127816 */ /* 0x000fe20000000012 */
[----:B------:R-:W-:Y:S01]  /*2ab70*/  @P1 IMAD.MOV.U32 R4, RZ, RZ, R11 ;  /* 0x000000ffff041224 */ /* 0x000fe200078e000b */
[----:B------:R-:W-:-:S04]  /*2ab80*/  PRMT R17, RZ, 0x7610, R17 ;  /* 0x00007610ff117816 */ /* 0x000fc80000000011 */
[----:B------:R0:W3:Y:S02]  /*2ab90*/  @P1 LDG.E.U8 R18, desc[UR32][R4.64] ;  /* 0x0000002004121981 */ /* 0x0000e4000c1e1100 */
[----:B0-----:R-:W-:Y:S02]  /*2aba0*/  @P1 IMAD.MOV.U32 R4, RZ, RZ, R9 ;  /* 0x000000ffff041224 */ /* 0x001fe400078e0009 */
[----:B--2---:R-:W-:Y:S04]  /*2abb0*/  STL [R1+0x36bc], R23 ;  /* 0x0036bc1701007387 */ /* 0x004fe80000100800 */
[----:B----4-:R0:W-:Y:S04]  /*2abc0*/  STL [R1+0x36c0], R22 ;  /* 0x0036c01601007387 */ /* 0x0101e80000100800 */
[----:B------:R1:W-:Y:S04]  /*2abd0*/  STL [R1+0x36c4], R21 ;  /* 0x0036c41501007387 */ /* 0x0003e80000100800 */
[----:B------:R2:W-:Y:S04]  /*2abe0*/  STL [R1+0x36c8], R20 ;  /* 0x0036c81401007387 */ /* 0x0005e80000100800 */
[----:B------:R-:W4:Y:S04]  /*2abf0*/  LDL R15, [R1+0x181c] ;  /* 0x00181c00010f7983 */ /* 0x000f280000100800 */
[----:B0-----:R-:W3:Y:S04]  /*2ac00*/  LDL R22, [R1+0x1818] ;  /* 0x0018180001167983 */ /* 0x001ee80000100800 */
[----:B-1----:R-:W3:Y:S04]  /*2ac10*/  LDL R21, [R1+0x1810] ;  /* 0x0018100001157983 */ /* 0x002ee80000100800 */
[----:B------:R-:W3:Y:S04]  /*2ac20*/  LDL R14, [R1+0x1808] ;  /* 0x00180800010e7983 */ /* 0x000ee80000100800 */
[----:B------:R-:W3:Y:S04]  /*2ac30*/  LDL R13, [R1+0x180c] ;  /* 0x00180c00010d7983 */ /* 0x000ee80000100800 */
[----:B--2---:R-:W2:Y:S01]  /*2ac40*/  LDL R20, [R1+0x1814] ;  /* 0x0018140001147983 */ /* 0x004ea20000100800 */
[----:B------:R-:W-:-:S03]  /*2ac50*/  @P1 IMAD.MOV.U32 R5, RZ, RZ, R10 ;  /* 0x000000ffff051224 */ /* 0x000fc600078e000a */
[----:B------:R-:W2:Y:S04]  /*2ac60*/  LDL.LU R47, [R1+0x172c] ;  /* 0x00172c00012f7983 */ /* 0x000ea80000300800 */
[----:B------:R-:W2:Y:S04]  /*2ac70*/  LDL.LU R53, [R1+0x1728] ;  /* 0x0017280001357983 */ /* 0x000ea80000300800 */
[----:B------:R-:W2:Y:S04]  /*2ac80*/  LDL.LU R54, [R1+0x1724] ;  /* 0x0017240001367983 */ /* 0x000ea80000300800 */
[----:B------:R-:W2:Y:S04]  /*2ac90*/  LDL.LU R60, [R1+0x1720] ;  /* 0x00172000013c7983 */ /* 0x000ea80000300800 */
[----:B------:R0:W2:Y:S04]  /*2aca0*/  @P1 LDG.E.U8 R17, desc[UR32][R4.64] ;  /* 0x0000002004111981 */ /* 0x0000a8000c1e1100 */
[----:B------:R-:W2:Y:S04]  /*2acb0*/  LDL.LU R44, [R1+0x171c] ;  /* 0x00171c00012c7983 */ /* 0x000ea80000300800 */
[----:B------:R-:W2:Y:S01]  /*2acc0*/  LDL.LU R11, [R1+0x1718] ;  /* 0x00171800010b7983 */ /* 0x000ea20000300800 */
[----:B0-----:R-:W-:-:S02]  /*2acd0*/  @P1 IMAD.MOV.U32 R4, RZ, RZ, R0 ;  /* 0x000000ffff041224 */ /* 0x001fc400078e0000 */
[----:B------:R-:W-:Y:S01]  /*2ace0*/  @P1 IMAD.MOV.U32 R5, RZ, RZ, R8 ;  /* 0x000000ffff051224 */ /* 0x000fe200078e0008 */
[----:B------:R-:W2:Y:S04]  /*2acf0*/  LDL.LU R0, [R1+0x1714] ;  /* 0x0017140001007983 */ /* 0x000ea80000300800 */
        /* <DEDUP_REMOVED lines=8> */
[----:B------:R-:W2:Y:S01]  /*2ad80*/  LDL.LU R46, [R1+0x16f0] ;  /* 0x0016f000012e7983 */ /* 0x000ea20000300800 */
[----:B------:R-:W-:-:S02]  /*2ad90*/  PRMT R16, RZ, 0x7610, R16 ;  /* 0x00007610ff107816 */ /* 0x000fc40000000010 */
[----:B------:R-:W-:Y:S02]  /*2ada0*/  PRMT R7, RZ, 0x7610, R7 ;  /* 0x00007610ff077816 */ /* 0x000fe40000000007 */
[----:B------:R-:W-:Y:S02]  /*2adb0*/  PRMT R6, RZ, 0x7610, R6 ;  /* 0x00007610ff067816 */ /* 0x000fe40000000006 */
[----:B------:R-:W-:Y:S01]  /*2adc0*/  PRMT R3, RZ, 0x7610, R3 ;  /* 0x00007610ff037816 */ /* 0x000fe20000000003 */
[----:B------:R-:W2:Y:S04]  /*2add0*/  LDL.LU R52, [R1+0x162c] ;  /* 0x00162c0001347983 */ /* 0x000ea80000300800 */
[----:B------:R4:W2:Y:S04]  /*2ade0*/  @P1 LDG.E.U8 R16, desc[UR32][R4.64] ;  /* 0x0000002004101981 */ /* 0x0008a8000c1e1100 */
[----:B------:R-:W2:Y:S04]  /*2adf0*/  LDL.LU R55, [R1+0x1628] ;  /* 0x0016280001377983 */ /* 0x000ea80000300800 */
[----:B------:R-:W2:Y:S01]  /*2ae00*/  LDL.LU R61, [R1+0x1624] ;  /* 0x00162400013d7983 */ /* 0x000ea20000300800 */
[----:B----4-:R-:W-:-:S02]  /*2ae10*/  @P1 IMAD.MOV.U32 R4, RZ, RZ, R15 ;  /* 0x000000ffff041224 */ /* 0x010fc400078e000f */
[----:B------:R-:W0:Y:S01]  /*2ae20*/  S2R R15, SR_TID.X ;  /* 0x00000000000f7919 */ /* 0x000e220000002100 */
[----:B---3--:R-:W-:-:S05]  /*2ae30*/  @P1 IMAD.MOV.U32 R5, RZ, RZ, R22 ;  /* 0x000000ffff051224 */ /* 0x008fca00078e0016 */
[----:B------:R2:W3:Y:S02]  /*2ae40*/  @P1 LDG.E.U8 R7, desc[UR32][R4.64] ;  /* 0x0000002004071981 */ /* 0x0004e4000c1e1100 */
[----:B--2---:R-:W-:Y:S02]  /*2ae50*/  @P1 IMAD.MOV.U32 R4, RZ, RZ, R20 ;  /* 0x000000ffff041224 */ /* 0x004fe400078e0014 */
[----:B------:R-:W-:-:S05]  /*2ae60*/  @P1 IMAD.MOV.U32 R5, RZ, RZ, R21 ;  /* 0x000000ffff051224 */ /* 0x000fca00078e0015 */
[----:B------:R1:W2:Y:S02]  /*2ae70*/  @P1 LDG.E.U8 R6, desc[UR32][R4.64] ;  /* 0x0000002004061981 */ /* 0x0002a4000c1e1100 */
[----:B-1----:R-:W-:Y:S02]  /*2ae80*/  @P1 IMAD.MOV.U32 R4, RZ, RZ, R13 ;  /* 0x000000ffff041224 */ /* 0x002fe400078e000d */
[----:B------:R-:W-:-:S05]  /*2ae90*/  @P1 IMAD.MOV.U32 R5, RZ, RZ, R14 ;  /* 0x000000ffff051224 */ /* 0x000fca00078e000e */
[----:B------:R-:W4:Y:S01]  /*2aea0*/  @P1 LDG.E.U8 R3, desc[UR32][R4.64] ;  /* 0x0000002004031981 */ /* 0x000f22000c1e1100 */
[----:B------:R-:W-:Y:S01]  /*2aeb0*/  BAR.SYNC.DEFER_BLOCKING 0x0 ;  /* 0x0000000000007b1d */ /* 0x000fe20000010000 */
[----:B0-----:R-:W-:-:S04]  /*2aec0*/  LOP3.LUT R20, R15, 0x1f, RZ, 0xc0, !PT ;  /* 0x0000001f0f147812 */ /* 0x001fc800078ec0ff */
[C---:B------:R-:W-:Y:S02]  /*2aed0*/  ISETP.GE.AND P0, PT, R20.reuse, R2, PT ;  /* 0x000000021400720c */ /* 0x040fe40003f06270 */
[----:B------:R-:W3:Y:S04]  /*2aee0*/  LDL.LU R2, [R1+0x1620] ;  /* 0x0016200001027983 */ /* 0x000ee80000300800 */
[----:B------:R-:W2:Y:S04]  /*2aef0*/  LDL.LU R21, [R1+0x161c] ;  /* 0x00161c0001157983 */ /* 0x000ea80000300800 */
        /* <DEDUP_REMOVED lines=10> */
[----:B------:R0:W-:Y:S04]  /*2afa0*/  STS.U8 [R20+UR5], R47 ;  /* 0x0000002f14007988 */ /* 0x0001e80008000005 */
[----:B------:R1:W-:Y:S04]  /*2afb0*/  STS.U8 [R20+UR5+0x20], R53 ;  /* 0x0000203514007988 */ /* 0x0003e80008000005 */
[----:B------:R1:W-:Y:S04]  /*2afc0*/  STS.U8 [R20+UR5+0x40], R54 ;  /* 0x0000403614007988 */ /* 0x0003e80008000005 */
[----:B------:R1:W-:Y:S04]  /*2afd0*/  STS.U8 [R20+UR5+0x60], R60 ;  /* 0x0000603c14007988 */ /* 0x0003e80008000005 */
[----:B------:R1:W-:Y:S04]  /*2afe0*/  STS.U8 [R20+UR5+0x80], R44 ;  /* 0x0000802c14007988 */ /* 0x0003e80008000005 */
[----:B------:R1:W-:Y:S04]  /*2aff0*/  STS.U8 [R20+UR5+0xa0], R11 ;  /* 0x0000a00b14007988 */ /* 0x0003e80008000005 */
[----:B0-----:R-:W4:Y:S04]  /*2b000*/  LDL.LU R47, [R1+0x15f0] ;  /* 0x0015f000012f7983 */ /* 0x001f280000300800 */
[----:B-1----:R-:W4:Y:S04]  /*2b010*/  LDL.LU R53, [R1+0x152c] ;  /* 0x00152c0001357983 */ /* 0x002f280000300800 */
[----:B------:R-:W4:Y:S04]  /*2b020*/  LDL.LU R54, [R1+0x1528] ;  /* 0x0015280001367983 */ /* 0x000f280000300800 */
[----:B------:R-:W4:Y:S04]  /*2b030*/  LDL.LU R60, [R1+0x1524] ;  /* 0x00152400013c7983 */ /* 0x000f280000300800 */
[----:B------:R-:W4:Y:S04]  /*2b040*/  LDL.LU R44, [R1+0x1520] ;  /* 0x00152000012c7983 */ /* 0x000f280000300800 */
[----:B------:R0:W-:Y:S04]  /*2b050*/  STS.U8 [R20+UR5+0xc0], R0 ;  /* 0x0000c00014007988 */ /* 0x0001e80008000005 */
[----:B------:R-:W4:Y:S04]  /*2b060*/  LDL.LU R11, [R1+0x151c] ;  /* 0x00151c00010b7983 */ /* 0x000f280000300800 */
        /* <DEDUP_REMOVED lines=15> */
[----:B0-----:R-:W4:Y:S04]  /*2b160*/  LDL.LU R38, [R1+0x1500] ;  /* 0x0015000001267983 */ /* 0x001f280000300800 */
[----:B-1----:R-:W4:Y:S04]  /*2b170*/  LDL.LU R39, [R1+0x14fc] ;  /* 0x0014fc0001277983 */ /* 0x002f280000300800 */
[----:B------:R-:W4:Y:S04]  /*2b180*/  LDL.LU R45, [R1+0x14f8] ;  /* 0x0014f800012d7983 */ /* 0x000f280000300800 */
[----:B------:R-:W4:Y:S04]  /*2b190*/  LDL.LU R46, [R1+0x14f4] ;  /* 0x0014f400012e7983 */ /* 0x000f280000300800 */
[----:B------:R0:W-:Y:S04]  /*2b1a0*/  STS.U8 [R20+UR5+0x820], R52 ;  /* 0x0008203414007988 */ /* 0x0001e80008000005 */
[----:B------:R1:W-:Y:S04]  /*2b1b0*/  STS.U8 [R20+UR5+0x800], R55 ;  /* 0x0008003714007988 */ /* 0x0003e80008000005 */
[----:B------:R1:W-:Y:S04]  /*2b1c0*/  STS.U8 [R20+UR5+0x860], R61 ;  /* 0x0008603d14007988 */ /* 0x0003e80008000005 */
[----:B0-----:R-:W4:Y:S04]  /*2b1d0*/  LDL.LU R52, [R1+0x14f0] ;  /* 0x0014f00001347983 */ /* 0x001f280000300800 */
[----:B-1----:R-:W4:Y:S04]  /*2b1e0*/  LDL.LU R55, [R1+0x1428] ;  /* 0x0014280001377983 */ /* 0x002f280000300800 */
[----:B------:R-:W4:Y:S04]  /*2b1f0*/  LDL.LU R61, [R1+0x1424] ;  /* 0x00142400013d7983 */ /* 0x000f280000300800 */
[----:B---3--:R0:W-:Y:S04]  /*2b200*/  STS.U8 [R20+UR5+0x840], R2 ;  /* 0x0008400214007988 */ /* 0x0081e80008000005 */
[----:B--2---:R1:W-:Y:S04]  /*2b210*/  STS.U8 [R20+UR5+0x8a0], R21 ;  /* 0x0008a01514007988 */ /* 0x0043e80008000005 */
[----:B----4-:R2:W-:Y:S04]  /*2b220*/  STS.U8 [R20+UR5+0x880], R22 ;  /* 0x0008801614007988 */ /* 0x0105e80008000005 */
[----:B------:R3:W-:Y:S04]  /*2b230*/  STS.U8 [R20+UR5+0x8e0], R23 ;  /* 0x0008e01714007988 */ /* 0x0007e80008000005 */
[----:B------:R4:W-:Y:S04]  /*2b240*/  STS.U8 [R20+UR5+0x8c0], R24 ;  /* 0x0008c01814007988 */ /* 0x0009e80008000005 */
[----:B------:R4:W-:Y:S04]  /*2b250*/  STS.U8 [R20+UR5+0x920], R25 ;  /* 0x0009201914007988 */ /* 0x0009e80008000005 */
[----:B0-----:R-:W4:Y:S04]  /*2b260*/  LDL.LU R2, [R1+0x1420] ;  /* 0x0014200001027983 */ /* 0x001f280000300800 */
[----:B-1----:R-:W4:Y:S04]  /*2b270*/  LDL.LU R21, [R1+0x141c] ;  /* 0x00141c0001157983 */ /* 0x002f280000300800 */
[----:B--2---:R-:W2:Y:S04]  /*2b280*/  LDL.LU R22, [R1+0x1418] ;  /* 0x0014180001167983 */ /* 0x004ea80000300800 */
[----:B---3--:R-:W3:Y:S04]  /*2b290*/  LDL.LU R23, [R1+0x1414] ;  /* 0x0014140001177983 */ /* 0x008ee80000300800 */
[----:B----4-:R-:W4:Y:S04]  /*2b2a0*/  LDL.LU R24, [R1+0x1410] ;  /* 0x0014100001187983 */ /* 0x010f280000300800 */
        /* <DEDUP_REMOVED lines=51> */
[----:B------:R-:W-:Y:S04]  /*2b5e0*/  STS.U8 [R20+UR5+0x1820], R2 ;  /* 0x0018200214007988 */ /* 0x000fe80008000005 */
[----:B------:R-:W-:Y:S04]  /*2b5f0*/  STS.U8 [R20+UR5+0x1800], R21 ;  /* 0x0018001514007988 */ /* 0x000fe80008000005 */
[----:B--2---:R-:W-:Y:S04]  /*2b600*/  STS.U8 [R20+UR5+0x18e0], R22 ;  /* 0x0018e01614007988 */ /* 0x004fe80008000005 */
[----:B---3--:R-:W-:Y:S04]  /*2b610*/  STS.U8 [R20+UR5+0x18c0], R23 ;  /* 0x0018c01714007988 */ /* 0x008fe80008000005 */
[----:B----4-:R-:W-:Y:S04]  /*2b620*/  STS.U8 [R20+UR5+0x18a0], R24 ;  /* 0x0018a01814007988 */ /* 0x010fe80008000005 */
[----:B------:R-:W-:Y:S04]  /*2b630*/  STS.U8 [R20+UR5+0x1880], R25 ;  /* 0x0018801914007988 */ /* 0x000fe80008000005 */
[----:B------:R-:W-:Y:S04]  /*2b640*/  STS.U8 [R20+UR5+0x1960], R26 ;  /* 0x0019601a14007988 */ /* 0x000fe80008000005 */
[----:B------:R-:W-:Y:S04]  /*2b650*/  STS.U8 [R20+UR5+0x1940], R27 ;  /* 0x0019401b14007988 */ /* 0x000fe80008000005 */
[----:B------:R-:W-:Y:S04]  /*2b660*/  STS.U8 [R20+UR5+0x1920], R28 ;  /* 0x0019201c14007988 */ /* 0x000fe80008000005 */
[----:B------:R0:W-:Y:S04]  /*2b670*/  STS.U8 [R20+UR5+0x1900], R13 ;  /* 0x0019000d14007988 */ /* 0x0001e80008000005 */
[----:B------:R1:W-:Y:S04]  /*2b680*/  STS.U8 [R20+UR5+0x19e0], R14 ;  /* 0x0019e00e14007988 */ /* 0x0003e80008000005 */
[----:B------:R2:W-:Y:S04]  /*2b690*/  STS.U8 [R20+UR5+0x19c0], R15 ;  /* 0x0019c00f14007988 */ /* 0x0005e80008000005 */
[----:B0-----:R-:W3:Y:S04]  /*2b6a0*/  LDL.LU R13, [R1+0x1224] ;  /* 0x00122400010d7983 */ /* 0x001ee80000300800 */
[----:B------:R0:W-:Y:S04]  /*2b6b0*/  STS.U8 [R20+UR5+0x19a0], R47 ;  /* 0x0019a02f14007988 */ /* 0x0001e80008000005 */
[----:B------:R4:W-:Y:S04]  /*2b6c0*/  STS.U8 [R20+UR5+0x1980], R53 ;  /* 0x0019803514007988 */ /* 0x0009e80008000005 */
[----:B-1----:R-:W3:Y:S04]  /*2b6d0*/  LDL.LU R14, [R1+0x1220] ;  /* 0x00122000010e7983 */ /* 0x002ee80000300800 */
[----:B------:R1:W-:Y:S04]  /*2b6e0*/  STS.U8 [R20+UR5+0x2000], R54 ;  /* 0x0020003614007988 */ /* 0x0003e80008000005 */
[----:B--2---:R-:W2:Y:S04]  /*2b6f0*/  LDL.LU R15, [R1+0x121c] ;  /* 0x00121c00010f7983 */ /* 0x004ea80000300800 */
[----:B------:R-:W-:Y:S04]  /*2b700*/  STS.U8 [R20+UR5+0x2020], R60 ;  /* 0x0020203c14007988 */ /* 0x000fe80008000005 */
[----:B------:R-:W-:Y:S04]  /*2b710*/  STS.U8 [R20+UR5+0x2040], R44 ;  /* 0x0020402c14007988 */ /* 0x000fe80008000005 */
[----:B------:R1:W-:Y:S04]  /*2b720*/  STS.U8 [R20+UR5+0x2060], R11 ;  /* 0x0020600b14007988 */ /* 0x0003e80008000005 */
[----:B0-----:R-:W2:Y:S04]  /*2b730*/  LDL.LU R47, [R1+0x1218] ;  /* 0x00121800012f7983 */ /* 0x001ea80000300800 */
[----:B----4-:R-:W4:Y:S04]  /*2b740*/  LDL.LU R53, [R1+0x1214] ;  /* 0x0012140001357983 */ /* 0x010f280000300800 */
[----:B-1----:R-:W4:Y:S04]  /*2b750*/  LDL.LU R54, [R1+0x1210] ;  /* 0x0012100001367983 */ /* 0x002f280000300800 */
        /* <DEDUP_REMOVED lines=31> */
[----:B------:R0:W-:Y:S04]  /*2b950*/  STS.U8 [R20+UR5+0x21c0], R52 ;  /* 0x0021c03414007988 */ /* 0x0001e80008000005 */
[----:B------:R-:W4:Y:S04]  /*2b960*/  LDL.LU R44, [R1+0x10f8] ;  /* 0x0010f800012c7983 */ /* 0x000f280000300800 */
[----:B------:R1:W-:Y:S04]  /*2b970*/  STS.U8 [R20+UR5+0x21e0], R55 ;  /* 0x0021e03714007988 */ /* 0x0003e80008000005 */
[----:B------:R1:W-:Y:S04]  /*2b980*/  STS.U8 [R20+UR5+0x2820], R61 ;  /* 0x0028203d14007988 */ /* 0x0003e80008000005 */
[----:B0-----:R-:W4:Y:S04]  /*2b990*/  LDL.LU R52, [R1+0x10f4] ;  /* 0x0010f40001347983 */ /* 0x001f280000300800 */
[----:B-1----:R-:W4:Y:S04]  /*2b9a0*/  LDL.LU R55, [R1+0x10f0] ;  /* 0x0010f00001377983 */ /* 0x002f280000300800 */
[----:B------:R-:W4:Y:S04]  /*2b9b0*/  LDL.LU R61, [R1+0x10ec] ;  /* 0x0010ec00013d7983 */ /* 0x000f280000300800 */
[----:B---3--:R0:W-:Y:S04]  /*2b9c0*/  STS.U8 [R20+UR5+0x2800], R13 ;  /* 0x0028000d14007988 */ /* 0x0081e80008000005 */
[----:B------:R1:W-:Y:S04]  /*2b9d0*/  STS.U8 [R20+UR5+0x2860], R14 ;  /* 0x0028600e14007988 */ /* 0x0003e80008000005 */
[----:B--2---:R2:W-:Y:S04]  /*2b9e0*/  STS.U8 [R20+UR5+0x2840], R15 ;  /* 0x0028400f14007988 */ /* 0x0045e80008000005 */
[----:B0-----:R-:W3:Y:S04]  /*2b9f0*/  LDL.LU R13, [R1+0x372c] ;  /* 0x00372c00010d7983 */ /* 0x001ee80000300800 */
[----:B-1----:R-:W3:Y:S04]  /*2ba00*/  LDL.LU R14, [R1+0x3728] ;  /* 0x00372800010e7983 */ /* 0x002ee80000300800 */
[----:B------:R0:W-:Y:S04]  /*2ba10*/  STS.U8 [R20+UR5+0x28a0], R47 ;  /* 0x0028a02f14007988 */ /* 0x0001e80008000005 */
[----:B--2---:R-:W2:Y:S04]  /*2ba20*/  LDL.LU R15, [R1+0x3724] ;  /* 0x00372400010f7983 */ /* 0x004ea80000300800 */
[----:B----4-:R1:W-:Y:S04]  /*2ba30*/  STS.U8 [R20+UR5+0x2880], R53 ;  /* 0x0028803514007988 */ /* 0x0103e80008000005 */
[----:B------:R4:W-:Y:S04]  /*2ba40*/  STS.U8 [R20+UR5+0x28e0], R54 ;  /* 0x0028e03614007988 */ /* 0x0009e80008000005 */
[----:B------:R4:W-:Y:S04]  /*2ba50*/  STS.U8 [R20+UR5+0x28c0], R11 ;  /* 0x0028c00b14007988 */ /* 0x0009e80008000005 */
[----:B0-----:R-:W3:Y:S04]  /*2ba60*/  LDL.LU R47, [R1+0x3720] ;  /* 0x00372000012f7983 */ /* 0x001ee80000300800 */
[----:B-1----:R-:W2:Y:S04]  /*2ba70*/  LDL.LU R53, [R1+0x371c] ;  /* 0x00371c0001357983 */ /* 0x002ea80000300800 */
[----:B----4-:R-:W4:Y:S04]  /*2ba80*/  LDL.LU R54, [R1+0x3718] ;  /* 0x0037180001367983 */ /* 0x010f280000300800 */
[----:B------:R0:W-:Y:S04]  /*2ba90*/  STS.U8 [R20+UR5+0x2920], R0 ;  /* 0x0029200014007988 */ /* 0x0001e80008000005 */
[----:B------:R-:W3:Y:S04]  /*2baa0*/  LDL.LU R11, [R1+0x3714] ;  /* 0x00371400010b7983 */ /* 0x000ee80000300800 */
[----:B------:R1:W-:Y:S04]  /*2bab0*/  STS.U8 [R20+UR5+0x2900], R8 ;  /* 0x0029000814007988 */ /* 0x0003e80008000005 */
[----:B------:R1:W-:Y:S04]  /*2bac0*/  STS.U8 [R20+UR5+0x2960], R9 ;  /* 0x0029600914007988 */ /* 0x0003e80008000005 */
[----:B------:R1:W-:Y:S04]  /*2bad0*/  STS.U8 [R20+UR5+0x2940], R10 ;  /* 0x0029400a14007988 */ /* 0x0003e80008000005 */
[----:B------:R1:W-:Y:S04]  /*2bae0*/  STS.U8 [R20+UR5+0x29a0], R36 ;  /* 0x0029a02414007988 */ /* 0x0003e80008000005 */
[----:B------:R1:W-:Y:S04]  /*2baf0*/  STS.U8 [R20+UR5+0x2980], R37 ;  /* 0x0029802514007988 */ /* 0x0003e80008000005 */
[----:B0-----:R-:W2:Y:S04]  /*2bb00*/  LDL.LU R0, [R1+0x3710] ;  /* 0x0037100001007983 */ /* 0x001ea80000300800 */
[----:B-1----:R-:W4:Y:S04]  /*2bb10*/  LDL.LU R8, [R1+0x370c] ;  /* 0x00370c0001087983 */ /* 0x002f280000300800 */
[----:B------:R-:W3:Y:S04]  /*2bb20*/  LDL.LU R9, [R1+0x3708] ;  /* 0x0037080001097983 */ /* 0x000ee80000300800 */
[----:B------:R-:W2:Y:S04]  /*2bb30*/  LDL.LU R10, [R1+0x3704] ;  /* 0x00370400010a7983 */ /* 0x000ea80000300800 */
[----:B------:R-:W4:Y:S04]  /*2bb40*/  LDL.LU R36, [R1+0x3700] ;  /* 0x0037000001247983 */ /* 0x000f280000300800 */
[----:B------:R-:W3:Y:S04]  /*2bb50*/  LDL.LU R37, [R1+0x36fc] ;  /* 0x0036fc0001257983 */ /* 0x000ee80000300800 */
        /* <DEDUP_REMOVED lines=8> */
[----:B------:R-:W-:Y:S04]  /*2bbe0*/  STS.U8 [R20+UR5+0x3000], R2 ;  /* 0x0030000214007988 */ /* 0x000fe80008000005 */
[----:B------:R0:W-:Y:S04]  /*2bbf0*/  STS.U8 [R20+UR5+0x3020], R21 ;  /* 0x0030201514007988 */ /* 0x0001e80008000005 */
[----:B------:R1:W-:Y:S04]  /*2bc00*/  STS.U8 [R20+UR5+0x30c0], R22 ;  /* 0x0030c01614007988 */ /* 0x0003e80008000005 */
[----:B------:R1:W-:Y:S04]  /*2bc10*/  STS.U8 [R20+UR5+0x30e0], R23 ;  /* 0x0030e01714007988 */ /* 0x0003e80008000005 */
[----:B------:R1:W-:Y:S04]  /*2bc20*/  STS.U8 [R20+UR5+0x3080], R24 ;  /* 0x0030801814007988 */ /* 0x0003e80008000005 */
[----:B------:R1:W-:Y:S04]  /*2bc30*/  STS.U8 [R20+UR5+0x30a0], R25 ;  /* 0x0030a01914007988 */ /* 0x0003e80008000005 */
[----:B------:R-:W-:Y:S04]  /*2bc40*/  STS.U8 [R20+UR5+0x3140], R26 ;  /* 0x0031401a14007988 */ /* 0x000fe80008000005 */
[----:B------:R-:W-:Y:S04]  /*2bc50*/  STS.U8 [R20+UR5+0x3160], R27 ;  /* 0x0031601b14007988 */ /* 0x000fe80008000005 */
[----:B------:R-:W-:Y:S04]  /*2bc60*/  STS.U8 [R20+UR5+0x3100], R28 ;  /* 0x0031001c14007988 */ /* 0x000fe80008000005 */
[----:B0-----:R-:W4:Y:S04]  /*2bc70*/  LDL.LU R21, [R1+0x1004] ;  /* 0x0010040001157983 */ /* 0x001f280000300800 */
[----:B-1----:R-:W4:Y:S04]  /*2bc80*/  LDL.LU R22, [R1+0x1000] ;  /* 0x0010000001167983 */ /* 0x002f280000300800 */
[----:B------:R-:W-:Y:S04]  /*2bc90*/  STS.U8 [R20+UR5+0x3120], R60 ;  /* 0x0031203c14007988 */ /* 0x000fe80008000005 */
[----:B------:R-:W-:Y:S04]  /*2bca0*/  STS.U8 [R20+UR5+0x31c0], R44 ;  /* 0x0031c02c14007988 */ /* 0x000fe80008000005 */
[----:B------:R-:W4:Y:S04]  /*2bcb0*/  LDL.LU R23, [R1+0xffc] ;  /* 0x000ffc0001177983 */ /* 0x000f280000300800 */
[----:B------:R-:W-:Y:S04]  /*2bcc0*/  STS.U8 [R20+UR5+0x31e0], R52 ;  /* 0x0031e03414007988 */ /* 0x000fe80008000005 */
[----:B------:R-:W-:Y:S04]  /*2bcd0*/  STS.U8 [R20+UR5+0x3180], R55 ;  /* 0x0031803714007988 */ /* 0x000fe80008000005 */
[----:B------:R-:W-:Y:S04]  /*2bce0*/  STS.U8 [R20+UR5+0x31a0], R61 ;  /* 0x0031a03d14007988 */ /* 0x000fe80008000005 */
[----:B------:R-:W4:Y:S04]  /*2bcf0*/  LDL.LU R24, [R1+0xff4] ;  /* 0x000ff40001187983 */ /* 0x000f280000300800 */
[----:B------:R-:W4:Y:S04]  /*2bd00*/  LDL.LU R25, [R1+0xff0] ;  /* 0x000ff00001197983 */ /* 0x000f280000300800 */
[----:B--2---:R-:W-:Y:S04]  /*2bd10*/  STS.U8 [R20+UR5+0x3860], R46 ;  /* 0x0038602e14007988 */ /* 0x004fe80008000005 */
[----:B---3--:R0:W-:Y:S04]  /*2bd20*/  STS.U8 [R20+UR5+0x3840], R45 ;  /* 0x0038402d14007988 */ /* 0x0081e80008000005 */
[----:B0-----:R-:W2:Y:S04]  /*2bd30*/  LDL.LU R45, [R1+0x16ec] ;  /* 0x0016ec00012d7983 */ /* 0x001ea80000300800 */
[----:B------:R-:W3:Y:S04]  /*2bd40*/  LDL.LU R46, [R1+0x16e8] ;  /* 0x0016e800012e7983 */ /* 0x000ee80000300800 */
[----:B------:R-:W3:Y:S04]  /*2bd50*/  LDL.LU R52, [R1+0x16e4] ;  /* 0x0016e40001347983 */ /* 0x000ee80000300800 */
[----:B------:R-:W3:Y:S04]  /*2bd60*/  LDL.LU R55, [R1+0x16e0] ;  /* 0x0016e00001377983 */ /* 0x000ee80000300800 */
[----:B------:R-:W3:Y:S04]  /*2bd70*/  LDL.LU R61, [R1+0x16dc] ;  /* 0x0016dc00013d7983 */ /* 0x000ee80000300800 */
[----:B------:R-:W3:Y:S04]  /*2bd80*/  LDL.LU R26, [R1+0x16d8] ;  /* 0x0016d800011a7983 */ /* 0x000ee80000300800 */
[----:B----4-:R-:W-:Y:S04]  /*2bd90*/  STS.U8 [R20+UR5+0x3820], R39 ;  /* 0x0038202714007988 */ /* 0x010fe80008000005 */
[----:B------:R-:W4:Y:S04]  /*2bda0*/  LDL.LU R27, [R1+0x16d4] ;  /* 0x0016d400011b7983 */ /* 0x000f280000300800 */
[----:B------:R-:W-:Y:S04]  /*2bdb0*/  STS.U8 [R20+UR5+0x3800], R38 ;  /* 0x0038002614007988 */ /* 0x000fe80008000005 */
[----:B------:R-:W4:Y:S04]  /*2bdc0*/  LDL.LU R28, [R1+0x16d0] ;  /* 0x0016d000011c7983 */ /* 0x000f280000300800 */
[----:B------:R-:W-:Y:S04]  /*2bdd0*/  STS.U8 [R20+UR5+0x38e0], R37 ;  /* 0x0038e02514007988 */ /* 0x000fe80008000005 */
[----:B------:R-:W4:Y:S04]  /*2bde0*/  LDL.LU R60, [R1+0x16cc] ;  /* 0x0016cc00013c7983 */ /* 0x000f280000300800 */
[----:B------:R0:W-:Y:S04]  /*2bdf0*/  STS.U8 [R20+UR5+0x38c0], R36 ;  /* 0x0038c02414007988 */ /* 0x0001e80008000005 */
[----:B------:R-:W4:Y:S04]  /*2be00*/  LDL.LU R44, [R1+0x16c8] ;  /* 0x0016c800012c7983 */ /* 0x000f280000300800 */
[----:B------:R-:W-:Y:S04]  /*2be10*/  STS.U8 [R20+UR5+0x38a0], R10 ;  /* 0x0038a00a14007988 */ /* 0x000fe80008000005 */
[----:B------:R-:W-:Y:S04]  /*2be20*/  STS.U8 [R20+UR5+0x3880], R9 ;  /* 0x0038800914007988 */ /* 0x000fe80008000005 */
[----:B------:R1:W-:Y:S04]  /*2be30*/  STS.U8 [R20+UR5+0x3960], R8 ;  /* 0x0039600814007988 */ /* 0x0003e80008000005 */
[----:B------:R-:W-:Y:S04]  /*2be40*/  STS.U8 [R20+UR5+0x3940], R21 ;  /* 0x0039401514007988 */ /* 0x000fe80008000005 */
[----:B0-----:R-:W4:Y:S04]  /*2be50*/  LDL.LU R36, [R1+0x16c4] ;  /* 0x0016c40001247983 */ /* 0x001f280000300800 */
[----:B------:R-:W4:Y:S04]  /*2be60*/  LDL.LU R37, [R1+0x16c0] ;  /* 0x0016c00001257983 */ /* 0x000f280000300800 */
[----:B------:R-:W4:Y:S04]  /*2be70*/  LDL.LU R38, [R1+0x16bc] ;  /* 0x0016bc0001267983 */ /* 0x000f280000300800 */
[----:B------:R-:W4:Y:S04]  /*2be80*/  LDL.LU R39, [R1+0x16b8] ;  /* 0x0016b80001277983 */ /* 0x000f280000300800 */
[----:B-1----:R-:W4:Y:S04]  /*2be90*/  LDL.LU R8, [R1+0x16b4] ;  /* 0x0016b40001087983 */ /* 0x002f280000300800 */
[----:B------:R-:W4:Y:S04]  /*2bea0*/  LDL.LU R9, [R1+0x16b0] ;  /* 0x0016b00001097983 */ /* 0x000f280000300800 */
[----:B------:R-:W4:Y:S04]  /*2beb0*/  LDL.LU R10, [R1+0x15ec] ;  /* 0x0015ec00010a7983 */ /* 0x000f280000300800 */
[----:B------:R-:W-:Y:S04]  /*2bec0*/  STS.U8 [R20+UR5+0x3920], R22 ;  /* 0x0039201614007988 */ /* 0x000fe80008000005 */
[----:B------:R-:W-:Y:S04]  /*2bed0*/  STS.U8 [R20+UR5+0x3900], R23 ;  /* 0x0039001714007988 */ /* 0x000fe80008000005 */
[----:B------:R0:W-:Y:S04]  /*2bee0*/  STS.U8 [R20+UR5+0x39e0], R0 ;  /* 0x0039e00014007988 */ /* 0x0001e80008000005 */
[----:B------:R-:W-:Y:S04]  /*2bef0*/  STS.U8 [R20+UR5+0x39c0], R24 ;  /* 0x0039c01814007988 */ /* 0x000fe80008000005 */
[----:B------:R-:W-:Y:S04]  /*2bf00*/  STS.U8 [R20+UR5+0x39a0], R25 ;  /* 0x0039a01914007988 */ /* 0x000fe80008000005 */
[----:B------:R1:W-:Y:S01]  /*2bf10*/  STS.U8 [R20+UR5+0x3980], R11 ;  /* 0x0039800b14007988 */ /* 0x0003e20008000005 */
[----:B0-----:R-:W-:-:S03]  /*2bf20*/  LOP3.LUT R0, R20, 0x8, RZ, 0x3c, !PT ;  /* 0x0000000814007812 */ /* 0x001fc600078e3cff */
[----:B-1----:R-:W4:Y:S04]  /*2bf30*/  LDL.LU R11, [R1+0x15e8] ;  /* 0x0015e800010b7983 */ /* 0x002f280000300800 */
[----:B--2---:R0:W-:Y:S04]  /*2bf40*/  STS.U8 [R0+UR5+0x200], R45 ;  /* 0x0002002d00007988 */ /* 0x0041e80008000005 */
[----:B---3--:R1:W-:Y:S04]  /*2bf50*/  STS.U8 [R0+UR5+0x220], R46 ;  /* 0x0002202e00007988 */ /* 0x0083e80008000005 */
[----:B------:R2:W-:Y:S04]  /*2bf60*/  STS.U8 [R0+UR5+0x240], R52 ;  /* 0x0002403400007988 */ /* 0x0005e80008000005 */
[----:B------:R3:W-:Y:S04]  /*2bf70*/  STS.U8 [R0+UR5+0x260], R55 ;  /* 0x0002603700007988 */ /* 0x0007e80008000005 */
[----:B0-----:R-:W4:Y:S04]  /*2bf80*/  LDL.LU R45, [R1+0x15e4] ;  /* 0x0015e400012d7983 */ /* 0x001f280000300800 */
[----:B-1----:R-:W4:Y:S04]  /*2bf90*/  LDL.LU R46, [R1+0x15e0] ;  /* 0x0015e000012e7983 */ /* 0x002f280000300800 */
[----:B--2---:R-:W2:Y:S04]  /*2bfa0*/  LDL.LU R52, [R1+0x15dc] ;  /* 0x0015dc0001347983 */ /* 0x004ea80000300800 */
[----:B---3--:R-:W3:Y:S04]  /*2bfb0*/  LDL.LU R55, [R1+0x15d8] ;  /* 0x0015d80001377983 */ /* 0x008ee80000300800 */
[----:B------:R0:W-:Y:S04]  /*2bfc0*/  STS.U8 [R0+UR5+0x280], R61 ;  /* 0x0002803d00007988 */ /* 0x0001e80008000005 */
[----:B0-----:R-:W3:Y:S04]  /*2bfd0*/  LDL.LU R61, [R1+0x15d4] ;  /* 0x0015d400013d7983 */ /* 0x001ee80000300800 */
[----:B------:R-:W-:Y:S04]  /*2bfe0*/  STS.U8 [R0+UR5+0x2a0], R26 ;  /* 0x0002a01a00007988 */ /* 0x000fe80008000005 */
[----:B------:R-:W3:Y:S04]  /*2bff0*/  LDL.LU R2, [R1+0x15d0] ;  /* 0x0015d00001027983 */ /* 0x000ee80000300800 */
[----:B----4-:R-:W-:Y:S04]  /*2c000*/  STS.U8 [R0+UR5+0x2c0], R27 ;  /* 0x0002c01b00007988 */ /* 0x010fe80008000005 */
[----:B------:R-:W4:Y:S04]  /*2c010*/  LDL.LU R20, [R1+0x15cc] ;  /* 0x0015cc0001147983 */ /* 0x000f280000300800 */
[----:B------:R-:W-:Y:S04]  /*2c020*/  STS.U8 [R0+UR5+0x2e0], R28 ;  /* 0x0002e01c00007988 */ /* 0x000fe80008000005 */
[----:B------:R-:W4:Y:S04]  /*2c030*/  LDL.LU R21, [R1+0x15c8] ;  /* 0x0015c80001157983 */ /* 0x000f280000300800 */
[----:B------:R-:W-:Y:S04]  /*2c040*/  STS.U8 [R0+UR5+0x300], R60 ;  /* 0x0003003c00007988 */ /* 0x000fe80008000005 */
[----:B------:R-:W4:Y:S04]  /*2c050*/  LDL.LU R22, [R1+0x15c4] ;  /* 0x0015c40001167983 */ /* 0x000f280000300800 */
[----:B------:R-:W-:Y:S04]  /*2c060*/  STS.U8 [R0+UR5+0x320], R44 ;  /* 0x0003202c00007988 */ /* 0x000fe80008000005 */
[----:B------:R-:W4:Y:S04]  /*2c070*/  LDL.LU R23, [R1+0x15c0] ;  /* 0x0015c00001177983 */ /* 0x000f280000300800 */
[----:B------:R-:W-:Y:S04]  /*2c080*/  STS.U8 [R0+UR5+0x340], R36 ;  /* 0x0003402400007988 */ /* 0x000fe80008000005 */
        /* <DEDUP_REMOVED lines=21> */
[----:B0-----:R-:W4:Y:S04]  /*2c1e0*/  LDL.LU R11, [R1+0x14c0] ;  /* 0x0014c000010b7983 */ /* 0x001f280000300800 */
[----:B------:R0:W-:Y:S04]  /*2c1f0*/  STS.U8 [R0+UR5+0xa60], R45 ;  /* 0x000a602d00007988 */ /* 0x0001e80008000005 */
[----:B------:R1:W-:Y:S04]  /*2c200*/  STS.U8 [R0+UR5+0xa40], R46 ;  /* 0x000a402e00007988 */ /* 0x0003e80008000005 */
[----:B--2---:R2:W-:Y:S04]  /*2c210*/  STS.U8 [R0+UR5+0xaa0], R52 ;  /* 0x000aa03400007988 */ /* 0x0045e80008000005 */
[----:B---3--:R3:W-:Y:S04]  /*2c220*/  STS.U8 [R0+UR5+0xa80], R55 ;  /* 0x000a803700007988 */ /* 0x0087e80008000005 */
[----:B0-----:R-:W4:Y:S04]  /*2c230*/  LDL.LU R45, [R1+0x14bc] ;  /* 0x0014bc00012d7983 */ /* 0x001f280000300800 */
[----:B-1----:R-:W4:Y:S04]  /*2c240*/  LDL.LU R46, [R1+0x14b8] ;  /* 0x0014b800012e7983 */ /* 0x002f280000300800 */
[----:B--2---:R-:W2:Y:S04]  /*2c250*/  LDL.LU R52, [R1+0x14b4] ;  /* 0x0014b40001347983 */ /* 0x004ea80000300800 */
[----:B---3--:R-:W3:Y:S04]  /*2c260*/  LDL.LU R55, [R1+0x14b0] ;  /* 0x0014b00001377983 */ /* 0x008ee80000300800 */
[----:B------:R0:W-:Y:S04]  /*2c270*/  STS.U8 [R0+UR5+0xae0], R61 ;  /* 0x000ae03d00007988 */ /* 0x0001e80008000005 */
[----:B0-----:R-:W3:Y:S04]  /*2c280*/  LDL.LU R61, [R1+0x14ac] ;  /* 0x0014ac00013d7983 */ /* 0x001ee80000300800 */
[----:B------:R-:W-:Y:S04]  /*2c290*/  STS.U8 [R0+UR5+0xac0], R2 ;  /* 0x000ac00200007988 */ /* 0x000fe80008000005 */
[----:B----4-:R-:W-:Y:S04]  /*2c2a0*/  STS.U8 [R0+UR5+0xb20], R20 ;  /* 0x000b201400007988 */ /* 0x010fe80008000005 */
[----:B------:R-:W-:Y:S04]  /*2c2b0*/  STS.U8 [R0+UR5+0xb00], R21 ;  /* 0x000b001500007988 */ /* 0x000fe80008000005 */
[----:B------:R-:W-:Y:S04]  /*2c2c0*/  STS.U8 [R0+UR5+0xb60], R22 ;  /* 0x000b601600007988 */ /* 0x000fe80008000005 */
[----:B------:R-:W-:Y:S04]  /*2c2d0*/  STS.U8 [R0+UR5+0xb40], R23 ;  /* 0x000b401700007988 */ /* 0x000fe80008000005 */
[----:B------:R-:W-:Y:S04]  /*2c2e0*/  STS.U8 [R0+UR5+0xba0], R24 ;  /* 0x000ba01800007988 */ /* 0x000fe80008000005 */
[----:B------:R-:W-:Y:S04]  /*2c2f0*/  STS.U8 [R0+UR5+0xb80], R25 ;  /* 0x000b801900007988 */ /* 0x000fe80008000005 */
[----:B------:R0:W-:Y:S04]  /*2c300*/  STS.U8 [R0+UR5+0xbe0], R37 ;  /* 0x000be02500007988 */ /* 0x0001e80008000005 */
[----:B------:R1:W-:Y:S04]  /*2c310*/  STS.U8 [R0+UR5+0xbc0], R38 ;  /* 0x000bc02600007988 */ /* 0x0003e80008000005 */
[----:B------:R4:W-:Y:S04]  /*2c320*/  STS.U8 [R0+UR5+0x1240], R39 ;  /* 0x0012402700007988 */ /* 0x0009e80008000005 */
[----:B------:R4:W-:Y:S04]  /*2c330*/  STS.U8 [R0+UR5+0x1260], R8 ;  /* 0x0012600800007988 */ /* 0x0009e80008000005 */
[----:B------:R4:W-:Y:S04]  /*2c340*/  STS.U8 [R0+UR5+0x1200], R9 ;  /* 0x0012000900007988 */ /* 0x0009e80008000005 */
[----:B------:R4:W-:Y:S04]  /*2c350*/  STS.U8 [R0+UR5+0x1220], R10 ;  /* 0x0012200a00007988 */ /* 0x0009e80008000005 */
[----:B0-----:R-:W3:Y:S04]  /*2c360*/  LDL.LU R37, [R1+0x13e8] ;  /* 0x0013e80001257983 */ /* 0x001ee80000300800 */
[----:B-1----:R-:W3:Y:S04]  /*2c370*/  LDL.LU R38, [R1+0x13e4] ;  /* 0x0013e40001267983 */ /* 0x002ee80000300800 */
[----:B----4-:R-:W4:Y:S04]  /*2c380*/  LDL.LU R39, [R1+0x13e0] ;  /* 0x0013e00001277983 */ /* 0x010f280000300800 */
[----:B------:R-:W4:Y:S04]  /*2c390*/  LDL.LU R8, [R1+0x13dc] ;  /* 0x0013dc0001087983 */ /* 0x000f280000300800 */
[----:B------:R-:W4:Y:S04]  /*2c3a0*/  LDL.LU R9, [R1+0x13d8] ;  /* 0x0013d80001097983 */ /* 0x000f280000300800 */
        /* <DEDUP_REMOVED lines=26> */
[----:B------:R-:W3:Y:S04]  /*2c550*/  LDL.LU R26, [R1+0x12dc] ;  /* 0x0012dc00011a7983 */ /* 0x000ee80000300800 */
[----:B------:R-:W3:Y:S04]  /*2c560*/  LDL.LU R27, [R1+0x12d8] ;  /* 0x0012d800011b7983 */ /* 0x000ee80000300800 */
[----:B------:R-:W3:Y:S04]  /*2c570*/  LDL.LU R28, [R1+0x12d4] ;  /* 0x0012d400011c7983 */ /* 0x000ee80000300800 */
[----:B------:R-:W3:Y:S04]  /*2c580*/  LDL.LU R60, [R1+0x12d0] ;  /* 0x0012d000013c7983 */ /* 0x000ee80000300800 */
[----:B------:R-:W3:Y:S04]  /*2c590*/  LDL.LU R44, [R1+0x12cc] ;  /* 0x0012cc00012c7983 */ /* 0x000ee80000300800 */
[----:B------:R-:W3:Y:S04]  /*2c5a0*/  LDL.LU R36, [R1+0x12c8] ;  /* 0x0012c80001247983 */ /* 0x000ee80000300800 */
[----:B------:R0:W-:Y:S04]  /*2c5b0*/  STS.U8 [R0+UR5+0x1a60], R37 ;  /* 0x001a602500007988 */ /* 0x0001e80008000005 */
[----:B------:R1:W-:Y:S04]  /*2c5c0*/  STS.U8 [R0+UR5+0x1a40], R38 ;  /* 0x001a402600007988 */ /* 0x0003e80008000005 */
[----:B----4-:R4:W-:Y:S04]  /*2c5d0*/  STS.U8 [R0+UR5+0x1a20], R39 ;  /* 0x001a202700007988 */ /* 0x0109e80008000005 */
[----:B------:R4:W-:Y:S04]  /*2c5e0*/  STS.U8 [R0+UR5+0x1a00], R8 ;  /* 0x001a000800007988 */ /* 0x0009e80008000005 */
[----:B------:R4:W-:Y:S04]  /*2c5f0*/  STS.U8 [R0+UR5+0x1ae0], R9 ;  /* 0x001ae00900007988 */ /* 0x0009e80008000005 */
[----:B------:R4:W-:Y:S04]  /*2c600*/  STS.U8 [R0+UR5+0x1ac0], R10 ;  /* 0x001ac00a00007988 */ /* 0x0009e80008000005 */
[----:B------:R-:W-:Y:S04]  /*2c610*/  STS.U8 [R0+UR5+0x1aa0], R2 ;  /* 0x001aa00200007988 */ /* 0x000fe80008000005 */
[----:B------:R-:W-:Y:S04]  /*2c620*/  STS.U8 [R0+UR5+0x1a80], R20 ;  /* 0x001a801400007988 */ /* 0x000fe80008000005 */
[----:B0-----:R-:W3:Y:S04]  /*2c630*/  LDL.LU R37, [R1+0x12c4] ;  /* 0x0012c40001257983 */ /* 0x001ee80000300800 */
[----:B------:R-:W-:Y:S04]  /*2c640*/  STS.U8 [R0+UR5+0x1b60], R21 ;  /* 0x001b601500007988 */ /* 0x000fe80008000005 */
[----:B-1----:R-:W3:Y:S04]  /*2c650*/  LDL.LU R38, [R1+0x12c0] ;  /* 0x0012c00001267983 */ /* 0x002ee80000300800 */
[----:B------:R-:W-:Y:S04]  /*2c660*/  STS.U8 [R0+UR5+0x1b40], R22 ;  /* 0x001b401600007988 */ /* 0x000fe80008000005 */
[----:B----4-:R-:W4:Y:S04]  /*2c670*/  LDL.LU R39, [R1+0x12bc] ;  /* 0x0012bc0001277983 */ /* 0x010f280000300800 */
[----:B------:R-:W4:Y:S04]  /*2c680*/  LDL.LU R8, [R1+0x12b8] ;  /* 0x0012b80001087983 */ /* 0x000f280000300800 */
[----:B------:R-:W-:Y:S04]  /*2c690*/  STS.U8 [R0+UR5+0x1b20], R23 ;  /* 0x001b201700007988 */ /* 0x000fe80008000005 */
[----:B------:R-:W-:Y:S04]  /*2c6a0*/  STS.U8 [R0+UR5+0x1b00], R24 ;  /* 0x001b001800007988 */ /* 0x000fe80008000005 */
[----:B------:R-:W4:Y:S04]  /*2c6b0*/  LDL.LU R9, [R1+0x12b4] ;  /* 0x0012b40001097983 */ /* 0x000f280000300800 */
[----:B------:R-:W4:Y:S04]  /*2c6c0*/  LDL.LU R10, [R1+0x12b0] ;  /* 0x0012b000010a7983 */ /* 0x000f280000300800 */
[----:B------:R-:W-:Y:S04]  /*2c6d0*/  STS.U8 [R0+UR5+0x1be0], R25 ;  /* 0x001be01900007988 */ /* 0x000fe80008000005 */
[----:B------:R0:W-:Y:S04]  /*2c6e0*/  STS.U8 [R0+UR5+0x1bc0], R11 ;  /* 0x001bc00b00007988 */ /* 0x0001e80008000005 */
        /* <DEDUP_REMOVED lines=10> */
[----:B------:R-:W-:Y:S04]  /*2c790*/  STS.U8 [R0+UR5+0x2260], R26 ;  /* 0x0022601a00007988 */ /* 0x000fe80008000005 */
[----:B------:R-:W-:Y:S04]  /*2c7a0*/  STS.U8 [R0+UR5+0x2280], R27 ;  /* 0x0022801b00007988 */ /* 0x000fe80008000005 */
[----:B------:R-:W-:Y:S04]  /*2c7b0*/  STS.U8 [R0+UR5+0x22a0], R28 ;  /* 0x0022a01c00007988 */ /* 0x000fe80008000005 */
[----:B------:R1:W-:Y:S04]  /*2c7c0*/  STS.U8 [R0+UR5+0x22c0], R60 ;  /* 0x0022c03c00007988 */ /* 0x0003e80008000005 */
[----:B------:R1:W-:Y:S04]  /*2c7d0*/  STS.U8 [R0+UR5+0x22e0], R44 ;  /* 0x0022e02c00007988 */ /* 0x0003e80008000005 */
[----:B0-----:R-:W3:Y:S04]  /*2c7e0*/  LDL.LU R61, [R1+0x11d8] ;  /* 0x0011d800013d7983 */ /* 0x001ee80000300800 */
[----:B-1----:R-:W3:Y:S04]  /*2c7f0*/  LDL.LU R60, [R1+0x11d4] ;  /* 0x0011d400013c7983 */ /* 0x002ee80000300800 */
[----:B------:R-:W3:Y:S04]  /*2c800*/  LDL.LU R44, [R1+0x11d0] ;  /* 0x0011d000012c7983 */ /* 0x000ee80000300800 */
        /* <DEDUP_REMOVED lines=12> */
[----:B------:R1:W-:Y:S04]  /*2c8d0*/  STS.U8 [R0+UR5+0x2340], R38 ;  /* 0x0023402600007988 */ /* 0x0003e80008000005 */
[----:B----4-:R4:W-:Y:S04]  /*2c8e0*/  STS.U8 [R0+UR5+0x2360], R39 ;  /* 0x0023602700007988 */ /* 0x0109e80008000005 */
[----:B------:R4:W-:Y:S04]  /*2c8f0*/  STS.U8 [R0+UR5+0x2380], R8 ;  /* 0x0023800800007988 */ /* 0x0009e80008000005 */
[----:B------:R4:W-:Y:S04]  /*2c900*/  STS.U8 [R0+UR5+0x23a0], R9 ;  /* 0x0023a00900007988 */ /* 0x0009e80008000005 */
[----:B0-----:R-:W3:Y:S04]  /*2c910*/  LDL.LU R36, [R1+0x10e4] ;  /* 0x0010e40001247983 */ /* 0x001ee80000300800 */
[----:B-1----:R-:W3:Y:S04]  /*2c920*/  LDL.LU R37, [R1+0x10e0] ;  /* 0x0010e00001257983 */ /* 0x002ee80000300800 */
[----:B------:R-:W3:Y:S04]  /*2c930*/  LDL.LU R38, [R1+0x10dc] ;  /* 0x0010dc0001267983 */ /* 0x000ee80000300800 */
[----:B----4-:R-:W4:Y:S04]  /*2c940*/  LDL.LU R39, [R1+0x10d8] ;  /* 0x0010d80001277983 */ /* 0x010f280000300800 */
[----:B------:R-:W4:Y:S04]  /*2c950*/  LDL.LU R8, [R1+0x10d4] ;  /* 0x0010d40001087983 */ /* 0x000f280000300800 */
[----:B------:R0:W-:Y:S04]  /*2c960*/  STS.U8 [R0+UR5+0x23c0], R10 ;  /* 0x0023c00a00007988 */ /* 0x0001e80008000005 */
[----:B------:R-:W4:Y:S04]  /*2c970*/  LDL.LU R9, [R1+0x10d0] ;  /* 0x0010d00001097983 */ /* 0x000f280000300800 */
[----:B0-----:R-:W4:Y:S04]  /*2c980*/  LDL.LU R10, [R1+0x10cc] ;  /* 0x0010cc00010a7983 */ /* 0x001f280000300800 */
        /* <DEDUP_REMOVED lines=11> */
[----:B------:R1:W-:Y:S04]  /*2ca40*/  STS.U8 [R0+UR5+0x2a80], R60 ;  /* 0x002a803c00007988 */ /* 0x0003e80008000005 */
[----:B------:R1:W-:Y:S04]  /*2ca50*/  STS.U8 [R0+UR5+0x2ae0], R44 ;  /* 0x002ae02c00007988 */ /* 0x0003e80008000005 */
[----:B0-----:R-:W3:Y:S04]  /*2ca60*/  LDL.LU R61, [R1+0x10b4] ;  /* 0x0010b400013d7983 */ /* 0x001ee80000300800 */
[----:B------:R-:W-:Y:S04]  /*2ca70*/  STS.U8 [R0+UR5+0x2ac0], R2 ;  /* 0x002ac00200007988 */ /* 0x000fe80008000005 */
[----:B------:R-:W-:Y:S04]  /*2ca80*/  STS.U8 [R0+UR5+0x2b20], R20 ;  /* 0x002b201400007988 */ /* 0x000fe80008000005 */
[----:B------:R-:W-:Y:S04]  /*2ca90*/  STS.U8 [R0+UR5+0x2b00], R21 ;  /* 0x002b001500007988 */ /* 0x000fe80008000005 */
[----:B-1----:R-:W3:Y:S04]  /*2caa0*/  LDL.LU R60, [R1+0x36e8] ;  /* 0x0036e800013c7983 */ /* 0x002ee80000300800 */
[----:B------:R-:W-:Y:S04]  /*2cab0*/  STS.U8 [R0+UR5+0x2b60], R22 ;  /* 0x002b601600007988 */ /* 0x000fe80008000005 */
[----:B------:R-:W3:Y:S04]  /*2cac0*/  LDL.LU R44, [R1+0x36e4] ;  /* 0x0036e400012c7983 */ /* 0x000ee80000300800 */
        /* <DEDUP_REMOVED lines=25> */
[----:B------:R1:W-:Y:S04]  /*2cc60*/  STS.U8 [R0+UR5+0x3340], R11 ;  /* 0x0033400b00007988 */ /* 0x0003e80008000005 */
[----:B0-----:R-:W4:Y:S04]  /*2cc70*/  LDL.LU R10, [R1+0x1694] ;  /* 0x00169400010a7983 */ /* 0x001f280000300800 */
[----:B-1----:R-:W4:Y:S04]  /*2cc80*/  LDL.LU R11, [R1+0x1690] ;  /* 0x00169000010b7983 */ /* 0x002f280000300800 */
        /* <DEDUP_REMOVED lines=11> */
[----:B------:R-:W-:Y:S04]  /*2cd40*/  STS.U8 [R0+UR5+0x33a0], R24 ;  /* 0x0033a01800007988 */ /* 0x000fe80008000005 */
[----:B------:R-:W-:Y:S04]  /*2cd50*/  STS.U8 [R0+UR5+0x3a60], R25 ;  /* 0x003a601900007988 */ /* 0x000fe80008000005 */
[----:B------:R-:W-:Y:S04]  /*2cd60*/  STS.U8 [R0+UR5+0x3a40], R26 ;  /* 0x003a401a00007988 */ /* 0x000fe80008000005 */
[----:B------:R-:W-:Y:S04]  /*2cd70*/  STS.U8 [R0+UR5+0x3a20], R27 ;  /* 0x003a201b00007988 */ /* 0x000fe80008000005 */
[----:B------:R-:W-:Y:S04]  /*2cd80*/  STS.U8 [R0+UR5+0x3a00], R28 ;  /* 0x003a001c00007988 */ /* 0x000fe80008000005 */
[----:B------:R0:W-:Y:S04]  /*2cd90*/  STS.U8 [R0+UR5+0x3ae0], R44 ;  /* 0x003ae02c00007988 */ /* 0x0001e80008000005 */
[----:B------:R1:W-:Y:S04]  /*2cda0*/  STS.U8 [R0+UR5+0x3ac0], R60 ;  /* 0x003ac03c00007988 */ /* 0x0003e80008000005 */
[----:B0-----:R-:W3:Y:S01]  /*2cdb0*/  LDL.LU R44, [R1+0x36e0] ;  /* 0x0036e000012c7983 */ /* 0x001ee20000300800 */
[----:B-1----:R-:W0:Y:S03]  /*2cdc0*/  S2R R60, SR_TID.X ;  /* 0x00000000003c7919 */ /* 0x002e260000002100 */
[----:B------:R-:W3:Y:S04]  /*2cdd0*/  LDL.LU R2, [R1+0x1678] ;  /* 0x0016780001027983 */ /* 0x000ee80000300800 */
[----:B------:R-:W3:Y:S04]  /*2cde0*/  LDL.LU R20, [R1+0x1674] ;  /* 0x0016740001147983 */ /* 0x000ee80000300800 */
[----:B------:R-:W3:Y:S04]  /*2cdf0*/  LDL.LU R21, [R1+0x1670] ;  /* 0x0016700001157983 */ /* 0x000ee80000300800 */
[----:B------:R-:W-:Y:S04]  /*2ce00*/  STS.U8 [R0+UR5+0x3aa0], R54 ;  /* 0x003aa03600007988 */ /* 0x000fe80008000005 */
[----:B------:R-:W3:Y:S04]  /*2ce10*/  LDL.LU R22, [R1+0x15ac] ;  /* 0x0015ac0001167983 */ /* 0x000ee80000300800 */
[----:B------:R-:W-:Y:S04]  /*2ce20*/  STS.U8 [R0+UR5+0x3a80], R53 ;  /* 0x003a803500007988 */ /* 0x000fe80008000005 */
[----:B------:R-:W3:Y:S04]  /*2ce30*/  LDL.LU R23, [R1+0x15a8] ;  /* 0x0015a80001177983 */ /* 0x000ee80000300800 */
[----:B------:R1:W-:Y:S04]  /*2ce40*/  STS.U8 [R0+UR5+0x3b60], R47 ;  /* 0x003b602f00007988 */ /* 0x0003e80008000005 */
[----:B------:R-:W3:Y:S04]  /*2ce50*/  LDL.LU R24, [R1+0x15a4] ;  /* 0x0015a40001187983 */ /* 0x000ee80000300800 */
[----:B------:R-:W-:Y:S04]  /*2ce60*/  STS.U8 [R0+UR5+0x3b40], R15 ;  /* 0x003b400f00007988 */ /* 0x000fe80008000005 */
        /* <DEDUP_REMOVED lines=8> */
[----:B-1----:R-:W3:Y:S04]  /*2cef0*/  LDL.LU R47, [R1+0x1590] ;  /* 0x00159000012f7983 */ /* 0x002ee80000300800 */
[----:B------:R-:W-:Y:S04]  /*2cf00*/  STS.U8 [R0+UR5+0x3ba0], R58 ;  /* 0x003ba03a00007988 */ /* 0x000fe80008000005 */
[----:B------:R-:W3:Y:S04]  /*2cf10*/  LDL.LU R53, [R1+0x158c] ;  /* 0x00158c0001357983 */ /* 0x000ee80000300800 */
[----:B------:R1:W-:Y:S04]  /*2cf20*/  STS.U8 [R0+UR5+0x3b80], R57 ;  /* 0x003b803900007988 */ /* 0x0003e80008000005 */
[----:B------:R-:W3:Y:S01]  /*2cf30*/  LDL.LU R54, [R1+0x1588] ;  /* 0x0015880001367983 */ /* 0x000ee20000300800 */
[----:B0-----:R-:W-:-:S03]  /*2cf40*/  LOP3.LUT R60, R60, 0x1f, RZ, 0xc0, !PT ;  /* 0x0000001f3c3c7812 */ /* 0x001fc600078ec0ff */
[----:B-1----:R-:W3:Y:S04]  /*2cf50*/  LDL.LU R0, [R1+0x1584] ;  /* 0x0015840001007983 */ /* 0x002ee80000300800 */
[----:B------:R-:W3:Y:S04]  /*2cf60*/  LDL.LU R12, [R1+0x1580] ;  /* 0x00158000010c7983 */ /* 0x000ee80000300800 */
[----:B------:R-:W3:Y:S01]  /*2cf70*/  LDL.LU R13, [R1+0x157c] ;  /* 0x00157c00010d7983 */ /* 0x000ee20000300800 */
[----:B------:R-:W-:-:S03]  /*2cf80*/  LOP3.LUT R60, R60, 0x10, RZ, 0x3c, !PT ;  /* 0x000000103c3c7812 */ /* 0x000fc600078e3cff */
        /* <DEDUP_REMOVED lines=37> */
[----:B------:R0:W-:Y:S04]  /*2d1e0*/  STS.U8 [R60+UR5+0xc60], R24 ;  /* 0x000c60183c007988 */ /* 0x0001e80008000005 */
[----:B------:R-:W3:Y:S04]  /*2d1f0*/  LDL.LU R23, [R1+0x13a8] ;  /* 0x0013a80001177983 */ /* 0x000ee80000300800 */
        /* <DEDUP_REMOVED lines=27> */
[----:B----4-:R4:W-:Y:S04]  /*2d3b0*/  STS.U8 [R60+UR5+0x1400], R39 ;  /* 0x001400273c007988 */ /* 0x0109e80008000005 */
[----:B0-----:R-:W3:Y:S04]  /*2d3c0*/  LDL.LU R15, [R1+0x1374] ;  /* 0x00137400010f7983 */ /* 0x001ee80000300800 */
[----:B------:R0:W-:Y:S04]  /*2d3d0*/  STS.U8 [R60+UR5+0x1420], R8 ;  /* 0x001420083c007988 */ /* 0x0001e80008000005 */
[----:B------:R0:W-:Y:S04]  /*2d3e0*/  STS.U8 [R60+UR5+0x14c0], R9 ;  /* 0x0014c0093c007988 */ /* 0x0001e80008000005 */
[----:B-1----:R-:W3:Y:S04]  /*2d3f0*/  LDL.LU R36, [R1+0x1370] ;  /* 0x0013700001247983 */ /* 0x002ee80000300800 */
[----:B------:R-:W3:Y:S04]  /*2d400*/  LDL.LU R37, [R1+0x136c] ;  /* 0x00136c0001257983 */ /* 0x000ee80000300800 */
[----:B------:R-:W3:Y:S04]  /*2d410*/  LDL.LU R38, [R1+0x12a8] ;  /* 0x0012a80001267983 */ /* 0x000ee80000300800 */
[----:B----4-:R-:W4:Y:S04]  /*2d420*/  LDL.LU R39, [R1+0x12a4] ;  /* 0x0012a40001277983 */ /* 0x010f280000300800 */
[----:B0-----:R-:W4:Y:S04]  /*2d430*/  LDL.LU R8, [R1+0x12a0] ;  /* 0x0012a00001087983 */ /* 0x001f280000300800 */
        /* <DEDUP_REMOVED lines=15> */
[----:B----4-:R0:W-:Y:S04]  /*2d530*/  STS.U8 [R60+UR5+0x24c0], R45 ;  /* 0x0024c02d3c007988 */ /* 0x0101e80008000005 */
        /* <DEDUP_REMOVED lines=59> */
[----:B0-----:R-:W3:Y:S04]  /*2d8f0*/  LDL.LU R10, [R1+0x1088] ;  /* 0x00108800010a7983 */ /* 0x001ee80000300800 */
[----:B-1----:R-:W3:Y:S04]  /*2d900*/  LDL.LU R11, [R1+0x1084] ;  /* 0x00108400010b7983 */ /* 0x002ee80000300800 */
        /* <DEDUP_REMOVED lines=14> */
[----:B0-----:R-:W3:Y:S04]  /*2d9f0*/  LDL.LU R21, [R1+0x166c] ;  /* 0x00166c0001157983 */ /* 0x001ee80000300800 */
[----:B-1----:R-:W3:Y:S04]  /*2da00*/  LDL.LU R22, [R1+0x1668] ;  /* 0x0016680001167983 */ /* 0x002ee80000300800 */
        /* <DEDUP_REMOVED lines=41> */
[----:B0-----:R-:W3:Y:S04]  /*2dca0*/  LDL.LU R10, [R1+0x1554] ;  /* 0x00155400010a7983 */ /* 0x001ee80000300800 */
[----:B-1----:R-:W3:Y:S04]  /*2dcb0*/  LDL.LU R11, [R1+0x1550] ;  /* 0x00155000010b7983 */ /* 0x002ee80000300800 */
[----:B------:R-:W3:Y:S04]  /*2dcc0*/  LDL.LU R44, [R1+0x154c] ;  /* 0x00154c00012c7983 */ /* 0x000ee80000300800 */
        /* <DEDUP_REMOVED lines=8> */
[----:B------:R0:W-:Y:S02]  /*2dd50*/  STS.U8 [R60+UR5+0x3500], R61 ;  /* 0x0035003d3c007988 */ /* 0x0001e40008000005 */
[----:B0-----:R-:W0:Y:S02]  /*2dd60*/  S2R R61, SR_TID.X ;  /* 0x00000000003d7919 */ /* 0x001e240000002100 */
[----:B------:R1:W-:Y:S04]  /*2dd70*/  STS.U8 [R60+UR5+0x2c20], R2 ;  /* 0x002c20023c007988 */ /* 0x0003e80008000005 */
[----:B------:R1:W-:Y:S04]  /*2dd80*/  STS.U8 [R60+UR5+0x2c00], R20 ;  /* 0x002c00143c007988 */ /* 0x0003e80008000005 */
[----:B------:R-:W-:Y:S04]  /*2dd90*/  STS.U8 [R60+UR5+0x3c60], R56 ;  /* 0x003c60383c007988 */ /* 0x000fe80008000005 */
        /* <DEDUP_REMOVED lines=15> */
[----:B-1----:R-:W3:Y:S04]  /*2de90*/  LDL.LU R2, [R1+0x1538] ;  /* 0x0015380001027983 */ /* 0x002ee80000300800 */
[----:B------:R-:W3:Y:S01]  /*2dea0*/  LDL.LU R20, [R1+0x1534] ;  /* 0x0015340001147983 */ /* 0x000ee20000300800 */
[----:B0-----:R-:W-:-:S04]  /*2deb0*/  LOP3.LUT R61, R61, 0x1f, RZ, 0xc0, !PT ;  /* 0x0000001f3d3d7812 */ /* 0x001fc800078ec0ff */
[----:B------:R-:W-:-:S05]  /*2dec0*/  LOP3.LUT R61, R61, 0x18, RZ, 0x3c, !PT ;  /* 0x000000183d3d7812 */ /* 0x000fca00078e3cff */
        /* <DEDUP_REMOVED lines=48> */
[----:B----4-:R-:W4:Y:S04]  /*2e1d0*/  LDL.LU R11, [R1+0x1350] ;  /* 0x00135000010b7983 */ /* 0x010f280000300800 */
        /* <DEDUP_REMOVED lines=52> */
[----:B----4-:R4:W-:Y:S04]  /*2e520*/  STS.U8 [R61+UR5+0x1ea0], R11 ;  /* 0x001ea00b3d007988 */ /* 0x0109e80008000005 */
        /* <DEDUP_REMOVED lines=67> */
[----:B----4-:R-:W4:Y:S04]  /*2e960*/  LDL.LU R11, [R1+0x3668] ;  /* 0x00366800010b7983 */ /* 0x010f280000300800 */
        /* <DEDUP_REMOVED lines=22> */
[----:B----4-:R-:W-:Y:S04]  /*2ead0*/  STS.U8 [R61+UR5+0x3640], R11 ;  /* 0x0036400b3d007988 */ /* 0x010fe80008000005 */
[----:B------:R-:W-:Y:S04]  /*2eae0*/  STS.U8 [R61+UR5+0x3620], R8 ;  /* 0x003620083d007988 */ /* 0x000fe80008000005 */
[----:B------:R-:W-:Y:S04]  /*2eaf0*/  STS.U8 [R61+UR5+0x36c0], R39 ;  /* 0x0036c0273d007988 */ /* 0x000fe80008000005 */
[----:B------:R-:W-:Y:S04]  /*2eb00*/  STS.U8 [R61+UR5+0x2fc0], R44 ;  /* 0x002fc02c3d007988 */ /* 0x000fe80008000005 */
[----:B------:R-:W-:Y:S04]  /*2eb10*/  STS.U8 [R61+UR5+0x2fe0], R45 ;  /* 0x002fe02d3d007988 */ /* 0x000fe80008000005 */
[----:B---3--:R0:W-:Y:S04]  /*2eb20*/  STS.U8 [R61+UR5+0x2f40], R55 ;  /* 0x002f40373d007988 */ /* 0x0081e80008000005 */
[----:B--2---:R1:W-:Y:S04]  /*2eb30*/  STS.U8 [R61+UR5+0x2fa0], R52 ;  /* 0x002fa0343d007988 */ /* 0x0043e80008000005 */
[----:B------:R2:W-:Y:S04]  /*2eb40*/  STS.U8 [R61+UR5+0x2f80], R46 ;  /* 0x002f802e3d007988 */ /* 0x0005e80008000005 */
[----:B0-----:R-:W3:Y:S04]  /*2eb50*/  LDL.LU R55, [R1+0x3650] ;  /* 0x0036500001377983 */ /* 0x001ee80000300800 */
[----:B-1----:R-:W4:Y:S04]  /*2eb60*/  LDL.LU R52, [R1+0x364c] ;  /* 0x00364c0001347983 */ /* 0x002f280000300800 */
[----:B--2---:R-:W2:Y:S04]  /*2eb70*/  LDL.LU R46, [R1+0x3648] ;  /* 0x00364800012e7983 */ /* 0x004ea80000300800 */
[----:B------:R-:W3:Y:S04]  /*2eb80*/  LDL.LU R45, [R1+0x3644] ;  /* 0x00364400012d7983 */ /* 0x000ee80000300800 */
        /* <DEDUP_REMOVED lines=13> */
[----:B------:R-:W2:Y:S04]  /*2ec60*/  LDL.LU R0, [R1+0x360c] ;  /* 0x00360c0001007983 */ /* 0x000ea80000300800 */
[----:B------:R-:W4:Y:S04]  /*2ec70*/  LDL R53, [R1+0x2960] ;  /* 0x0029600001357983 */ /* 0x000f280000100800 */
[----:B------:R-:W2:Y:S04]  /*2ec80*/  LDL R2, [R1+0x2968] ;  /* 0x0029680001027983 */ /* 0x000ea80000100800 */
        /* <DEDUP_REMOVED lines=17> */
[----:B------:R4:W-:Y:S01]  /*2eda0*/  STS.U8 [R61+UR5+0x3f80], R3 ;  /* 0x003f80033d007988 */ /* 0x0009e20008000005 */
[----:B------:R-:W-:Y:S06]  /*2edb0*/  BAR.SYNC.DEFER_BLOCKING 0x0 ;  /* 0x0000000000007b1d */ /* 0x000fec0000010000 */
[----:B0-----:R-:W2:Y:S04]  /*2edc0*/  LDL R54, [R1+0x278c] ;  /* 0x00278c0001367983 */ /* 0x001ea80000100800 */
[----:B-1----:R-:W2:Y:S01]  /*2edd0*/  LDL R47, [R1+0x27b4] ;  /* 0x0027b400012f7983 */ /* 0x002ea20000100800 */
[----:B---3--:R-:W-:Y:S01]  /*2ede0*/  PRMT R45, RZ, 0x7610, R45 ;  /* 0x00007610ff2d7816 */ /* 0x008fe2000000002d */
[----:B----4-:R-:W-:-:S02]  /*2edf0*/  @!P0 IMAD.MOV.U32 R3, RZ, RZ, R53 ;  /* 0x000000ffff038224 */ /* 0x010fc400078e0035 */
[----:B------:R-:W3:Y:S04]  /*2ee00*/  LDL R53, [R1+0x27c4] ;  /* 0x0027c40001357983 */ /* 0x000ee80000100800 */
[----:B------:R-:W4:Y:S04]  /*2ee10*/  LDL.LU R61, [R1+0x2950] ;  /* 0x00295000013d7983 */ /* 0x000f280000300800 */
[----:B--2---:R0:W2:Y:S04]  /*2ee20*/  @!P0 LDG.E.U8 R45, desc[UR32][R2.64] ;  /* 0x00000020022d8981 */ /* 0x0040a8000c1e1100 */
[----:B------:R-:W0:Y:S04]  /*2ee30*/  LDL R2, [R1+0x1804] ;  /* 0x0018040001027983 */ /* 0x000e280000100800 */
[----:B------:R-:W0:Y:S01]  /*2ee40*/  LDL R3, [R1+0x27a0] ;  /* 0x0027a00001037983 */ /* 0x000e220000100800 */
[----:B------:R-:W-:-:S02]  /*2ee50*/  PRMT R0, RZ, 0x7610, R0 ;  /* 0x00007610ff007816 */ /* 0x000fc40000000000 */
[----:B0-----:R-:W-:-:S04]  /*2ee60*/  @!P0 LOP3.LUT R3, R3, R2, RZ, 0x3c, !PT ;  /* 0x0000000203038212 */ /* 0x001fc800078e3cff */
[----:B------:R-:W-:-:S04]  /*2ee70*/  @!P0 LOP3.LUT R2, R3, R2, RZ, 0x3c, !PT ;  /* 0x0000000203028212 */ /* 0x000fc800078e3cff */
[----:B------:R-:W-:-:S05]  /*2ee80*/  @!P0 LOP3.LUT R3, R3, R2, RZ, 0x3c, !PT ;  /* 0x0000000203038212 */ /* 0x000fca00078e3cff */
[----:B------:R-:W3:Y:S04]  /*2ee90*/  @!P0 LDG.E.U8 R0, desc[UR32][R2.64] ;  /* 0x0000002002008981 */ /* 0x000ee8000c1e1100 */
[----:B--2---:R-:W-:Y:S04]  /*2eea0*/  STL [R1+0x35c0], R45 ;  /* 0x0035c02d01007387 */ /* 0x004fe80000100800 */
[----:B---3--:R0:W-:Y:S04]  /*2eeb0*/  STL [R1+0x1024], R0 ;  /* 0x0010240001007387 */ /* 0x0081e80000100800 */
[----:B0-----:R-:W2:Y:S04]  /*2eec0*/  LDL.LU R0, [R1+0x3608] ;  /* 0x0036080001007983 */ /* 0x001ea80000300800 */
[----:B------:R-:W3:Y:S04]  /*2eed0*/  LDL R2, [R1+0x2788] ;  /* 0x0027880001027983 */ /* 0x000ee80000100800 */
[----:B------:R-:W3:Y:S01]  /*2eee0*/  LDL R3, [R1+0x27ac] ;  /* 0x0027ac0001037983 */ /* 0x000ee20000100800 */
[----:B------:R-:W-:-:S02]  /*2eef0*/  PRMT R55, RZ, 0x7610, R55 ;  /* 0x00007610ff377816 */ /* 0x000fc40000000037 */
[----:B---3--:R-:W-:-:S04]  /*2ef00*/  @!P0 LOP3.LUT R3, R3, R2, RZ, 0x3c, !PT ;  /* 0x0000000203038212 */ /* 0x008fc800078e3cff */
[----:B------:R-:W-:-:S04]  /*2ef10*/  @!P0 LOP3.LUT R2, R3, R2, RZ, 0x3c, !PT ;  /* 0x0000000203028212 */ /* 0x000fc800078e3cff */
[----:B------:R-:W-:-:S05]  /*2ef20*/  @!P0 LOP3.LUT R3, R3, R2, RZ, 0x3c, !PT ;  /* 0x0000000203038212 */ /* 0x000fca00078e3cff */
[----:B------:R0:W3:Y:S01]  /*2ef30*/  @!P0 LDG.E.U8 R55, desc[UR32][R2.64] ;  /* 0x0000002002378981 */ /* 0x0000e2000c1e1100 */
[----:B------:R-:W-:Y:S01]  /*2ef40*/  PRMT R46, RZ, 0x7610, R46 ;  /* 0x00007610ff2e7816 */ /* 0x000fe2000000002e */
[----:B0-----:R-:W-:Y:S02]  /*2ef50*/  @!P0 IMAD.MOV.U32 R2, RZ, RZ, R47 ;  /* 0x000000ffff028224 */ /* 0x001fe400078e002f */
[----:B------:R-:W-:-:S05]  /*2ef60*/  @!P0 IMAD.MOV.U32 R3, RZ, RZ, R54 ;  /* 0x000000ffff038224 */ /* 0x000fca00078e0036 */
[----:B------:R0:W4:Y:S04]  /*2ef70*/  @!P0 LDG.E.U8 R46, desc[UR32][R2.64] ;  /* 0x00000020022e8981 */ /* 0x000128000c1e1100 */
[----:B---3--:R1:W-:Y:S04]  /*2ef80*/  STL [R1+0x1020], R55 ;  /* 0x0010203701007387 */ /* 0x0083e80000100800 */
[----:B------:R-:W0:Y:S04]  /*2ef90*/  LDL R2, [R1+0x2790] ;  /* 0x0027900001027983 */ /* 0x000e280000100800 */
[----:B------:R-:W0:Y:S01]  /*2efa0*/  LDL R3, [R1+0x27bc] ;  /* 0x0027bc0001037983 */ /* 0x000e220000100800 */
[----:B--2---:R-:W-:-:S03]  /*2efb0*/  PRMT R0, RZ, 0x7610, R0 ;  /* 0x00007610ff007816 */ /* 0x004fc60000000000 */
[----:B------:R-:W2:Y:S04]  /*2efc0*/  LDL R54, [R1+0x27d4] ;  /* 0x0027d40001367983 */ /* 0x000ea80000100800 */
[----:B------:R-:W3:Y:S04]  /*2efd0*/  LDL R47, [R1+0x27a4] ;  /* 0x0027a400012f7983 */ /* 0x000ee80000100800 */
[----:B-1----:R-:W3:Y:S01]  /*2efe0*/  LDL R55, [R1+0x279c] ;  /* 0x00279c0001377983 */ /* 0x002ee20000100800 */
[----:B0-----:R-:W-:-:S04]  /*2eff0*/  @!P0 LOP3.LUT R3, R3, R2, RZ, 0x3c, !PT ;  /* 0x0000000203038212 */ /* 0x001fc800078e3cff */
[----:B------:R-:W-:-:S04]  /*2f000*/  @!P0 LOP3.LUT R2, R3, R2, RZ, 0x3c, !PT ;  /* 0x0000000203028212 */ /* 0x000fc800078e3cff */
[----:B------:R-:W-:-:S05]  /*2f010*/  @!P0 LOP3.LUT R3, R3, R2, RZ, 0x3c, !PT ;  /* 0x0000000203038212 */ /* 0x000fca00078e3cff */
[----:B------:R-:W2:Y:S04]  /*2f020*/  @!P0 LDG.E.U8 R0, desc[UR32][R2.64] ;  /* 0x0000002002008981 */ /* 0x000ea8000c1e1100 */
[----:B----4-:R0:W-:Y:S04]  /*2f030*/  STL [R1+0x1018], R46 ;  /* 0x0010182e01007387 */ /* 0x0101e80000100800 */
[----:B0-----:R-:W4:Y:S04]  /*2f040*/  LDL R46, [R1+0x27dc] ;  /* 0x0027dc00012e7983 */ /* 0x001f280000100800 */
[----:B--2---:R0:W-:Y:S04]  /*2f050*/  STL [R1+0x1014], R0 ;  /* 0x0010140001007387 */ /* 0x0041e80000100800 */
[----:B0-----:R-:W2:Y:S04]  /*2f060*/  LDL.LU R0, [R1+0x3604] ;  /* 0x0036040001007983 */ /* 0x001ea80000300800 */
[----:B------:R-:W3:Y:S01]  /*2f070*/  LDL R3, [R1+0x2794] ;  /* 0x0027940001037983 */ /* 0x000ee20000100800 */
[----:B------:R-:W-:Y:S01]  /*2f080*/  PRMT R13, RZ, 0x7610, R13 ;  /* 0x00007610ff0d7816 */ /* 0x000fe2000000000d */
[----:B------:R-:W-:Y:S01]  /*2f090*/  @!P0 IMAD.MOV.U32 R2, RZ, RZ, R53 ;  /* 0x000000ffff028224 */ /* 0x000fe200078e0035 */
[----:B------:R-:W-:-:S02]  /*2f0a0*/  PRMT R14, RZ, 0x7610, R14 ;  /* 0x00007610ff0e7816 */ /* 0x000fc4000000000e */
[----:B------:R-:W-:Y:S02]  /*2f0b0*/  PRMT R15, RZ, 0x7610, R15 ;  /* 0x00007610ff0f7816 */ /* 0x000fe4000000000f */
[----:B------:R-:W-:Y:S01]  /*2f0c0*/  PRMT R36, RZ, 0x7610, R36 ;  /* 0x00007610ff247816 */ /* 0x000fe20000000024 */
[----:B------:R-:W2:Y:S04]  /*2f0d0*/  LDL R53, [R1+0x27e4] ;  /* 0x0027e40001357983 */ /* 0x000ea80000100800 */
[----:B---3--:R0:W3:Y:S04]  /*2f0e0*/  @!P0 LDG.E.U8 R13, desc[UR32][R2.64] ;  /* 0x00000020020d8981 */ /* 0x0080e8000c1e1100 */
[----:B------:R-:W0:Y:S04]  /*2f0f0*/  LDL R2, [R1+0x2798] ;  /* 0x0027980001027983 */ /* 0x000e280000100800 */
[----:B------:R-:W0:Y:S02]  /*2f100*/  LDL R3, [R1+0x27cc] ;  /* 0x0027cc0001037983 */ /* 0x000e240000100800 */
[----:B0-----:R-:W-:-:S04]  /*2f110*/  @!P0 LOP3.LUT R3, R3, R2, RZ, 0x3c, !PT ;  /* 0x0000000203038212 */ /* 0x001fc800078e3cff */
[----:B------:R-:W-:-:S04]  /*2f120*/  @!P0 LOP3.LUT R2, R3, R2, RZ, 0x3c, !PT ;  /* 0x0000000203028212 */ /* 0x000fc800078e3cff */
[----:B------:R-:W-:-:S05]  /*2f130*/  @!P0 LOP3.LUT R3, R3, R2, RZ, 0x3c, !PT ;  /* 0x0000000203038212 */ /* 0x000fca00078e3cff */
[----:B------:R0:W2:Y:S02]  /*2f140*/  @!P0 LDG.E.U8 R14, desc[UR32][R2.64] ;  /* 0x00000020020e8981 */ /* 0x0000a4000c1e1100 */
[----:B0-----:R-:W-:Y:S02]  /*2f150*/  @!P0 IMAD.MOV.U32 R2, RZ, RZ, R54 ;  /* 0x000000ffff028224 */ /* 0x001fe400078e0036 */
[----:B------:R-:W-:-:S05]  /*2f160*/  @!P0 IMAD.MOV.U32 R3, RZ, RZ, R55 ;  /* 0x000000ffff038224 */ /* 0x000fca00078e0037 */
[----:B------:R4:W2:Y:S04]  /*2f170*/  @!P0 LDG.E.U8 R15, desc[UR32][R2.64] ;  /* 0x00000020020f8981 */ /* 0x0008a8000c1e1100 */
[----:B---3--:R-:W-:Y:S01]  /*2f180*/  STL [R1+0x35c4], R13 ;  /* 0x0035c40d01007387 */ /* 0x008fe20000100800 */
[----:B----4-:R-:W-:Y:S02]  /*2f190*/  @!P0 IMAD.MOV.U32 R2, RZ, RZ, R46 ;  /* 0x000000ffff028224 */ /* 0x010fe400078e002e */
[----:B------:R-:W-:-:S05]  /*2f1a0*/  @!P0 IMAD.MOV.U32 R3, RZ, RZ, R47 ;  /* 0x000000ffff038224 */ /* 0x000fca00078e002f */
[----:B------:R0:W3:Y:S04]  /*2f1b0*/  @!P0 LDG.E.U8 R36, desc[UR32][R2.64] ;  /* 0x0000002002248981 */ /* 0x0000e8000c1e1100 */
[----:B--2---:R-:W-:Y:S04]  /*2f1c0*/  STL [R1+0x35c8], R14 ;  /* 0x0035c80e01007387 */ /* 0x004fe80000100800 */
[----:B------:R-:W-:Y:S04]  /*2f1d0*/  STL [R1+0x35cc], R15 ;  /* 0x0035cc0f01007387 */ /* 0x000fe80000100800 */
[----:B------:R-:W2:Y:S01]  /*2f1e0*/  LDL R3, [R1+0x27a8] ;  /* 0x0027a80001037983 */ /* 0x000ea20000100800 */
[----:B------:R-:W-:Y:S01]  /*2f1f0*/  PRMT R52, RZ, 0x7610, R52 ;  /* 0x00007610ff347816 */ /* 0x000fe20000000034 */
[----:B0-----:R-:W-:-:S02]  /*2f200*/  @!P0 IMAD.MOV.U32 R2, RZ, RZ, R53 ;  /* 0x000000ffff028224 */ /* 0x001fc400078e0035 */
[----:B------:R-:W4:Y:S04]  /*2f210*/  LDL R47, [R1+0x27c0] ;  /* 0x0027c000012f7983 */ /* 0x000f280000100800 */
[----:B------:R-:W4:Y:S04]  /*2f220*/  LDL R46, [R1+0x27fc] ;  /* 0x0027fc00012e7983 */ /* 0x000f280000100800 */
[----:B------:R-:W4:Y:S04]  /*2f230*/  LDL R55, [R1+0x27c8] ;  /* 0x0027c80001377983 */ /* 0x000f280000100800 */
[----:B------:R-:W4:Y:S04]  /*2f240*/  LDL R54, [R1+0x2804] ;  /* 0x0028040001367983 */ /* 0x000f280000100800 */
[----:B---3--:R-:W-:Y:S01]  /*2f250*/  STL [R1+0x35d0], R36 ;  /* 0x0035d02401007387 */ /* 0x008fe20000100800 */
[----:B------:R-:W-:-:S03]  /*2f260*/  PRMT R0, RZ, 0x7610, R0 ;  /* 0x00007610ff007816 */ /* 0x000fc60000000000 */
[----:B------:R-:W3:Y:S04]  /*2f270*/  LDL R53, [R1+0x27d0] ;  /* 0x0027d00001357983 */ /* 0x000ee80000100800 */
[----:B--2---:R0:W2:Y:S04]  /*2f280*/  @!P0 LDG.E.U8 R52, desc[UR32][R2.64] ;  /* 0x0000002002348981 */ /* 0x0040a8000c1e1100 */
[----:B------:R-:W0:Y:S04]  /*2f290*/  LDL R2, [R1+0x27b0] ;  /* 0x0027b00001027983 */ /* 0x000e280000100800 */
[----:B------:R-:W0:Y:S02]  /*2f2a0*/  LDL R3, [R1+0x27ec] ;  /* 0x0027ec0001037983 */ /* 0x000e240000100800 */
[----:B0-----:R-:W-:-:S04]  /*2f2b0*/  @!P0 LOP3.LUT R3, R3, R2, RZ, 0x3c, !PT ;  /* 0x0000000203038212 */ /* 0x001fc800078e3cff */
[----:B------:R-:W-:-:S04]  /*2f2c0*/  @!P0 LOP3.LUT R2, R3, R2, RZ, 0x3c, !PT ;  /* 0x0000000203028212 */ /* 0x000fc800078e3cff */
[----:B------:R-:W-:-:S05]  /*2f2d0*/  @!P0 LOP3.LUT R3, R3, R2, RZ, 0x3c, !PT ;  /* 0x0000000203038212 */ /* 0x000fca00078e3cff */
[----:B------:R-:W4:Y:S04]  /*2f2e0*/  @!P0 LDG.E.U8 R0, desc[UR32][R2.64] ;  /* 0x0000002002008981 */ /* 0x000f28000c1e1100 */
[----:B--2---:R0:W-:Y:S04]  /*2f2f0*/  STL [R1+0x1000], R52 ;  /* 0x0010003401007387 */ /* 0x0041e80000100800 */
[----:B0-----:R-:W2:Y:S04]  /*2f300*/  LDL R52, [R1+0x280c] ;  /* 0x00280c0001347983 */ /* 0x001ea80000100800 */
[----:B----4-:R0:W-:Y:S04]  /*2f310*/  STL [R1+0xffc], R0 ;  /* 0x000ffc0001007387 */ /* 0x0101e80000100800 */
[----:B0-----:R-:W4:Y:S04]  /*2f320*/  LDL.LU R0, [R1+0x3600] ;  /* 0x0036000001007983 */ /* 0x001f280000300800 */
[----:B------:R-:W3:Y:S04]  /*2f330*/  LDL R2, [R1+0x27b8] ;  /* 0x0027b80001027983 */ /* 0x000ee80000100800 */
[----:B------:R-:W3:Y:S01]  /*2f340*/  LDL R3, [R1+0x27f4] ;  /* 0x0027f40001037983 */ /* 0x000ee20000100800 */
[----:B------:R-:W-:-:S02]  /*2f350*/  PRMT R12, RZ, 0x7610, R12 ;  /* 0x00007610ff0c7816 */ /* 0x000fc4000000000c */
[----:B------:R-:W-:Y:S02]  /*2f360*/  PRMT R37, RZ, 0x7610, R37 ;  /* 0x00007610ff257816 */ /* 0x000fe40000000025 */
[----:B------:R-:W-:Y:S02]  /*2f370*/  PRMT R38, RZ, 0x7610, R38 ;  /* 0x00007610ff267816 */ /* 0x000fe40000000026 */
[----:B---3--:R-:W-:-:S04]  /*2f380*/  @!P0 LOP3.LUT R3, R3, R2, RZ, 0x3c, !PT ;  /* 0x0000000203038212 */ /* 0x008fc800078e3cff */
[----:B------:R-:W-:-:S04]  /*2f390*/  @!P0 LOP3.LUT R2, R3, R2, RZ, 0x3c, !PT ;  /* 0x0000000203028212 */ /* 0x000fc800078e3cff */
[----:B------:R-:W-:Y:S02]  /*2f3a0*/  @!P0 LOP3.LUT R3, R3, R2, RZ, 0x3c, !PT ;  /* 0x0000000203038212 */ /* 0x000fe400078e3cff */
[----:B----4-:R-:W-:-:S03]  /*2f3b0*/  PRMT R0, RZ, 0x7610, R0 ;  /* 0x00007610ff007816 */ /* 0x010fc60000000000 */
[----:B------:R0:W3:Y:S02]  /*2f3c0*/  @!P0 LDG.E.U8 R12, desc[UR32][R2.64] ;  /* 0x00000020020c8981 */ /* 0x0000e4000c1e1100 */
[----:B0-----:R-:W-:Y:S02]  /*2f3d0*/  @!P0 IMAD.MOV.U32 R2, RZ, RZ, R46 ;  /* 0x000000ffff028224 */ /* 0x001fe400078e002e */
[----:B------:R-:W-:-:S05]  /*2f3e0*/  @!P0 IMAD.MOV.U32 R3, RZ, RZ, R47 ;  /* 0x000000ffff038224 */ /* 0x000fca00078e002f */
[----:B------:R0:W4:Y:S02]  /*2f3f0*/  @!P0 LDG.E.U8 R0, desc[UR32][R2.64] ;  /* 0x0000002002008981 */ /* 0x000124000c1e1100 */
[----:B0-----:R-:W-:Y:S02]  /*2f400*/  @!P0 IMAD.MOV.U32 R2, RZ, RZ, R54 ;  /* 0x000000ffff028224 */ /* 0x001fe400078e0036 */
[----:B------:R-:W-:-:S05]  /*2f410*/  @!P0 IMAD.MOV.U32 R3, RZ, RZ, R55 ;  /* 0x000000ffff038224 */ /* 0x000fca00078e0037 */
[----:B------:R2:W4:Y:S02]  /*2f420*/  @!P0 LDG.E.U8 R37, desc[UR32][R2.64] ;  /* 0x0000002002258981 */ /* 0x000524000c1e1100 */
[----:B--2---:R-:W-:Y:S02]  /*2f430*/  @!P0 IMAD.MOV.U32 R2, RZ, RZ, R52 ;  /* 0x000000ffff028224 */ /* 0x004fe400078e0034 */
[----:B------:R-:W-:-:S05]  /*2f440*/  @!P0 IMAD.MOV.U32 R3, RZ, RZ, R53 ;  /* 0x000000ffff038224 */ /* 0x000fca00078e0035 */
[----:B------:R-:W2:Y:S04]  /*2f450*/  @!P0 LDG.E.U8 R38, desc[UR32][R2.64] ;  /* 0x0000002002268981 */ /* 0x000ea8000c1e1100 */
[----:B---3--:R0:W-:Y:S04]  /*2f460*/  STL [R1+0xff8], R12 ;  /* 0x000ff80c01007387 */ /* 0x0081e80000100800 */
[----:B0-----:R-:W3:Y:S04]  /*2f470*/  LDL.LU R12, [R1+0x35fc] ;  /* 0x0035fc00010c7983 */ /* 0x001ee80000300800 */
[----:B------:R-:W3:Y:S04]  /*2f480*/  LDL R47, [R1+0x27d8] ;  /* 0x0027d800012f7983 */ /* 0x000ee80000100800 */
[----:B------:R-:W3:Y:S04]  /*2f490*/  LDL R46, [R1+0x2814] ;  /* 0x00281400012e7983 */ /* 0x000ee80000100800 */
[----:B----4-:R0:W-:Y:S04]  /*2f4a0*/  STL [R1+0xff4], R0 ;  /* 0x000ff40001007387 */ /* 0x0101e80000100800 */
[----:B0-----:R-:W4:Y:S04]  /*2f4b0*/  LDL.LU R0, [R1+0x35f8] ;  /* 0x0035f80001007983 */ /* 0x001f280000300800 */
[----:B------:R-:W4:Y:S04]  /*2f4c0*/  LDL R55, [R1+0x281c] ;  /* 0x00281c0001377983 */ /* 0x000f280000100800 */
[----:B------:R0:W-:Y:S04]  /*2f4d0*/  STL [R1+0x35d4], R37 ;  /* 0x0035d42501007387 */ /* 0x0001e80000100800 */
[----:B------:R-:W4:Y:S04]  /*2f4e0*/  LDL R54, [R1+0x27e8] ;  /* 0x0027e80001367983 */ /* 0x000f280000100800 */
[----:B------:R-:W4:Y:S04]  /*2f4f0*/  LDL R53, [R1+0x2824] ;  /* 0x0028240001357983 */ /* 0x000f280000100800 */
[----:B------:R-:W4:Y:S04]  /*2f500*/  LDL R52, [R1+0x27f0] ;  /* 0x0027f00001347983 */ /* 0x000f280000100800 */
[----:B0-----:R-:W4:Y:S04]  /*2f510*/  LDL R37, [R1+0x282c] ;  /* 0x00282c0001257983 */ /* 0x001f280000100800 */
[----:B--2---:R0:W-:Y:S04]  /*2f520*/  STL [R1+0x35d8], R38 ;  /* 0x0035d82601007387 */ /* 0x0041e80000100800 */
[----:B0-----:R-:W2:Y:S01]  /*2f530*/  LDL R38, [R1+0x27e0] ;  /* 0x0027e00001267983 */ /* 0x001ea20000100800 */
[----:B------:R-:W-:-:S02]  /*2f540*/  PRMT R39, RZ, 0x7610, R39 ;  /* 0x00007610ff277816 */ /* 0x000fc40000000027 */
[----:B------:R-:W-:Y:S02]  /*2f550*/  PRMT R8, RZ, 0x7610, R8 ;  /* 0x00007610ff087816 */ /* 0x000fe40000000008 */
[----:B------:R-:W-:Y:S01]  /*2f560*/  PRMT R36, RZ, 0x7610, R36 ;  /* 0x00007610ff247816 */ /* 0x000fe20000000024 */
[----:B---3--:R-:W-:Y:S02]  /*2f570*/  @!P0 IMAD.MOV.U32 R3, RZ, RZ, R47 ;  /* 0x000000ffff038224 */ /* 0x008fe400078e002f */
[----:B------:R-:W-:Y:S01]  /*2f580*/  @!P0 IMAD.MOV.U32 R2, RZ, RZ, R46 ;  /* 0x000000ffff028224 */ /* 0x000fe200078e002e */
[----:B------:R-:W3:Y:S04]  /*2f590*/  LDL R47, [R1+0x27f8] ;  /* 0x0027f800012f7983 */ /* 0x000ee80000100800 */
[----:B------:R-:W3:Y:S04]  /*2f5a0*/  LDL R46, [R1+0x2834] ;  /* 0x00283400012e7983 */ /* 0x000ee80000100800 */
[----:B------:R4:W3:Y:S02]  /*2f5b0*/  @!P0 LDG.E.U8 R39, desc[UR32][R2.64] ;  /* 0x0000002002278981 */ /* 0x0008e4000c1e1100 */
[----:B----4-:R-:W-:Y:S01]  /*2f5c0*/  @!P0 IMAD.MOV.U32 R2, RZ, RZ, R55 ;  /* 0x000000ffff028224 */ /* 0x010fe200078e0037 */
[----:B------:R-:W-:-:S02]  /*2f5d0*/  PRMT R15, RZ, 0x7610, R15 ;  /* 0x00007610ff0f7816 */ /* 0x000fc4000000000f */
[----:B------:R-:W-:Y:S02]  /*2f5e0*/  PRMT R14, RZ, 0x7610, R14 ;  /* 0x00007610ff0e7816 */ /* 0x000fe4000000000e */
[----:B------:R-:W-:Y:S02]  /*2f5f0*/  PRMT R13, RZ, 0x7610, R13 ;  /* 0x00007610ff0d7816 */ /* 0x000fe4000000000d */
[----:B------:R-:W-:Y:S02]  /*2f600*/  PRMT R9, RZ, 0x7610, R9 ;  /* 0x00007610ff097816 */ /* 0x000fe40000000009 */
        /* <DEDUP_REMOVED lines=25> */
[----:B------:R-:W-:Y:S01]  /*2f7a0*/  PRMT R28, RZ, 0x7610, R28 ;  /* 0x00007610ff1c7816 */ /* 0x000fe2000000001c */
[----:B--2---:R-:W-:Y:S01]  /*2f7b0*/  @!P0 IMAD.MOV.U32 R3, RZ, RZ, R38 ;  /* 0x000000ffff038224 */ /* 0x004fe200078e0026 */
[----:B------:R-:W-:-:S02]  /*2f7c0*/  PRMT R27, RZ, 0x7610, R27 ;  /* 0x00007610ff1b7816 */ /* 0x000fc4000000001b */
[----:B------:R-:W-:Y:S02]  /*2f7d0*/  PRMT R26, RZ, 0x7610, R26 ;  /* 0x00007610ff1a7816 */ /* 0x000fe4000000001a */
[----:B------:R-:W-:Y:S02]  /*2f7e0*/  PRMT R25, RZ, 0x7610, R25 ;  /* 0x00007610ff197816 */ /* 0x000fe40000000019 */
[----:B------:R-:W-:Y:S01]  /*2f7f0*/  PRMT R24, RZ, 0x7610, R24 ;  /* 0x00007610ff187816 */ /* 0x000fe20000000018 */
[----:B------:R0:W2:Y:S01]  /*2f800*/  @!P0 LDG.E.U8 R8, desc[UR32][R2.64] ;  /* 0x0000002002088981 */ /* 0x0000a2000c1e1100 */
        /* <DEDUP_REMOVED lines=8> */
[----:B------:R-:W-:Y:S01]  /*2f890*/  PRMT R7, RZ, 0x7610, R7 ;  /* 0x00007610ff077816 */ /* 0x000fe20000000007 */
[----:B0-----:R-:W-:-:S02]  /*2f8a0*/  @!P0 IMAD.MOV.U32 R2, RZ, RZ, R53 ;  /* 0x000000ffff028224 */ /* 0x001fc400078e0035 */
[----:B------:R-:W-:Y:S01]  /*2f8b0*/  @!P0 IMAD.MOV.U32 R3, RZ, RZ, R54 ;  /* 0x000000ffff038224 */ /* 0x000fe200078e0036 */
[----:B------:R-:W-:Y:S02]  /*2f8c0*/  PRMT R6, RZ, 0x7610, R6 ;  /* 0x00007610ff067816 */ /* 0x000fe40000000006 */
[----:B------:R-:W-:Y:S02]  /*2f8d0*/  PRMT R5, RZ, 0x7610, R5 ;  /* 0x00007610ff057816 */ /* 0x000fe40000000005 */
[----:B------:R-:W-:Y:S01]  /*2f8e0*/  PRMT R4, RZ, 0x7610, R4 ;  /* 0x00007610ff047816 */ /* 0x000fe20000000004 */
[----:B------:R-:W-:Y:S04]  /*2f8f0*/  LDS.U8 R54, [R0+UR5+0x2008] ;  /* 0x0020080500367984 */ /* 0x000fe80008000000 */
[----:B------:R0:W4:Y:S04]  /*2f900*/  @!P0 LDG.E.U8 R36, desc[UR32][R2.64] ;  /* 0x0000002002248981 */ /* 0x000128000c1e1100 */
[----:B------:R-:W-:Y:S01]  /*2f910*/  LDS.U8 R55, [R0+UR5+0x2200] ;  /* 0x0022000500377984 */ /* 0x000fe20008000000 */
[----:B0-----:R-:W-:-:S02]  /*2f920*/  @!P0 IMAD.MOV.U32 R2, RZ, RZ, R37 ;  /* 0x000000ffff028224 */ /* 0x001fc400078e0025 */
[----:B------:R-:W-:-:S05]  /*2f930*/  @!P0 IMAD.MOV.U32 R3, RZ, RZ, R52 ;  /* 0x000000ffff038224 */ /* 0x000fca00078e0034 */
[----:B------:R0:W4:Y:S04]  /*2f940*/  @!P0 LDG.E.U8 R15, desc[UR32][R2.64] ;  /* 0x00000020020f8981 */ /* 0x000128000c1e1100 */
[----:B---3--:R1:W-:Y:S04]  /*2f950*/  STL [R1+0x35dc], R39 ;  /* 0x0035dc2701007387 */ /* 0x0083e80000100800 */
[----:B------:R-:W3:Y:S04]  /*2f960*/  LDL R38, [R1+0x283c] ;  /* 0x00283c0001267983 */ /* 0x000ee80000100800 */
[----:B-1----:R-:W3:Y:S04]  /*2f970*/  LDL R39, [R1+0x2800] ;  /* 0x0028000001277983 */ /* 0x002ee80000100800 */
[----:B--2---:R-:W-:Y:S04]  /*2f980*/  STL [R1+0x35e0], R8 ;  /* 0x0035e00801007387 */ /* 0x004fe80000100800 */
[----:B----4-:R1:W-:Y:S04]  /*2f990*/  STL [R1+0x35e4], R36 ;  /* 0x0035e42401007387 */ /* 0x0103e80000100800 */
[----:B------:R-:W2:Y:S04]  /*2f9a0*/  LDL R37, [R1+0x2808] ;  /* 0x0028080001257983 */ /* 0x000ea80000100800 */
[----:B-1----:R-:W4:Y:S01]  /*2f9b0*/  LDL R36, [R1+0x2844] ;  /* 0x0028440001247983 */ /* 0x002f220000100800 */
[----:B0-----:R-:W-:-:S02]  /*2f9c0*/  @!P0 IMAD.MOV.U32 R2, RZ, RZ, R46 ;  /* 0x000000ffff028224 */ /* 0x001fc400078e002e */
[----:B------:R-:W-:-:S05]  /*2f9d0*/  @!P0 IMAD.MOV.U32 R3, RZ, RZ, R47 ;  /* 0x000000ffff038224 */ /* 0x000fca00078e002f */
[----:B------:R3:W4:Y:S04]  /*2f9e0*/  @!P0 LDG.E.U8 R14, desc[UR32][R2.64] ;  /* 0x00000020020e8981 */ /* 0x000728000c1e1100 */
[----:B------:R0:W-:Y:S04]  /*2f9f0*/  STL [R1+0x35e8], R15 ;  /* 0x0035e80f01007387 */ /* 0x0001e80000100800 */
[----:B------:R-:W4:Y:S04]  /*2fa00*/  LDL R53, [R1+0x2810] ;  /* 0x0028100001357983 */ /* 0x000f280000100800 */
[----:B------:R-:W4:Y:S01]  /*2fa10*/  LDL R52, [R1+0x284c] ;  /* 0x00284c0001347983 */ /* 0x000f220000100800 */
[----:B---3--:R-:W-:-:S02]  /*2fa20*/  @!P0 IMAD.MOV.U32 R2, RZ, RZ, R38 ;  /* 0x000000ffff028224 */ /* 0x008fc400078e0026 */
[----:B------:R-:W-:-:S05]  /*2fa30*/  @!P0 IMAD.MOV.U32 R3, RZ, RZ, R39 ;  /* 0x000000ffff038224 */ /* 0x000fca00078e0027 */
[----:B------:R2:W3:Y:S02]  /*2fa40*/  @!P0 LDG.E.U8 R13, desc[UR32][R2.64] ;  /* 0x00000020020d8981 */ /* 0x0004e4000c1e1100 */
[----:B--2---:R-:W-:Y:S02]  /*2fa50*/  @!P0 IMAD.MOV.U32 R3, RZ, RZ, R37 ;  /* 0x000000ffff038224 */ /* 0x004fe400078e0025 */
[----:B----4-:R-:W-:-:S05]  /*2fa60*/  @!P0 IMAD.MOV.U32 R2, RZ, RZ, R36 ;  /* 0x000000ffff028224 */ /* 0x010fca00078e0024 */
[----:B------:R1:W2:Y:S04]  /*2fa70*/  @!P0 LDG.E.U8 R9, desc[UR32][R2.64] ;  /* 0x0000002002098981 */ /* 0x0002a8000c1e1100 */
[----:B------:R4:W-:Y:S04]  /*2fa80*/  STL [R1+0x35ec], R14 ;  /* 0x0035ec0e01007387 */ /* 0x0009e80000100800 */
[----:B------:R-:W4:Y:S04]  /*2fa90*/  LDL R47, [R1+0x2818] ;  /* 0x00281800012f7983 */ /* 0x000f280000100800 */
[----:B------:R-:W4:Y:S04]  /*2faa0*/  LDL R46, [R1+0x2854] ;  /* 0x00285400012e7983 */ /* 0x000f280000100800 */
[----:B------:R-:W4:Y:S04]  /*2fab0*/  LDL R8, [R1+0x285c] ;  /* 0x00285c0001087983 */ /* 0x000f280000100800 */
[----:B------:R-:W4:Y:S01]  /*2fac0*/  LDL R39, [R1+0x2820] ;  /* 0x0028200001277983 */ /* 0x000f220000100800 */
[----:B-1----:R-:W-:-:S02]  /*2fad0*/  @!P0 IMAD.MOV.U32 R2, RZ, RZ, R52 ;  /* 0x000000ffff028224 */ /* 0x002fc400078e0034 */
[----:B------:R-:W-:Y:S01]  /*2fae0*/  @!P0 IMAD.MOV.U32 R3, RZ, RZ, R53 ;  /* 0x000000ffff038224 */ /* 0x000fe200078e0035 */
[----:B------:R-:W-:Y:S04]  /*2faf0*/  LDS.U8 R52, [R0+UR5+0x2000] ;  /* 0x0020000500347984 */ /* 0x000fe80008000000 */
[----:B------:R-:W-:Y:S04]  /*2fb00*/  LDS.U8 R53, [R0+UR5+0x2208] ;  /* 0x0022080500357984 */ /* 0x000fe80008000000 */
[----:B------:R1:W4:Y:S04]  /*2fb10*/  @!P0 LDG.E.U8 R10, desc[UR32][R2.64] ;  /* 0x00000020020a8981 */ /* 0x000328000c1e1100 */
[----:B---3--:R3:W-:Y:S04]  /*2fb20*/  STL [R1+0x35f0], R13 ;  /* 0x0035f00d01007387 */ /* 0x0087e80000100800 */
[----:B------:R-:W3:Y:S04]  /*2fb30*/  LDL R38, [R1+0x2828] ;  /* 0x0028280001267983 */ /* 0x000ee80000100800 */
[----:B------:R-:W3:Y:S04]  /*2fb40*/  LDL R37, [R1+0x2864] ;  /* 0x0028640001257983 */ /* 0x000ee80000100800 */
[----:B------:R-:W3:Y:S04]  /*2fb50*/  LDL R36, [R1+0x2830] ;  /* 0x0028300001247983 */ /* 0x000ee80000100800 */
[----:B0-----:R-:W3:Y:S04]  /*2fb60*/  LDL R15, [R1+0x286c] ;  /* 0x00286c00010f7983 */ /* 0x001ee80000100800 */
[----:B--2---:R0:W-:Y:S04]  /*2fb70*/  STL [R1+0x35f4], R9 ;  /* 0x0035f40901007387 */ /* 0x0041e80000100800 */
[----:B----4-:R-:W2:Y:S04]  /*2fb80*/  LDL R14, [R1+0x2838] ;  /* 0x00283800010e7983 */ /* 0x010ea80000100800 */
[----:B---3--:R-:W3:Y:S04]  /*2fb90*/  LDL R13, [R1+0x2874] ;  /* 0x00287400010d7983 */ /* 0x008ee80000100800 */
[----:B0-----:R-:W4:Y:S01]  /*2fba0*/  LDL R9, [R1+0x2840] ;  /* 0x0028400001097983 */ /* 0x001f220000100800 */
[----:B-1----:R-:W-:-:S02]  /*2fbb0*/  @!P0 IMAD.MOV.U32 R2, RZ, RZ, R46 ;  /* 0x000000ffff028224 */ /* 0x002fc400078e002e */
[----:B------:R-:W-:Y:S01]  /*2fbc0*/  @!P0 IMAD.MOV.U32 R3, RZ, RZ, R47 ;  /* 0x000000ffff038224 */ /* 0x000fe200078e002f */
[----:B------:R-:W4:Y:S04]  /*2fbd0*/  LDL R46, [R1+0x2850] ;  /* 0x00285000012e7983 */ /* 0x000f280000100800 */
[----:B------:R-:W4:Y:S04]  /*2fbe0*/  LDL R47, [R1+0x2930] ;  /* 0x00293000012f7983 */ /* 0x000f280000100800 */
[----:B------:R0:W4:Y:S02]  /*2fbf0*/  @!P0 LDG.E.U8 R11, desc[UR32][R2.64] ;  /* 0x00000020020b8981 */ /* 0x000124000c1e1100 */
[----:B0-----:R-:W-:-:S02]  /*2fc00*/  @!P0 IMAD.MOV.U32 R2, RZ, RZ, R8 ;  /* 0x000000ffff028224 */ /* 0x001fc400078e0008 */
[----:B------:R-:W4:Y:S01]  /*2fc10*/  LDL R8, [R1+0x287c] ;  /* 0x00287c0001087983 */ /* 0x000f220000100800 */
[----:B------:R-:W-:-:S03]  /*2fc20*/  @!P0 IMAD.MOV.U32 R3, RZ, RZ, R39 ;  /* 0x000000ffff038224 */ /* 0x000fc600078e0027 */
[----:B------:R-:W4:Y:S04]  /*2fc30*/  LDL R39, [R1+0x288c] ;  /* 0x00288c0001277983 */ /* 0x000f280000100800 */
[----:B------:R0:W4:Y:S02]  /*2fc40*/  @!P0 LDG.E.U8 R44, desc[UR32][R2.64] ;  /* 0x00000020022c8981 */ /* 0x000124000c1e1100 */
[----:B0-----:R-:W-:Y:S02]  /*2fc50*/  @!P0 IMAD.MOV.U32 R3, RZ, RZ, R38 ;  /* 0x000000ffff038224 */ /* 0x001fe400078e0026 */
[----:B------:R-:W-:Y:S01]  /*2fc60*/  @!P0 IMAD.MOV.U32 R2, RZ, RZ, R37 ;  /* 0x000000ffff028224 */ /* 0x000fe200078e0025 */
[----:B------:R-:W4:Y:S04]  /*2fc70*/  LDL R38, [R1+0x2860] ;  /* 0x0028600001267983 */ /* 0x000f280000100800 */
[----:B------:R-:W4:Y:S04]  /*2fc80*/  LDL R37, [R1+0x289c] ;  /* 0x00289c0001257983 */ /* 0x000f280000100800 */
[----:B------:R0:W4:Y:S02]  /*2fc90*/  @!P0 LDG.E.U8 R45, desc[UR32][R2.64] ;  /* 0x00000020022d8981 */ /* 0x000124000c1e1100 */
[----:B0-----:R-:W-:-:S02]  /*2fca0*/  @!P0 IMAD.MOV.U32 R2, RZ, RZ, R15 ;  /* 0x000000ffff028224 */ /* 0x001fc400078e000f */
[----:B------:R-:W-:Y:S01]  /*2fcb0*/  @!P0 IMAD.MOV.U32 R3, RZ, RZ, R36 ;  /* 0x000000ffff038224 */ /* 0x000fe200078e0024 */
[----:B------:R-:W4:Y:S04]  /*2fcc0*/  LDL R15, [R1+0x2884] ;  /* 0x00288400010f7983 */ /* 0x000f280000100800 */
[----:B------:R-:W4:Y:S04]  /*2fcd0*/  LDL R36, [R1+0x2848] ;  /* 0x0028480001247983 */ /* 0x000f280000100800 */
[----:B------:R2:W4:Y:S02]  /*2fce0*/  @!P0 LDG.E.U8 R12, desc[UR32][R2.64] ;  /* 0x00000020020c8981 */ /* 0x000524000c1e1100 */
[----:B--2---:R-:W-:-:S02]  /*2fcf0*/  @!P0 IMAD.MOV.U32 R3, RZ, RZ, R14 ;  /* 0x000000ffff038224 */ /* 0x004fc400078e000e */
[----:B---3--:R-:W-:Y:S01]  /*2fd00*/  @!P0 IMAD.MOV.U32 R2, RZ, RZ, R13 ;  /* 0x000000ffff028224 */ /* 0x008fe200078e000d */
[----:B------:R-:W2:Y:S04]  /*2fd10*/  LDL R14, [R1+0x2858] ;  /* 0x00285800010e7983 */ /* 0x000ea80000100800 */
[----:B------:R-:W3:Y:S04]  /*2fd20*/  LDL R13, [R1+0x2894] ;  /* 0x00289400010d7983 */ /* 0x000ee80000100800 */
[----:B------:R4:W3:Y:S02]  /*2fd30*/  @!P0 LDG.E.U8 R60, desc[UR32][R2.64] ;  /* 0x00000020023c8981 */ /* 0x0008e4000c1e1100 */
[----:B----4-:R-:W-:-:S02]  /*2fd40*/  @!P0 IMAD.MOV.U32 R3, RZ, RZ, R9 ;  /* 0x000000ffff038224 */ /* 0x010fc400078e0009 */
        /* <DEDUP_REMOVED lines=19> */
[----:B0-----:R-:W-:-:S02]  /*2fe80*/  @!P0 IMAD.MOV.U32 R2, RZ, RZ, R37 ;  /* 0x000000ffff028224 */ /* 0x001fc400078e0025 */
[----:B------:R-:W-:Y:S01]  /*2fe90*/  @!P0 IMAD.MOV.U32 R3, RZ, RZ, R38 ;  /* 0x000000ffff038224 */ /* 0x000fe200078e0026 */
[----:B------:R-:W3:Y:S04]  /*2fea0*/  LDL R37, [R1+0x28d4] ;  /* 0x0028d40001257983 */ /* 0x000ee80000100800 */
        /* <DEDUP_REMOVED lines=118> */
[----:B------:R-:W2:Y:S01]  /*30610*/  LDL R14, [R1+0x2974] ;  /* 0x00297400010e7983 */ /* 0x000ea20000100800 */
[----:B---3--:R-:W-:-:S03]  /*30620*/  @!P0 IMAD.MOV.U32 R2, RZ, RZ, R13 ;  /* 0x000000ffff028224 */ /* 0x008fc600078e000d */
[----:B------:R-:W3:Y:S04]  /*30630*/  LDL R13, [R1+0x2970] ;  /* 0x00297000010d7983 */ /* 0x000ee80000100800 */
[----:B------:R4:W3:Y:S02]  /*30640*/  @!P0 LDG.E.U8 R19, desc[UR32][R2.64] ;  /* 0x0000002002138981 */ /* 0x0008e4000c1e1100 */
[----:B----4-:R-:W-:Y:S02]  /*30650*/  @!P0 IMAD.MOV.U32 R3, RZ, RZ, R9 ;  /* 0x000000ffff038224 */ /* 0x010fe400078e0009 */
[----:B------:R-:W4:Y:S01]  /*30660*/  LDL R9, [R1+0x2958] ;  /* 0x0029580001097983 */ /* 0x000f220000100800 */
[----:B------:R-:W-:-:S03]  /*30670*/  @!P0 IMAD.MOV.U32 R2, RZ, RZ, R8 ;  /* 0x000000ffff028224 */ /* 0x000fc600078e0008 */
[----:B------:R-:W4:Y:S04]  /*30680*/  LDL R8, [R1+0x296c] ;  /* 0x00296c0001087983 */ /* 0x000f280000100800 */
[----:B------:R0:W4:Y:S02]  /*30690*/  @!P0 LDG.E.U8 R18, desc[UR32][R2.64] ;  /* 0x0000002002128981 */ /* 0x000124000c1e1100 */
[----:B0-----:R-:W-:Y:S02]  /*306a0*/  @!P0 IMAD.MOV.U32 R2, RZ, RZ, R46 ;  /* 0x000000ffff028224 */ /* 0x001fe400078e002e */
[----:B------:R-:W-:Y:S01]  /*306b0*/  @!P0 IMAD.MOV.U32 R3, RZ, RZ, R47 ;  /* 0x000000ffff038224 */ /* 0x000fe200078e002f */
[----:B------:R-:W-:Y:S04]  /*306c0*/  STL [R1+0x2b10], R61 ;  /* 0x002b103d01007387 */ /* 0x000fe80000100800 */
[----:B------:R-:W-:Y:S04]  /*306d0*/  LDS.U8 R46, [R0+UR5+0x8] ;  /* 0x00000805002e7984 */ /* 0x000fe80008000000 */
[----:B------:R0:W4:Y:S04]  /*306e0*/  @!P0 LDG.E.U8 R17, desc[UR32][R2.64] ;  /* 0x0000002002118981 */ /* 0x000128000c1e1100 */
[----:B------:R-:W-:Y:S01]  /*306f0*/  LDS.U8 R47, [R0+UR5+0x200] ;  /* 0x00020005002f7984 */ /* 0x000fe20008000000 */
[----:B0-----:R-:W-:-:S02]  /*30700*/  @!P0 IMAD.MOV.U32 R2, RZ, RZ, R38 ;  /* 0x000000ffff028224 */ /* 0x001fc400078e0026 */
[----:B------:R-:W-:-:S05]  /*30710*/  @!P0 IMAD.MOV.U32 R3, RZ, RZ, R39 ;  /* 0x000000ffff038224 */ /* 0x000fca00078e0027 */
[----:B------:R0:W4:Y:S02]  /*30720*/  @!P0 LDG.E.U8 R16, desc[UR32][R2.64] ;  /* 0x0000002002108981 */ /* 0x000124000c1e1100 */
[----:B0-----:R-:W-:Y:S02]  /*30730*/  @!P0 IMAD.MOV.U32 R3, RZ, RZ, R37 ;  /* 0x000000ffff038224 */ /* 0x001fe400078e0025 */
[----:B------:R-:W-:-:S05]  /*30740*/  @!P0 IMAD.MOV.U32 R2, RZ, RZ, R36 ;  /* 0x000000ffff028224 */ /* 0x000fca00078e0024 */
[----:B------:R0:W4:Y:S02]  /*30750*/  @!P0 LDG.E.U8 R7, desc[UR32][R2.64] ;  /* 0x0000002002078981 */ /* 0x000124000c1e1100 */
[----:B0-----:R-:W-:Y:S02]  /*30760*/  @!P0 IMAD.MOV.U32 R3, RZ, RZ, R15 ;  /* 0x000000ffff038224 */ /* 0x001fe400078e000f */
[----:B--2---:R-:W-:-:S05]  /*30770*/  @!P0 IMAD.MOV.U32 R2, RZ, RZ, R14 ;  /* 0x000000ffff028224 */ /* 0x004fca00078e000e */
[----:B------:R3:W2:Y:S02]  /*30780*/  @!P0 LDG.E.U8 R6, desc[UR32][R2.64] ;  /* 0x0000002002068981 */ /* 0x0006a4000c1e1100 */
[----:B---3--:R-:W-:Y:S02]  /*30790*/  @!P0 IMAD.MOV.U32 R2, RZ, RZ, R13 ;  /* 0x000000ffff028224 */ /* 0x008fe400078e000d */
[----:B------:R-:W-:Y:S01]  /*307a0*/  @!P0 IMAD.MOV.U32 R3, RZ, RZ, R61 ;  /* 0x000000ffff038224 */ /* 0x000fe200078e003d */
[----:B------:R-:W-:Y:S04]  /*307b0*/  LDS.U8 R13, [R0+UR5+0x10] ;  /* 0x00001005000d7984 */ /* 0x000fe80008000000 */
[----:B------:R4:W3:Y:S02]  /*307c0*/  @!P0 LDG.E.U8 R5, desc[UR32][R2.64] ;  /* 0x0000002002058981 */ /* 0x0008e4000c1e1100 */
[----:B----4-:R-:W-:-:S02]  /*307d0*/  @!P0 IMAD.MOV.U32 R3, RZ, RZ, R9 ;  /* 0x000000ffff038224 */ /* 0x010fc400078e0009 */
[----:B------:R-:W0:Y:S01]  /*307e0*/  LDS.U8 R9, [R0+UR5+0x410] ;  /* 0x0004100500097984 */ /* 0x000e220008000000 */
[----:B------:R-:W-:-:S03]  /*307f0*/  @!P0 IMAD.MOV.U32 R2, RZ, RZ, R8 ;  /* 0x000000ffff028224 */ /* 0x000fc600078e0008 */
[----:B------:R-:W1:Y:S04]  /*30800*/  LDS.U8 R8, [R0+UR5+0x618] ;  /* 0x0006180500087984 */ /* 0x000e680008000000 */
[----:B------:R4:W3:Y:S04]  /*30810*/  @!P0 LDG.E.U8 R4, desc[UR32][R2.64] ;  /* 0x0000002002048981 */ /* 0x0008e8000c1e1100 */
[----:B----4-:R-:W-:Y:S04]  /*30820*/  LDS.U8 R3, [R0+UR5] ;  /* 0x0000000500037984 */ /* 0x010fe80008000000 */
[----:B------:R-:W-:Y:S04]  /*30830*/  LDS.U8 R2, [R0+UR5+0x208] ;  /* 0x0002080500027984 */ /* 0x000fe80008000000 */
[----:B0-----:R-:W-:Y:S04]  /*30840*/  STL [R1+0x1424], R9 ;  /* 0x0014240901007387 */ /* 0x001fe80000100800 */
[----:B------:R-:W0:Y:S04]  /*30850*/  LDS.U8 R9, [R0+UR5+0x418] ;  /* 0x0004180500097984 */ /* 0x000e280008000000 */
[----:B-1----:R-:W-:Y:S04]  /*30860*/  STL [R1+0x1420], R8 ;  /* 0x0014200801007387 */ /* 0x002fe80000100800 */
[----:B------:R-:W1:Y:S04]  /*30870*/  LDS.U8 R8, [R0+UR5+0x610] ;  /* 0x0006100500087984 */ /* 0x000e680008000000 */
        /* <DEDUP_REMOVED lines=12> */
[----:B------:R-:W-:Y:S04]  /*30940*/  STL [R1+0x1044], R13 ;  /* 0x0010440d01007387 */ /* 0x000fe80000100800 */
[----:B------:R-:W4:Y:S04]  /*30950*/  LDS.U8 R13, [R0+UR5+0x608] ;  /* 0x00060805000d7984 */ /* 0x000f280008000000 */
[----:B0-----:R-:W-:Y:S04]  /*30960*/  STL [R1+0x1040], R9 ;  /* 0x0010400901007387 */ /* 0x001fe80000100800 */
[----:B------:R-:W0:Y:S04]  /*30970*/  LDS.U8 R9, [R0+UR5+0x18] ;  /* 0x0000180500097984 */ /* 0x000e280008000000 */
[----:B-1----:R-:W-:Y:S04]  /*30980*/  STL [R1+0x1444], R8 ;  /* 0x0014440801007387 */ /* 0x002fe80000100800 */
[----:B------:R-:W1:Y:S04]  /*30990*/  LDS.U8 R8, [R0+UR5+0x210] ;  /* 0x0002100500087984 */ /* 0x000e680008000000 */
[----:B----4-:R-:W-:Y:S04]  /*309a0*/  STL [R1+0x1440], R13 ;  /* 0x0014400d01007387 */ /* 0x010fe80000100800 */
        /* <DEDUP_REMOVED lines=207> */
[----:B-1----:R1:W-:Y:S04]  /*316a0*/  STL [R1+0x29a8], R8 ;  /* 0x0029a80801007387 */ /* 0x0023e80000100800 */
[----:B----4-:R-:W-:Y:S04]  /*316b0*/  STL [R1+0x135c], R13 ;  /* 0x00135c0d01007387 */ /* 0x010fe80000100800 */
[----:B------:R-:W4:Y:S04]  /*316c0*/  LDS.U8 R13, [R0+UR5+0x2588] ;  /* 0x00258805000d7984 */ /* 0x000f280008000000 */
[----:B0-----:R-:W-:Y:S04]  /*316d0*/  STL [R1+0x1358], R9 ;  /* 0x0013580901007387 */ /* 0x001fe80000100800 */
[----:B------:R-:W0:Y:S01]  /*316e0*/  LDS.U8 R9, [R0+UR5+0x2780] ;  /* 0x0027800500097984 */ /* 0x000e220008000000 */
[----:B-1----:R-:W-:-:S03]  /*316f0*/  LOP3.LUT R8, R0, 0x20, RZ, 0x3c, !PT ;  /* 0x0000002000087812 */ /* 0x002fc600078e3cff */
[----:B------:R-:W-:Y:S04]  /*31700*/  STL [R1+0x2b14], R0 ;  /* 0x002b140001007387 */ /* 0x000fe80000100800 */
[----:B----4-:R-:W-:Y:S04]  /*31710*/  STL [R1+0x29b4], R13 ;  /* 0x0029b40d01007387 */ /* 0x010fe80000100800 */
[----:B------:R-:W1:Y:S04]  /*31720*/  LDS.U8 R13, [R8+UR5] ;  /* 0x00000005080d7984 */ /* 0x000e680008000000 */
[----:B------:R-:W-:Y:S01]  /*31730*/  LDS.U8 R0, [R8+UR5+0x410] ;  /* 0x0004100508007984 */ /* 0x000fe20008000000 */
[----:B------:R-:W4:Y:S03]  /*31740*/  S2R R37, SR_TID.X ;  /* 0x0000000000257919 */ /* 0x000f260000002100 */
[----:B------:R-:W-:Y:S04]  /*31750*/  LDS.U8 R14, [R8+UR5+0x2588] ;  /* 0x00258805080e7984 */ /* 0x000fe80008000000 */
[----:B0-----:R-:W-:Y:S04]  /*31760*/  STL [R1+0x29b0], R9 ;  /* 0x0029b00901007387 */ /* 0x001fe80000100800 */
[----:B------:R-:W0:Y:S04]  /*31770*/  LDS.U8 R9, [R8+UR5+0x208] ;  /* 0x0002080508097984 */ /* 0x000e280008000000 */
[----:B-1----:R-:W-:Y:S04]  /*31780*/  STL [R1+0x1064], R13 ;  /* 0x0010640d01007387 */ /* 0x002fe80000100800 */
[----:B------:R-:W1:Y:S04]  /*31790*/  LDS.U8 R13, [R8+UR5+0x618] ;  /* 0x00061805080d7984 */ /* 0x000e680008000000 */
[----:B0-----:R-:W-:Y:S04]  /*317a0*/  STL [R1+0x1060], R9 ;  /* 0x0010600901007387 */ /* 0x001fe80000100800 */
[----:B------:R-:W0:Y:S04]  /*317b0*/  LDS.U8 R9, [R8+UR5+0x8] ;  /* 0x0000080508097984 */ /* 0x000e280008000000 */
[----:B------:R-:W-:Y:S04]  /*317c0*/  STL [R1+0x1464], R0 ;  /* 0x0014640001007387 */ /* 0x000fe80000100800 */
[----:B------:R-:W2:Y:S04]  /*317d0*/  LDS.U8 R0, [R8+UR5+0x200] ;  /* 0x0002000508007984 */ /* 0x000ea80008000000 */
[----:B-1----:R-:W-:Y:S04]  /*317e0*/  STL [R1+0x1460], R13 ;  /* 0x0014600d01007387 */ /* 0x002fe80000100800 */
[----:B------:R-:W1:Y:S04]  /*317f0*/  LDS.U8 R13, [R8+UR5+0x418] ;  /* 0x00041805080d7984 */ /* 0x000e680008000000 */
[----:B0-----:R-:W-:Y:S04]  /*31800*/  STL [R1+0x106c], R9 ;  /* 0x00106c0901007387 */ /* 0x001fe80000100800 */
[----:B------:R-:W0:Y:S04]  /*31810*/  LDS.U8 R9, [R8+UR5+0x610] ;  /* 0x0006100508097984 */ /* 0x000e280008000000 */
[----:B--2---:R-:W-:Y:S04]  /*31820*/  STL [R1+0x1068], R0 ;  /* 0x0010680001007387 */ /* 0x004fe80000100800 */
        /* <DEDUP_REMOVED lines=220> */
[----:B--2---:R-:W-:Y:S04]  /*325f0*/  STL [R1+0x138c], R0 ;  /* 0x00138c0001007387 */ /* 0x004fe80000100800 */
[----:B------:R-:W0:Y:S04]  /*32600*/  LDS.U8 R9, [R8+UR5+0x588] ;  /* 0x0005880508097984 */ /* 0x000e280008000000 */
[----:B------:R-:W2:Y:S04]  /*32610*/  LDS.U8 R0, [R8+UR5+0x780] ;  /* 0x0007800508007984 */ /* 0x000ea80008000000 */
[----:B-1----:R-:W-:Y:S04]  /*32620*/  STL [R1+0x1388], R13 ;  /* 0x0013880d01007387 */ /* 0x002fe80000100800 */
[----:B------:R-:W-:Y:S04]  /*32630*/  LDS.U8 R13, [R8+UR5+0x2788] ;  /* 0x00278805080d7984 */ /* 0x000fe80008000000 */
[----:B0-----:R-:W-:Y:S04]  /*32640*/  STL [R1+0x29e4], R9 ;  /* 0x0029e40901007387 */ /* 0x001fe80000100800 */
[----:B------:R-:W0:Y:S04]  /*32650*/  LDS.U8 R9, [R8+UR5+0x2190] ;  /* 0x0021900508097984 */ /* 0x000e280008000000 */
[----:B--2---:R-:W-:Y:S04]  /*32660*/  STL [R1+0x29e0], R0 ;  /* 0x0029e00001007387 */ /* 0x004fe80000100800 */
[----:B------:R-:W1:Y:S04]  /*32670*/  LDS.U8 R0, [R8+UR5+0x2398] ;  /* 0x0023980508007984 */ /* 0x000e680008000000 */
[----:B0-----:R-:W-:Y:S04]  /*32680*/  STL [R1+0x1394], R9 ;  /* 0x0013940901007387 */ /* 0x001fe80000100800 */
[----:B-1----:R-:W-:Y:S04]  /*32690*/  STL [R1+0x1390], R0 ;  /* 0x0013900001007387 */ /* 0x002fe80000100800 */
[----:B------:R-:W0:Y:S04]  /*326a0*/  LDS.U8 R0, [R8+UR5+0x2580] ;  /* 0x0025800508007984 */ /* 0x000e280008000000 */
[----:B------:R-:W1:Y:S01]  /*326b0*/  LDS.U8 R9, [R8+UR5+0x2198] ;  /* 0x0021980508097984 */ /* 0x000e620008000000 */
[----:B----4-:R-:W-:-:S02]  /*326c0*/  LOP3.LUT R38, R37, 0x3, RZ, 0xc0, !PT ;  /* 0x0000000325267812 */ /* 0x010fc400078ec0ff */
[----:B------:R-:W-:-:S03]  /*326d0*/  SHF.R.U32.HI R39, RZ, 0x2, R37 ;  /* 0x00000002ff277819 */ /* 0x000fc60000011625 */
[C---:B------:R-:W-:Y:S02]  /*326e0*/  IMAD.SHL.U32 R37, R38.reuse, 0x20, RZ ;  /* 0x0000002026257824 */ /* 0x040fe400078e00ff */
[----:B------:R-:W-:Y:S01]  /*326f0*/  IMAD.SHL.U32 R38, R38, 0x800, RZ ;  /* 0x0000080026267824 */ /* 0x000fe200078e00ff */
[----:B------:R-:W-:Y:S01]  /*32700*/  SGXT.U32 R39, R39, 0x3 ;  /* 0x000000032727781a */ /* 0x000fe20000000000 */
[----:B0-----:R0:W-:Y:S04]  /*32710*/  STL [R1+0x29ec], R0 ;  /* 0x0029ec0001007387 */ /* 0x0011e80000100800 */
[----:B------:R-:W-:Y:S04]  /*32720*/  STL [R1+0x29e8], R13 ;  /* 0x0029e80d01007387 */ /* 0x000fe80000100800 */
[----:B-1----:R-:W-:Y:S04]  /*32730*/  STL [R1+0x139c], R9 ;  /* 0x00139c0901007387 */ /* 0x002fe80000100800 */
[----:B------:R-:W1:Y:S04]  /*32740*/  LDS.U8 R9, [R8+UR5+0x2390] ;  /* 0x0023900508097984 */ /* 0x000e680008000000 */
[----:B------:R-:W2:Y:S01]  /*32750*/  LDS.U8 R13, [R8+UR5+0x2780] ;  /* 0x00278005080d7984 */ /* 0x000ea20008000000 */
[----:B0-----:R-:W-:-:S04]  /*32760*/  LOP3.LUT R0, R37, R38, R39, 0xfe, !PT ;  /* 0x0000002625007212 */ /* 0x001fc800078efe27 */
[----:B------:R-:W-:-:S05]  /*32770*/  LOP3.LUT R0, R0, 0x40, RZ, 0x3c, !PT ;  /* 0x0000004000007812 */ /* 0x000fca00078e3cff */
[----:B------:R-:W-:Y:S04]  /*32780*/  LDS.U8 R8, [R0+UR5+0x208] ;  /* 0x0002080500087984 */ /* 0x000fe80008000000 */
[----:B-1----:R-:W-:Y:S04]  /*32790*/  STL [R1+0x1398], R9 ;  /* 0x0013980901007387 */ /* 0x002fe80000100800 */
[----:B------:R-:W0:Y:S04]  /*327a0*/  LDS.U8 R9, [R0+UR5] ;  /* 0x0000000500097984 */ /* 0x000e280008000000 */
[----:B------:R-:W-:Y:S04]  /*327b0*/  STL [R1+0x29f4], R14 ;  /* 0x0029f40e01007387 */ /* 0x000fe80000100800 */
[----:B--2---:R-:W-:Y:S04]  /*327c0*/  STL [R1+0x29f0], R13 ;  /* 0x0029f00d01007387 */ /* 0x004fe80000100800 */
[----:B------:R-:W1:Y:S04]  /*327d0*/  LDS.U8 R13, [R0+UR5+0x410] ;  /* 0x00041005000d7984 */ /* 0x000e680008000000 */
[----:B------:R-:W-:Y:S04]  /*327e0*/  LDS.U8 R14, [R0+UR5+0x2390] ;  /* 0x00239005000e7984 */ /* 0x000fe80008000000 */
        /* <DEDUP_REMOVED lines=244> */
[----:B-1----:R1:W-:Y:S02]  /*33730*/  STL [R1+0x2a2c], R13 ;  /* 0x002a2c0d01007387 */ /* 0x0023e40000100800 */
[----:B-1----:R-:W-:-:S04]  /*33740*/  LOP3.LUT R13, R37, R38, R39, 0xfe, !PT ;  /* 0x00000026250d7212 */ /* 0x002fc800078efe27 */
[----:B------:R-:W-:-:S05]  /*33750*/  LOP3.LUT R13, R13, 0x60, RZ, 0x3c, !PT ;  /* 0x000000600d0d7812 */ /* 0x000fca00078e3cff */
[----:B------:R-:W-:Y:S04]  /*33760*/  LDS.U8 R61, [R13+UR5+0x2380] ;  /* 0x002380050d3d7984 */ /* 0x000fe80008000000 */
[----:B0-----:R-:W-:Y:S04]  /*33770*/  STL [R1+0x2a28], R9 ;  /* 0x002a280901007387 */ /* 0x001fe80000100800 */
[----:B------:R-:W0:Y:S04]  /*33780*/  LDS.U8 R9, [R0+UR5+0x2588] ;  /* 0x0025880500097984 */ /* 0x000e280008000000 */
[----:B--2---:R-:W-:Y:S04]  /*33790*/  STL [R1+0x13dc], R8 ;  /* 0x0013dc0801007387 */ /* 0x004fe80000100800 */
[----:B------:R-:W1:Y:S04]  /*337a0*/  LDS.U8 R8, [R0+UR5+0x2780] ;  /* 0x0027800500087984 */ /* 0x000e680008000000 */
[----:B------:R-:W2:Y:S04]  /*337b0*/  LDS.U8 R0, [R13+UR5] ;  /* 0x000000050d007984 */ /* 0x000ea80008000000 */
[----:B------:R-:W-:Y:S04]  /*337c0*/  STL [R1+0x13d8], R14 ;  /* 0x0013d80e01007387 */ /* 0x000fe80000100800 */
[----:B0-----:R-:W-:Y:S04]  /*337d0*/  STL [R1+0x2a34], R9 ;  /* 0x002a340901007387 */ /* 0x001fe80000100800 */
[----:B------:R-:W0:Y:S04]  /*337e0*/  LDS.U8 R9, [R13+UR5+0x208] ;  /* 0x000208050d097984 */ /* 0x000e280008000000 */
[----:B-1----:R-:W-:Y:S04]  /*337f0*/  STL [R1+0x2a30], R8 ;  /* 0x002a300801007387 */ /* 0x002fe80000100800 */
[----:B------:R-:W1:Y:S04]  /*33800*/  LDS.U8 R8, [R13+UR5+0x410] ;  /* 0x000410050d087984 */ /* 0x000e680008000000 */
[----:B--2---:R-:W-:Y:S04]  /*33810*/  STL [R1+0x10e4], R0 ;  /* 0x0010e40001007387 */ /* 0x004fe80000100800 */
[----:B------:R-:W2:Y:S04]  /*33820*/  LDS.U8 R0, [R13+UR5+0x618] ;  /* 0x000618050d007984 */ /* 0x000ea80008000000 */
        /* <DEDUP_REMOVED lines=211> */
[----:B------:R-:W4:Y:S04]  /*34560*/  LDL.LU R14, [R1+0x1024] ;  /* 0x00102400010e7983 */ /* 0x000f280000300800 */
[----:B-1----:R0:W-:Y:S04]  /*34570*/  STL [R1+0x2a48], R8 ;  /* 0x002a480801007387 */ /* 0x0021e80000100800 */
[----:B------:R-:W3:Y:S04]  /*34580*/  LDL.LU R15, [R1+0x1020] ;  /* 0x00102000010f7983 */ /* 0x000ee80000300800 */
[----:B--2---:R-:W-:Y:S04]  /*34590*/  STL [R1+0x13fc], R0 ;  /* 0x0013fc0001007387 */ /* 0x004fe80000100800 */
[----:B------:R-:W2:Y:S04]  /*345a0*/  LDL.LU R36, [R1+0x1018] ;  /* 0x0010180001247983 */ /* 0x000ea80000300800 */
[----:B------:R-:W1:Y:S04]  /*345b0*/  LDS.U8 R9, [R13+UR5+0x2598] ;  /* 0x002598050d097984 */ /* 0x000e680008000000 */
[----:B------:R-:W1:Y:S04]  /*345c0*/  LDS.U8 R0, [R13+UR5+0x2790] ;  /* 0x002790050d007984 */ /* 0x000e680008000000 */
[----:B0-----:R-:W2:Y:S04]  /*345d0*/  LDL.LU R8, [R1+0x1014] ;  /* 0x0010140001087983 */ /* 0x001ea80000300800 */
[----:B------:R-:W2:Y:S04]  /*345e0*/  LDL.LU R39, [R1+0x1000] ;  /* 0x0010000001277983 */ /* 0x000ea80000300800 */
[----:B------:R-:W2:Y:S04]  /*345f0*/  LDL.LU R38, [R1+0xffc] ;  /* 0x000ffc0001267983 */ /* 0x000ea80000300800 */
[----:B------:R-:W2:Y:S04]  /*34600*/  LDL.LU R37, [R1+0xff8] ;  /* 0x000ff80001257983 */ /* 0x000ea80000300800 */
[----:B------:R-:W-:Y:S04]  /*34610*/  STL [R1+0x13f8], R61 ;  /* 0x0013f83d01007387 */ /* 0x000fe80000100800 */
[----:B------:R-:W0:Y:S04]  /*34620*/  LDS.U8 R61, [R13+UR5+0x190] ;  /* 0x000190050d3d7984 */ /* 0x000e280008000000 */
[----:B-1----:R-:W-:Y:S04]  /*34630*/  STL [R1+0x2a54], R9 ;  /* 0x002a540901007387 */ /* 0x002fe80000100800 */
[----:B------:R-:W1:Y:S04]  /*34640*/  LDS.U8 R9, [R13+UR5+0x398] ;  /* 0x000398050d097984 */ /* 0x000e680008000000 */
[----:B------:R-:W-:Y:S04]  /*34650*/  STL [R1+0x2a50], R0 ;  /* 0x002a500001007387 */ /* 0x000fe80000100800 */
[----:B------:R-:W1:Y:S04]  /*34660*/  LDS.U8 R0, [R13+UR5+0x580] ;  /* 0x000580050d007984 */ /* 0x000e680008000000 */
[----:B0-----:R-:W-:Y:S04]  /*34670*/  STL [R1+0x1404], R61 ;  /* 0x0014043d01007387 */ /* 0x001fe80000100800 */
        /* <DEDUP_REMOVED lines=16> */
[----:B------:R-:W-:Y:S04]  /*34780*/  LDS.U8 R0, [R13+UR5+0x2788] ;  /* 0x002788050d007984 */ /* 0x000fe80008000000 */
[----:B0-----:R-:W-:Y:S04]  /*34790*/  STL [R1+0x1410], R61 ;  /* 0x0014103d01007387 */ /* 0x001fe80000100800 */
[----:B------:R-:W0:Y:S04]  /*347a0*/  LDS.U8 R61, [R13+UR5+0x2198] ;  /* 0x002198050d3d7984 */ /* 0x000e280008000000 */
[----:B-1----:R1:W-:Y:S02]  /*347b0*/  STL [R1+0x2a6c], R9 ;  /* 0x002a6c0901007387 */ /* 0x0023e40000100800 */
[----:B-1----:R-:W1:Y:S02]  /*347c0*/  S2R R9, SR_TID.X ;  /* 0x0000000000097919 */ /* 0x002e640000002100 */
[----:B0-----:R1:W-:Y:S04]  /*347d0*/  STL [R1+0x34b4], R61 ;  /* 0x0034b43d01007387 */ /* 0x0013e80000100800 */
[----:B------:R-:W-:Y:S04]  /*347e0*/  STL [R1+0x2a68], R0 ;  /* 0x002a680001007387 */ /* 0x000fe80000100800 */
[----:B------:R-:W0:Y:S01]  /*347f0*/  LDS.U8 R0, [R13+UR5+0x2390] ;  /* 0x002390050d007984 */ /* 0x000e220008000000 */
[----:B-1----:R-:W-:-:S03]  /*34800*/  LOP3.LUT R61, R9, 0x1f, RZ, 0xc0, !PT ;  /* 0x0000001f093d7812 */ /* 0x002fc600078ec0ff */
[----:B------:R-:W1:Y:S04]  /*34810*/  LDS.U8 R9, [R13+UR5+0x2588] ;  /* 0x002588050d097984 */ /* 0x000e680008000000 */
[----:B------:R-:W3:Y:S01]  /*34820*/  LDS.U8 R13, [R13+UR5+0x2780] ;  /* 0x002780050d0d7984 */ /* 0x000ee20008000000 */
[----:B------:R-:W-:Y:S06]  /*34830*/  BAR.SYNC.DEFER_BLOCKING 0x0 ;  /* 0x0000000000007b1d */ /* 0x000fec0000010000 */
[----:B0-----:R0:W-:Y:S04]  /*34840*/  STL [R1+0x34b8], R0 ;  /* 0x0034b80001007387 */ /* 0x0011e80000100800 */
[----:B0-----:R-:W2:Y:S04]  /*34850*/  LDL.LU R0, [R1+0xff4] ;  /* 0x000ff40001007983 */ /* 0x001ea80000300800 */
[----:B-1----:R0:W-:Y:S04]  /*34860*/  STL [R1+0x2a74], R9 ;  /* 0x002a740901007387 */ /* 0x0021e80000100800 */
[----:B----4-:R-:W-:Y:S04]  /*34870*/  STS.U8 [R61+UR5], R14 ;  /* 0x0000000e3d007988 */ /* 0x010fe80008000005 */
[----:B0-----:R-:W4:Y:S04]  /*34880*/  LDL.LU R9, [R1+0x35f4] ;  /* 0x0035f40001097983 */ /* 0x001f280000300800 */
[----:B---3--:R0:W-:Y:S04]  /*34890*/  STL [R1+0x2a70], R13 ;  /* 0x002a700d01007387 */ /* 0x0081e80000100800 */
[----:B------:R1:W-:Y:S04]  /*348a0*/  STS.U8 [R61+UR5+0x20], R15 ;  /* 0x0000200f3d007988 */ /* 0x0003e80008000005 */
[----:B--2---:R2:W-:Y:S04]  /*348b0*/  STS.U8 [R61+UR5+0x40], R36 ;  /* 0x000040243d007988 */ /* 0x0045e80008000005 */
[----:B0-----:R-:W3:Y:S04]  /*348c0*/  LDL.LU R13, [R1+0x35f0] ;  /* 0x0035f000010d7983 */ /* 0x001ee80000300800 */
[----:B------:R-:W4:Y:S04]  /*348d0*/  LDL.LU R14, [R1+0x35ec] ;  /* 0x0035ec00010e7983 */ /* 0x000f280000300800 */
[----:B-1----:R-:W3:Y:S04]  /*348e0*/  LDL.LU R15, [R1+0x35e8] ;  /* 0x0035e800010f7983 */ /* 0x002ee80000300800 */
[----:B--2---:R-:W2:Y:S04]  /*348f0*/  LDL.LU R36, [R1+0x35e4] ;  /* 0x0035e40001247983 */ /* 0x004ea80000300800 */
        /* <DEDUP_REMOVED lines=8> */
[----:B------:R-:W-:Y:S04]  /*34980*/  STS.U8 [R61+UR5+0x160], R0 ;  /* 0x000160003d007988 */ /* 0x000fe80008000005 */
[----:B--2---:R0:W-:Y:S04]  /*34990*/  STS.U8 [R61+UR5+0x200], R36 ;  /* 0x000200243d007988 */ /* 0x0041e80008000005 */
[----:B---3--:R1:W-:Y:S04]  /*349a0*/  STS.U8 [R61+UR5+0x220], R15 ;  /* 0x0002200f3d007988 */ /* 0x0083e80008000005 */
[----:B----4-:R2:W-:Y:S04]  /*349b0*/  STS.U8 [R61+UR5+0x240], R14 ;  /* 0x0002400e3d007988 */ /* 0x0105e80008000005 */
[----:B------:R3:W-:Y:S04]  /*349c0*/  STS.U8 [R61+UR5+0x260], R13 ;  /* 0x0002600d3d007988 */ /* 0x0007e80008000005 */
[----:B0-----:R-:W4:Y:S04]  /*349d0*/  LDL.LU R36, [R1+0x35d0] ;  /* 0x0035d00001247983 */ /* 0x001f280000300800 */
[----:B-1----:R-:W4:Y:S04]  /*349e0*/  LDL.LU R15, [R1+0x35cc] ;  /* 0x0035cc00010f7983 */ /* 0x002f280000300800 */
[----:B--2---:R-:W2:Y:S04]  /*349f0*/  LDL.LU R14, [R1+0x35c8] ;  /* 0x0035c800010e7983 */ /* 0x004ea80000300800 */
[----:B---3--:R-:W3:Y:S04]  /*34a00*/  LDL.LU R13, [R1+0x35c4] ;  /* 0x0035c400010d7983 */ /* 0x008ee80000300800 */
[----:B------:R0:W-:Y:S04]  /*34a10*/  STS.U8 [R61+UR5+0x300], R45 ;  /* 0x0003002d3d007988 */ /* 0x0001e80008000005 */
[----:B------:R-:W-:Y:S04]  /*34a20*/  STS.U8 [R61+UR5+0x320], R12 ;  /* 0x0003200c3d007988 */ /* 0x000fe80008000005 */
[----:B------:R1:W-:Y:S04]  /*34a30*/  STS.U8 [R61+UR5+0x340], R60 ;  /* 0x0003403c3d007988 */ /* 0x0003e80008000005 */
[----:B0-----:R-:W2:Y:S01]  /*34a40*/  LDL.LU R45, [R1+0x35c0] ;  /* 0x0035c000012d7983 */ /* 0x001ea20000300800 */
[----:B-1----:R-:W0:Y:S03]  /*34a50*/  S2R R60, SR_TID.X ;  /* 0x00000000003c7919 */ /* 0x002e260000002100 */
        /* <DEDUP_REMOVED lines=17> */
[----:B------:R-:W2:Y:S01]  /*34b70*/  LDL.LU R12, [R1+0x35bc] ;  /* 0x0035bc00010c7983 */ /* 0x000ea20000300800 */
[----:B0-----:R-:W-:-:S04]  /*34b80*/  LOP3.LUT R60, R60, 0x1f, RZ, 0xc0, !PT ;  /* 0x0000001f3c3c7812 */ /* 0x001fc800078ec0ff */
[----:B------:R-:W-:-:S05]  /*34b90*/  LOP3.LUT R60, R60, 0x10, RZ, 0x3c, !PT ;  /* 0x000000103c3c7812 */ /* 0x000fca00078e3cff */
        /* <DEDUP_REMOVED lines=9> */
[----:B---3--:R0:W-:Y:S04]  /*34c30*/  STS.U8 [R60+UR5+0x80], R13 ;  /* 0x0000800d3c007988 */ /* 0x0081e80008000005 */
[----:B--2---:R1:W-:Y:S04]  /*34c40*/  STS.U8 [R60+UR5+0xa0], R14 ;  /* 0x0000a00e3c007988 */ /* 0x0043e80008000005 */
[----:B------:R2:W-:Y:S04]  /*34c50*/  STS.U8 [R60+UR5+0xc0], R15 ;  /* 0x0000c00f3c007988 */ /* 0x0005e80008000005 */
[----:B0-----:R-:W3:Y:S04]  /*34c60*/  LDL.LU R13, [R1+0x35b8] ;  /* 0x0035b800010d7983 */ /* 0x001ee80000300800 */
[----:B-1----:R-:W3:Y:S04]  /*34c70*/  LDL.LU R14, [R1+0x35b4] ;  /* 0x0035b400010e7983 */ /* 0x002ee80000300800 */
[----:B--2---:R-:W3:Y:S04]  /*34c80*/  LDL.LU R15, [R1+0x35b0] ;  /* 0x0035b000010f7983 */ /* 0x004ee80000300800 */
[----:B------:R-:W2:Y:S04]  /*34c90*/  LDL.LU R36, [R1+0x35ac] ;  /* 0x0035ac0001247983 */ /* 0x000ea80000300800 */
[----:B------:R-:W2:Y:S04]  /*34ca0*/  LDL.LU R37, [R1+0x35a8] ;  /* 0x0035a80001257983 */ /* 0x000ea80000300800 */
[----:B------:R-:W2:Y:S04]  /*34cb0*/  LDL.LU R38, [R1+0x35a4] ;  /* 0x0035a40001267983 */ /* 0x000ea80000300800 */
[----:B------:R-:W2:Y:S04]  /*34cc0*/  LDL.LU R39, [R1+0x35a0] ;  /* 0x0035a00001277983 */ /* 0x000ea80000300800 */
[----:B------:R-:W4:Y:S04]  /*34cd0*/  LDL.LU R8, [R1+0x359c] ;  /* 0x00359c0001087983 */ /* 0x000f280000300800 */
[----:B------:R-:W4:Y:S04]  /*34ce0*/  LDL.LU R9, [R1+0x3598] ;  /* 0x0035980001097983 */ /* 0x000f280000300800 */
[----:B------:R-:W4:Y:S04]  /*34cf0*/  LDL.LU R10, [R1+0x3594] ;  /* 0x00359400010a7983 */ /* 0x000f280000300800 */
[----:B------:R-:W4:Y:S04]  /*34d00*/  LDL.LU R11, [R1+0x3590] ;  /* 0x00359000010b7983 */ /* 0x000f280000300800 */
[----:B------:R-:W4:Y:S04]  /*34d10*/  LDL.LU R44, [R1+0x358c] ;  /* 0x00358c00012c7983 */ /* 0x000f280000300800 */
[----:B------:R-:W3:Y:S04]  /*34d20*/  LDL R0, [R1+0x17c4] ;  /* 0x0017c40001007983 */ /* 0x000ee80000100800 */
[----:B------:R0:W-:Y:S04]  /*34d30*/  STS.U8 [R60+UR5+0x6a0], R21 ;  /* 0x0006a0153c007988 */ /* 0x0001e80008000005 */
[----:B------:R1:W-:Y:S04]  /*34d40*/  STS.U8 [R60+UR5+0x7e0], R45 ;  /* 0x0007e02d3c007988 */ /* 0x0003e80008000005 */
[----:B------:R1:W-:Y:S04]  /*34d50*/  STS.U8 [R60+UR5+0x680], R22 ;  /* 0x000680163c007988 */ /* 0x0003e80008000005 */
[----:B------:R-:W-:Y:S04]  /*34d60*/  STS.U8 [R60+UR5+0x380], R58 ;  /* 0x0003803a3c007988 */ /* 0x000fe80008000005 */
[----:B------:R-:W-:Y:S04]  /*34d70*/  STS.U8 [R60+UR5+0x3a0], R57 ;  /* 0x0003a0393c007988 */ /* 0x000fe80008000005 */
[----:B------:R-:W-:Y:S04]  /*34d80*/  STS.U8 [R60+UR5+0x3c0], R56 ;  /* 0x0003c0383c007988 */ /* 0x000fe80008000005 */
[----:B------:R-:W-:Y:S01]  /*34d90*/  STS.U8 [R60+UR5+0x3e0], R51 ;  /* 0x0003e0333c007988 */ /* 0x000fe20008000005 */
[----:B0-----:R-:W-:-:S03]  /*34da0*/  IMAD R21, R47, 0x100, R46 ;  /* 0x000001002f157824 */ /* 0x001fc600078e022e */
[----:B-1----:R-:W4:Y:S04]  /*34db0*/  LDL.LU R45, [R1+0x3588] ;  /* 0x00358800012d7983 */ /* 0x002f280000300800 */
[----:B------:R-:W4:Y:S04]  /*34dc0*/  LDL.LU R46, [R1+0x3584] ;  /* 0x00358400012e7983 */ /* 0x000f280000300800 */
[----:B------:R-:W4:Y:S01]  /*34dd0*/  LDL.LU R47, [R1+0x3580] ;  /* 0x00358000012f7983 */ /* 0x000f220000300800 */
[----:B------:R-:W-:-:S03]  /*34de0*/  IMAD R22, R53, 0x100, R52 ;  /* 0x0000010035167824 */ /* 0x000fc600078e0234 */
[----:B------:R-:W-:Y:S04]  /*34df0*/  STS.U8 [R60+UR5+0x480], R42 ;  /* 0x0004802a3c007988 */ /* 0x000fe80008000005 */
[----:B------:R-:W4:Y:S04]  /*34e00*/  LDL.LU R52, [R1+0x357c] ;  /* 0x00357c0001347983 */ /* 0x000f280000300800 */
[----:B------:R-:W-:Y:S04]  /*34e10*/  STS.U8 [R60+UR5+0x4a0], R41 ;  /* 0x0004a0293c007988 */ /* 0x000fe80008000005 */
[----:B------:R-:W-:Y:S04]  /*34e20*/  STS.U8 [R60+UR5+0x4c0], R40 ;  /* 0x0004c0283c007988 */ /* 0x000fe80008000005 */
[----:B------:R-:W-:Y:S04]  /*34e30*/  STS.U8 [R60+UR5+0x4e0], R35 ;  /* 0x0004e0233c007988 */ /* 0x000fe80008000005 */
[----:B------:R-:W-:Y:S04]  /*34e40*/  STS.U8 [R60+UR5+0x580], R30 ;  /* 0x0005801e3c007988 */ /* 0x000fe80008000005 */
[----:B------:R-:W-:Y:S04]  /*34e50*/  STS.U8 [R60+UR5+0x5a0], R29 ;  /* 0x0005a01d3c007988 */ /* 0x000fe80008000005 */
[----:B------:R-:W-:Y:S04]  /*34e60*/  STS.U8 [R60+UR5+0x5c0], R28 ;  /* 0x0005c01c3c007988 */ /* 0x000fe80008000005 */
[----:B------:R-:W-:Y:S04]  /*34e70*/  STS.U8 [R60+UR5+0x5e0], R27 ;  /* 0x0005e01b3c007988 */ /* 0x000fe80008000005 */
[----:B------:R0:W-:Y:S04]  /*34e80*/  STS.U8 [R60+UR5+0x6c0], R20 ;  /* 0x0006c0143c007988 */ /* 0x0001e80008000005 */
[----:B------:R-:W-:Y:S04]  /*34e90*/  STS.U8 [R60+UR5+0x6e0], R19 ;  /* 0x0006e0133c007988 */ /* 0x000fe80008000005 */
[----:B------:R-:W-:Y:S04]  /*34ea0*/  STS.U8 [R60+UR5+0x780], R6 ;  /* 0x000780063c007988 */ /* 0x000fe80008000005 */
[----:B------:R-:W-:Y:S04]  /*34eb0*/  STS.U8 [R60+UR5+0x7a0], R5 ;  /* 0x0007a0053c007988 */ /* 0x000fe80008000005 */
[----:B------:R-:W-:Y:S04]  /*34ec0*/  STS.U8 [R60+UR5+0x7c0], R4 ;  /* 0x0007c0043c007988 */ /* 0x000fe80008000005 */
[----:B------:R-:W4:Y:S01]  /*34ed0*/  LDL.LU R53, [R1+0x3578] ;  /* 0x0035780001357983 */ /* 0x000f220000300800 */
[----:B------:R-:W-:Y:S01]  /*34ee0*/  IMAD R23, R55, 0x100, R54 ;  /* 0x0000010037177824 */ /* 0x000fe200078e0236 */
[----:B------:R-:W-:Y:S06]  /*34ef0*/  BAR.SYNC.DEFER_BLOCKING 0x0 ;  /* 0x0000000000007b1d */ /* 0x000fec0000010000 */
[----:B------:R-:W4:Y:S04]  /*34f00*/  LDL.LU R54, [R1+0x3574] ;  /* 0x0035740001367983 */ /* 0x000f280000300800 */
[----:B------:R-:W4:Y:S01]  /*34f10*/  LDL.LU R55, [R1+0x3570] ;  /* 0x0035700001377983 */ /* 0x000f220000300800 */
[----:B0-----:R-:W-:Y:S01]  /*34f20*/  IMAD R20, R2, 0x100, R3 ;  /* 0x0000010002147824 */ /* 0x001fe200078e0203 */
[----:B------:R-:W-:-:S02]  /*34f30*/  F2FP.F16.E5M2.UNPACK_B R21, R21 ;  /* 0x00000015ff15723e */ /* 0x000fc400020004ff */
[----:B------:R-:W-:Y:S02]  /*34f40*/  F2FP.F16.E5M2.UNPACK_B R22, R22 ;  /* 0x00000016ff16723e */ /* 0x000fe400020004ff */
[----:B------:R-:W-:Y:S02]  /*34f50*/  F2FP.F16.E5M2.UNPACK_B R23, R23 ;  /* 0x00000017ff17723e */ /* 0x000fe400020004ff */
[----:B------:R-:W-:Y:S01]  /*34f60*/  F2FP.F16.E5M2.UNPACK_B R20, R20 ;  /* 0x00000014ff14723e */ /* 0x000fe200020004ff */
[----:B---3--:R-:W0:Y:S04]  /*34f70*/  LDSM.16.M88.4 R40, [R0] ;  /* 0x000000000028783b */ /* 0x008e280000000200 */
[----:B------:R-:W1:Y:S04]  /*34f80*/  LDSM.16.M88.4 R24, [R0+0x200] ;  /* 0x000200000018783b */ /* 0x000e680000000200 */
[----:B------:R-:W3:Y:S04]  /*34f90*/  LDSM.16.M88.4 R32, [R0+0x400] ;  /* 0x000400000020783b */ /* 0x000ee80000000200 */
[----:B------:R-:W3:Y:S01]  /*34fa0*/  LDSM.16.M88.4 R28, [R0+0x600] ;  /* 0x00060000001c783b */ /* 0x000ee20000000200 */
[----:B0-----:R-:W-:-:S02]  /*34fb0*/  F2FP.F16.E5M2.UNPACK_B R16, R40 ;  /* 0x00000028ff10723e */ /* 0x001fc400020004ff */
[----:B------:R-:W-:-:S07]  /*34fc0*/  F2FP.F16.E5M2.UNPACK_B R17, R41 ;  /* 0x00000029ff11723e */ /* 0x000fce00020004ff */
[----:B------:R-:W-:Y:S01]  /*34fd0*/  HMMA.16816.F32 R4, R20, R16, R12 ;  /* 0x000000101404723c */ /* 0x000fe2000000180c */
[----:B------:R-:W-:Y:S04]  /*34fe0*/  STL [R1+0x33bc], R40 ;  /* 0x0033bc2801007387 */ /* 0x000fe80000100800 */
[----:B------:R-:W-:Y:S02]  /*34ff0*/  STL [R1+0x33c0], R41 ;  /* 0x0033c02901007387 */ /* 0x000fe40000100800 */
[----:B------:R-:W-:Y:S02]  /*35000*/  F2FP.F16.E5M2.UNPACK_B R14, R42 ;  /* 0x0000002aff0e723e */ /* 0x000fe400020004ff */
[----:B------:R-:W-:-:S15]  /*35010*/  F2FP.F16.E5M2.UNPACK_B R15, R43 ;  /* 0x0000002bff0f723e */ /* 0x000fde00020004ff */
[----:B------:R-:W-:Y:S02]  /*35020*/  IMAD.MOV.U32 R51, RZ, RZ, R4 ;  /* 0x000000ffff337224 */ /* 0x000fe400078e0004 */
[----:B------:R-:W-:Y:S02]  /*35030*/  IMAD.MOV.U32 R50, RZ, RZ, R5 ;  /* 0x000000ffff327224 */ /* 0x000fe400078e0005 */
[----:B------:R-:W-:Y:S02]  /*35040*/  IMAD.MOV.U32 R49, RZ, RZ, R6 ;  /* 0x000000ffff317224 */ /* 0x000fe400078e0006 */
[----:B------:R-:W-:Y:S01]  /*35050*/  IMAD.MOV.U32 R48, RZ, RZ, R7 ;  /* 0x000000ffff307224 */ /* 0x000fe200078e0007 */
[----:B------:R-:W-:Y:S04]  /*35060*/  STL.64 [R1+0x33d8], R50 ;  /* 0x0033d83201007387 */ /* 0x000fe80000100a00 */
[----:B------:R0:W-:Y:S04]  /*35070*/  STL.64 [R1+0x33d0], R48 ;  /* 0x0033d03001007387 */ /* 0x0001e80000100a00 */
[----:B------:R-:W-:Y:S04]  /*35080*/  STL [R1+0x33c4], R42 ;  /* 0x0033c42a01007387 */ /* 0x000fe80000100800 */
[----:B------:R-:W-:Y:S01]  /*35090*/  STL [R1+0x33c8], R43 ;  /* 0x0033c82b01007387 */ /* 0x000fe20000100800 */
[----:B--2---:R-:W-:Y:S03]  /*350a0*/  HMMA.16816.F32 R4, R20, R14, R36 ;  /* 0x0000000e1404723c */ /* 0x004fe60000001824 */
[----:B------:R-:W2:Y:S04]  /*350b0*/  LDL.LU.64 R56, [R1] ;  /* 0x0000000001387983 */ /* 0x000ea80000300a00 */
[----:B------:R-:W2:-:S15]  /*350c0*/  LDL.LU.64 R58, [R1+0x8] ;  /* 0x00000800013a7983 */ /* 0x000e9e0000300a00 */
[----:B------:R-:W-:-:S01]  /*350d0*/  NOP ;  /* 0x0000000000007918 */ /* 0x000fc20000000000 */
[----:B------:R-:W-:Y:S04]  /*350e0*/  STL.64 [R1+0xa0], R4 ;  /* 0x0000a00401007387 */ /* 0x000fe80000100a00 */
[----:B------:R4:W-:Y:S04]  /*350f0*/  STL.64 [R1+0xa8], R6 ;  /* 0x0000a80601007387 */ /* 0x0009e80000100a00 */
[----:B0-----:R-:W2:Y:S04]  /*35100*/  LDL.LU.64 R48, [R1+0x70] ;  /* 0x0000700001307983 */ /* 0x001ea80000300a00 */
[----:B------:R-:W2:Y:S01]  /*35110*/  LDL.LU.64 R50, [R1+0x78] ;  /* 0x0000780001327983 */ /* 0x000ea20000300a00 */
[----:B-1----:R-:W-:-:S02]  /*35120*/  F2FP.F16.E5M2.UNPACK_B R12, R24 ;  /* 0x00000018ff0c723e */ /* 0x002fc400020004ff */
[----:B------:R-:W-:-:S07]  /*35130*/  F2FP.F16.E5M2.UNPACK_B R13, R25 ;  /* 0x00000019ff0d723e */ /* 0x000fce00020004ff */
[----:B----4-:R-:W-:Y:S07]  /*35140*/  HMMA.16816.F32 R4, R20, R12, R8 ;  /* 0x0000000c1404723c */ /* 0x010fee0000001808 */
[----:B------:R-:W-:Y:S02]  /*35150*/  F2FP.F16.E5M2.UNPACK_B R10, R26 ;  /* 0x0000001aff0a723e */ /* 0x000fe400020004ff */
[----:B------:R-:W-:Y:S02]  /*35160*/  F2FP.F16.E5M2.UNPACK_B R11, R27 ;  /* 0x0000001bff0b723e */ /* 0x000fe400020004ff */
[----:B---3--:R-:W-:-:S02]  /*35170*/  F2FP.F16.E5M2.UNPACK_B R8, R32 ;  /* 0x00000020ff08723e */ /* 0x008fc400020004ff */
[----:B------:R-:W-:-:S03]  /*35180*/  F2FP.F16.E5M2.UNPACK_B R9, R33 ;  /* 0x00000021ff09723e */ /* 0x000fc600020004ff */
[C---:B------:R-:W-:Y:S06]  /*35190*/  HMMA.16816.F32 R44, R20.reuse, R10, R44 ;  /* 0x0000000a142c723c */ /* 0x040fec000000182c */
[----:B------:R-:W-:Y:S02]  /*351a0*/  HMMA.16816.F32 R52, R20, R8, R52 ;  /* 0x000000081434723c */ /* 0x000fe40000001834 */
[----:B------:R-:W-:Y:S02]  /*351b0*/  IMAD.MOV.U32 R43, RZ, RZ, R4 ;  /* 0x000000ffff2b7224 */ /* 0x000fe400078e0004 */
[----:B------:R-:W-:-:S02]  /*351c0*/  IMAD.MOV.U32 R42, RZ, RZ, R5 ;  /* 0x000000ffff2a7224 */ /* 0x000fc400078e0005 */
[----:B------:R-:W-:Y:S02]  /*351d0*/  IMAD.MOV.U32 R41, RZ, RZ, R6 ;  /* 0x000000ffff297224 */ /* 0x000fe400078e0006 */
[----:B------:R-:W-:Y:S01]  /*351e0*/  IMAD.MOV.U32 R40, RZ, RZ, R7 ;  /* 0x000000ffff287224 */ /* 0x000fe200078e0007 */
[----:B------:R-:W-:Y:S04]  /*351f0*/  STL.64 [R1+0x33e8], R42 ;  /* 0x0033e82a01007387 */ /* 0x000fe80000100a00 */
[----:B------:R-:W-:Y:S04]  /*35200*/  STL.64 [R1+0x33e0], R40 ;  /* 0x0033e02801007387 */ /* 0x000fe80000100a00 */
[----:B------:R-:W-:Y:S04]  /*35210*/  STL.64 [R1+0x33f8], R26 ;  /* 0x0033f81a01007387 */ /* 0x000fe80000100a00 */
[----:B------:R2:W-:Y:S04]  /*35220*/  STL.64 [R1+0x33f0], R24 ;  /* 0x0033f01801007387 */ /* 0x0005e80000100a00 */
[----:B------:R-:W-:Y:S04]  /*35230*/  STL.64 [R1+0x3408], R46 ;  /* 0x0034082e01007387 */ /* 0x000fe80000100a00 */
[----:B------:R-:W-:Y:S04]  /*35240*/  STL.64 [R1+0x3400], R44 ;  /* 0x0034002c01007387 */ /* 0x000fe80000100a00 */
[----:B------:R-:W-:Y:S04]  /*35250*/  STL [R1+0x337c], R52 ;  /* 0x00337c3401007387 */ /* 0x000fe80000100800 */
[----:B------:R-:W-:Y:S04]  /*35260*/  STL [R1+0x3378], R53 ;  /* 0x0033783501007387 */ /* 0x000fe80000100800 */
[----:B------:R-:W-:Y:S04]  /*35270*/  STL [R1+0x3374], R54 ;  /* 0x0033743601007387 */ /* 0x000fe80000100800 */
[----:B------:R-:W-:Y:S04]  /*35280*/  STL [R1+0x3370], R55 ;  /* 0x0033703701007387 */ /* 0x000fe80000100800 */
[----:B------:R-:W-:Y:S04]  /*35290*/  STL [R1+0x3380], R34 ;  /* 0x0033802201007387 */ /* 0x000fe80000100800 */
[----:B------:R-:W-:Y:S04]  /*352a0*/  STL [R1+0x3384], R35 ;  /* 0x0033842301007387 */ /* 0x000fe80000100800 */
[----:B------:R-:W3:Y:S04]  /*352b0*/  LDL.LU.64 R36, [R1+0x60] ;  /* 0x0000600001247983 */ /* 0x000ee80000300a00 */
[----:B------:R-:W3:Y:S01]  /*352c0*/  LDL.LU.64 R38, [R1+0x68] ;  /* 0x0000680001267983 */ /* 0x000ee20000300a00 */
[----:B------:R-:W-:-:S02]  /*352d0*/  F2FP.F16.E5M2.UNPACK_B R6, R34 ;  /* 0x00000022ff06723e */ /* 0x000fc400020004ff */
[----:B------:R-:W-:Y:S02]  /*352e0*/  F2FP.F16.E5M2.UNPACK_B R7, R35 ;  /* 0x00000023ff07723e */ /* 0x000fe400020004ff */
[----:B------:R-:W-:Y:S02]  /*352f0*/  F2FP.F16.E5M2.UNPACK_B R4, R28 ;  /* 0x0000001cff04723e */ /* 0x000fe400020004ff */
[----:B------:R-:W-:-:S03]  /*35300*/  F2FP.F16.E5M2.UNPACK_B R5, R29 ;  /* 0x0000001dff05723e */ /* 0x000fc600020004ff */
[----:B--2---:R-:W-:-:S15]  /*35310*/  HMMA.16816.F32 R24, R20, R6, R56 ;  /* 0x000000061418723c */ /* 0x004fde0000001838 */
[----:B------:R-:W-:-:S08]  /*35320*/  NOP ;  /* 0x0000000000007918 */ /* 0x000fd00000000000 */
[----:B------:R-:W-:Y:S04]  /*35330*/  STL.64 [R1], R24 ;  /* 0x0000001801007387 */ /* 0x000fe80000100a00 */
[----:B------:R0:W-:Y:S04]  /*35340*/  STL.64 [R1+0x8], R26 ;  /* 0x0000081a01007387 */ /* 0x0001e80000100a00 */
[----:B------:R-:W2:Y:S04]  /*35350*/  LDL.LU R19, [R1+0x1044] ;  /* 0x0010440001137983 */ /* 0x000ea80000300800 */
[----:B------:R-:W2:Y:S04]  /*35360*/  LDL.LU R56, [R1+0x1040] ;  /* 0x0010400001387983 */ /* 0x000ea80000300800 */
[----:B------:R-:W4:Y:S04]  /*35370*/  LDL.LU R57, [R1+0x104c] ;  /* 0x00104c0001397983 */ /* 0x000f280000300800 */
[----:B------:R-:W4:Y:S04]  /*35380*/  LDL.LU R58, [R1+0x1048] ;  /* 0x00104800013a7983 */ /* 0x000f280000300800 */
[----:B------:R-:W4:Y:S04]  /*35390*/  LDL.LU R18, [R1+0x1054] ;  /* 0x0010540001127983 */ /* 0x000f280000300800 */
[----:B------:R-:W4:Y:S04]  /*353a0*/  LDL.LU R59, [R1+0x1050] ;  /* 0x00105000013b7983 */ /* 0x000f280000300800 */
[----:B------:R-:W4:Y:S04]  /*353b0*/  LDL.LU R0, [R1+0x105c] ;  /* 0x00105c0001007983 */ /* 0x000f280000300800 */
[----:B------:R-:W4:Y:S01]  /*353c0*/  LDL.LU R61, [R1+0x1058] ;  /* 0x00105800013d7983 */ /* 0x000f220000300800 */
[----:B0-----:R-:W-:Y:S03]  /*353d0*/  HMMA.16816.F32 R24, R20, R4, R48 ;  /* 0x000000041418723c */ /* 0x001fe60000001830 */
[----:B------:R0:W-:Y:S04]  /*353e0*/  STL [R1+0x3388], R28 ;  /* 0x0033881c01007387 */ /* 0x0001e80000100800 */
[----:B------:R1:W-:-:S15]  /*353f0*/  STL [R1+0x338c], R29 ;  /* 0x00338c1d01007387 */ /* 0x0003de0000100800 */
[----:B------:R-:W-:-:S02]  /*35400*/  NOP ;  /* 0x0000000000007918 */ /* 0x000fc40000000000 */
[----:B------:R-:W-:Y:S02]  /*35410*/  IMAD.MOV.U32 R34, RZ, RZ, R24 ;  /* 0x000000ffff227224 */ /* 0x000fe400078e0018 */
[----:B------:R-:W-:Y:S02]  /*35420*/  IMAD.MOV.U32 R52, RZ, RZ, R25 ;  /* 0x000000ffff347224 */ /* 0x000fe400078e0019 */
[----:B------:R-:W-:Y:S02]  /*35430*/  IMAD.MOV.U32 R53, RZ, RZ, R26 ;  /* 0x000000ffff357224 */ /* 0x000fe400078e001a */
[----:B------:R-:W-:Y:S01]  /*35440*/  IMAD.MOV.U32 R54, RZ, RZ, R27 ;  /* 0x000000ffff367224 */ /* 0x000fe200078e001b */
[----:B------:R-:W4:Y:S04]  /*35450*/  LDL.LU.64 R24, [R1+0xbf0] ;  /* 0x000bf00001187983 */ /* 0x000f280000300a00 */
[----:B------:R-:W4:Y:S01]  /*35460*/  LDL.LU.64 R26, [R1+0xbf8] ;  /* 0x000bf800011a7983 */ /* 0x000f220000300a00 */
[----:B------:R-:W-:-:S02]  /*35470*/  F2FP.F16.E5M2.UNPACK_B R2, R30 ;  /* 0x0000001eff02723e */ /* 0x000fc400020004ff */
[----:B------:R-:W-:Y:S01]  /*35480*/  F2FP.F16.E5M2.UNPACK_B R3, R31 ;  /* 0x0000001fff03723e */ /* 0x000fe200020004ff */
[----:B------:R-:W4:Y:S04]  /*35490*/  LDL.LU.64 R40, [R1+0xbe0] ;  /* 0x000be00001287983 */ /* 0x000f280000300a00 */
[----:B------:R-:W4:Y:S02]  /*354a0*/  LDL.LU.64 R42, [R1+0xbe8] ;  /* 0x000be800012a7983 */ /* 0x000f240000300a00 */
[----:B---3--:R-:W-:Y:S02]  /*354b0*/  HMMA.16816.F32 R20, R20, R2, R36 ;  /* 0x000000021414723c */ /* 0x008fe40000001824 */
[----:B------:R-:W-:Y:S04]  /*354c0*/  STL [R1+0x339c], R54 ;  /* 0x00339c3601007387 */ /* 0x000fe80000100800 */
        /* <DEDUP_REMOVED lines=8> */
[----:B------:R-:W-:-:S02]  /*35550*/  IMAD.MOV.U32 R35, RZ, RZ, R23 ;  /* 0x000000ffff237224 */ /* 0x000fc400078e0017 */
[----:B0-----:R-:W-:Y:S02]  /*35560*/  IMAD.MOV.U32 R28, RZ, RZ, R22 ;  /* 0x000000ffff1c7224 */ /* 0x001fe400078e0016 */
[----:B-1----:R-:W-:Y:S01]  /*35570*/  IMAD.MOV.U32 R29, RZ, RZ, R21 ;  /* 0x000000ffff1d7224 */ /* 0x002fe200078e0015 */
[----:B------:R-:W-:Y:S04]  /*35580*/  STL [R1+0x33a8], R35 ;  /* 0x0033a82301007387 */ /* 0x000fe80000100800 */
[----:B------:R-:W-:Y:S04]  /*35590*/  STL [R1+0x33a4], R28 ;  /* 0x0033a41c01007387 */ /* 0x000fe80000100800 */
[----:B------:R0:W-:Y:S04]  /*355a0*/  STL [R1+0x33a0], R29 ;  /* 0x0033a01d01007387 */ /* 0x0001e80000100800 */
[----:B0-----:R-:W3:Y:S04]  /*355b0*/  LDL.LU.64 R28, [R1+0xbc0] ;  /* 0x000bc000011c7983 */ /* 0x001ee80000300a00 */
[----:B------:R-:W3:Y:S01]  /*355c0*/  LDL.LU.64 R30, [R1+0xbc8] ;  /* 0x000bc800011e7983 */ /* 0x000ee20000300a00 */
[----:B--2---:R-:W-:-:S02]  /*355d0*/  IMAD R20, R56, 0x100, R19 ;  /* 0x0000010038147824 */ /* 0x004fc400078e0213 */
[----:B----4-:R-:W-:Y:S02]  /*355e0*/  IMAD R21, R58, 0x100, R57 ;  /* 0x000001003a157824 */ /* 0x010fe400078e0239 */
[----:B------:R-:W-:Y:S02]  /*355f0*/  IMAD R22, R59, 0x100, R18 ;  /* 0x000001003b167824 */ /* 0x000fe400078e0212 */
[----:B------:R-:W-:Y:S01]  /*35600*/  IMAD R23, R61, 0x100, R0 ;  /* 0x000001003d177824 */ /* 0x000fe200078e0200 */
[----:B------:R-:W-:Y:S02]  /*35610*/  F2FP.F16.E5M2.UNPACK_B R20, R20 ;  /* 0x00000014ff14723e */ /* 0x000fe400020004ff */
[----:B------:R-:W-:Y:S02]  /*35620*/  F2FP.F16.E5M2.UNPACK_B R21, R21 ;  /* 0x00000015ff15723e */ /* 0x000fe400020004ff */
[----:B------:R-:W-:Y:S02]  /*35630*/  F2FP.F16.E5M2.UNPACK_B R22, R22 ;  /* 0x00000016ff16723e */ /* 0x000fe400020004ff */
[----:B------:R-:W-:-:S07]  /*35640*/  F2FP.F16.E5M2.UNPACK_B R23, R23 ;  /* 0x00000017ff17723e */ /* 0x000fce00020004ff */
[----:B------:R-:W-:Y:S01]  /*35650*/  HMMA.16816.F32 R44, R20, R16, R24 ;  /* 0x00000010142c723c */ /* 0x000fe20000001818 */
[----:B------:R-:W2:Y:S04]  /*35660*/  LDL.LU.64 R24, [R1+0xbb0] ;  /* 0x000bb00001187983 */ /* 0x000ea80000300a00 */
[----:B------:R-:W2:-:S15]  /*35670*/  LDL.LU.64 R26, [R1+0xbb8] ;  /* 0x000bb800011a7983 */ /* 0x000e9e0000300a00 */
[----:B------:R-:W-:-:S03]  /*35680*/  NOP ;  /* 0x0000000000007918 */ /* 0x000fc60000000000 */
[----:B------:R-:W-:Y:S04]  /*35690*/  STL.64 [R1+0xbf0], R44 ;  /* 0x000bf02c01007387 */ /* 0x000fe80000100a00 */
[----:B------:R-:W-:Y:S04]  /*356a0*/  STL.64 [R1+0xbf8], R46 ;  /* 0x000bf82e01007387 */ /* 0x000fe80000100a00 */
[----:B------:R-:W-:Y:S04]  /*356b0*/  STL [R1+0x356c], R16 ;  /* 0x00356c1001007387 */ /* 0x000fe80000100800 */
[----:B------:R3:W-:Y:S02]  /*356c0*/  STL [R1+0x3568], R17 ;  /* 0x0035681101007387 */ /* 0x0007e40000100800 */
[C---:B---3--:R-:W-:Y:S06]  /*356d0*/  HMMA.16816.F32 R16, R20.reuse, R12, R36 ;  /* 0x0000000c1410723c */ /* 0x048fec0000001824 */
[----:B------:R-:W-:-:S15]  /*356e0*/  HMMA.16816.F32 R40, R20, R14, R40 ;  /* 0x0000000e1428723c */ /* 0x000fde0000001828 */
[----:B------:R-:W-:-:S03]  /*356f0*/  NOP ;  /* 0x0000000000007918 */ /* 0x000fc60000000000 */
[----:B------:R-:W-:Y:S02]  /*35700*/  IMAD.MOV.U32 R54, RZ, RZ, R16 ;  /* 0x000000ffff367224 */ /* 0x000fe400078e0010 */
[----:B------:R-:W-:Y:S02]  /*35710*/  IMAD.MOV.U32 R53, RZ, RZ, R17 ;  /* 0x000000ffff357224 */ /* 0x000fe400078e0011 */
[----:B------:R-:W-:Y:S02]  /*35720*/  IMAD.MOV.U32 R52, RZ, RZ, R18 ;  /* 0x000000ffff347224 */ /* 0x000fe400078e0012 */
[----:B------:R-:W-:Y:S02]  /*35730*/  IMAD.MOV.U32 R34, RZ, RZ, R19 ;  /* 0x000000ffff227224 */ /* 0x000fe400078e0013 */
[----:B------:R-:W-:Y:S01]  /*35740*/  HMMA.16816.F32 R16, R20, R10, R28 ;  /* 0x0000000a1410723c */ /* 0x000fe2000000181c */
[----:B------:R0:W-:Y:S04]  /*35750*/  STL.64 [R1+0xbe0], R40 ;  /* 0x000be02801007387 */ /* 0x0001e80000100a00 */
[----:B------:R1:W-:Y:S04]  /*35760*/  STL.64 [R1+0xbe8], R42 ;  /* 0x000be82a01007387 */ /* 0x0003e80000100a00 */
[----:B------:R-:W-:Y:S04]  /*35770*/  STL [R1+0x33b8], R34 ;  /* 0x0033b82201007387 */ /* 0x000fe80000100800 */
[----:B------:R-:W-:Y:S04]  /*35780*/  STL [R1+0x33b4], R52 ;  /* 0x0033b43401007387 */ /* 0x000fe80000100800 */
[----:B------:R-:W-:Y:S04]  /*35790*/  STL [R1+0x33b0], R53 ;  /* 0x0033b03501007387 */ /* 0x000fe80000100800 */
[----:B------:R-:W-:Y:S04]  /*357a0*/  STL [R1+0x33ac], R54 ;  /* 0x0033ac3601007387 */ /* 0x000fe80000100800 */
[----:B------:R2:W-:Y:S04]  /*357b0*/  STL [R1+0xbc0], R16 ;  /* 0x000bc01001007387 */ /* 0x0005e80000100800 */
[----:B------:R-:W3:Y:S04]  /*357c0*/  LDL.LU R50, [R1+0x1064] ;  /* 0x0010640001327983 */ /* 0x000ee80000300800 */
[----:B------:R-:W3:Y:S04]  /*357d0*/  LDL.LU R51, [R1+0x1060] ;  /* 0x0010600001337983 */ /* 0x000ee80000300800 */
[----:B0-----:R-:W4:Y:S04]  /*357e0*/  LDL.LU.64 R40, [R1+0xfb0] ;  /* 0x000fb00001287983 */ /* 0x001f280000300a00 */
[----:B-1----:R-:W4:Y:S04]  /*357f0*/  LDL.LU.64 R42, [R1+0xfb8] ;  /* 0x000fb800012a7983 */ /* 0x002f280000300a00 */
[----:B------:R-:W3:Y:S04]  /*35800*/  LDL.LU.64 R36, [R1+0xfa0] ;  /* 0x000fa00001247983 */ /* 0x000ee80000300a00 */
[----:B------:R-:W3:Y:S01]  /*35810*/  LDL.LU.64 R38, [R1+0xfa8] ;  /* 0x000fa80001267983 */ /* 0x000ee20000300a00 */
[----:B------:R-:W-:-:S02]  /*35820*/  IMAD.MOV.U32 R35, RZ, RZ, R17 ;  /* 0x000000ffff237224 */ /* 0x000fc400078e0011 */
[----:B------:R-:W-:Y:S02]  /*35830*/  IMAD.MOV.U32 R28, RZ, RZ, R18 ;  /* 0x000000ffff1c7224 */ /* 0x000fe400078e0012 */
[----:B------:R-:W-:Y:S02]  /*35840*/  IMAD.MOV.U32 R29, RZ, RZ, R19 ;  /* 0x000000ffff1d7224 */ /* 0x000fe400078e0013 */
[----:B--2---:R-:W-:Y:S01]  /*35850*/  HMMA.16816.F32 R16, R20, R8, R24 ;  /* 0x000000081410723c */ /* 0x004fe20000001818 */
[----:B------:R-:W2:Y:S04]  /*35860*/  LDL.LU.64 R24, [R1+0x50] ;  /* 0x0000500001187983 */ /* 0x000ea80000300a00 */
[----:B------:R-:W2:-:S15]  /*35870*/  LDL.LU.64 R26, [R1+0x58] ;  /* 0x00005800011a7983 */ /* 0x000e9e0000300a00 */
[----:B------:R-:W-:-:S04]  /*35880*/  NOP ;  /* 0x0000000000007918 */ /* 0x000fc80000000000 */
[----:B------:R-:W-:Y:S02]  /*35890*/  IMAD.MOV.U32 R34, RZ, RZ, R16 ;  /* 0x000000ffff227224 */ /* 0x000fe400078e0010 */
[----:B------:R-:W-:Y:S01]  /*358a0*/  IMAD.MOV.U32 R52, RZ, RZ, R17 ;  /* 0x000000ffff347224 */ /* 0x000fe200078e0011 */
[----:B------:R-:W2:Y:S04]  /*358b0*/  LDL.LU R16, [R1+0x106c] ;  /* 0x00106c0001107983 */ /* 0x000ea80000300800 */
[----:B------:R-:W2:Y:S01]  /*358c0*/  LDL.LU R17, [R1+0x1074] ;  /* 0x0010740001117983 */ /* 0x000ea20000300800 */
[----:B------:R-:W-:-:S03]  /*358d0*/  IMAD.MOV.U32 R54, RZ, RZ, R19 ;  /* 0x000000ffff367224 */ /* 0x000fc600078e0013 */
[----:B------:R-:W2:Y:S04]  /*358e0*/  LDL.LU R60, [R1+0x1078] ;  /* 0x00107800013c7983 */ /* 0x000ea80000300800 */
[----:B------:R-:W2:Y:S04]  /*358f0*/  LDL.LU R19, [R1+0x1084] ;  /* 0x0010840001137983 */ /* 0x000ea80000300800 */
[----:B------:R-:W2:Y:S04]  /*35900*/  LDL.LU R56, [R1+0x1080] ;  /* 0x0010800001387983 */ /* 0x000ea80000300800 */
[----:B------:R-:W2:Y:S01]  /*35910*/  LDL.LU R57, [R1+0x108c] ;  /* 0x00108c0001397983 */ /* 0x000ea20000300800 */
[----:B------:R-:W-:-:S03]  /*35920*/  IMAD.MOV.U32 R53, RZ, RZ, R18 ;  /* 0x000000ffff357224 */ /* 0x000fc600078e0012 */
[----:B------:R-:W2:Y:S04]  /*35930*/  LDL.LU R58, [R1+0x1088] ;  /* 0x00108800013a7983 */ /* 0x000ea80000300800 */
[----:B------:R-:W2:Y:S04]  /*35940*/  LDL.LU R18, [R1+0x1094] ;  /* 0x0010940001127983 */ /* 0x000ea80000300800 */
[----:B------:R-:W2:Y:S04]  /*35950*/  LDL.LU R59, [R1+0x1090] ;  /* 0x00109000013b7983 */ /* 0x000ea80000300800 */
[----:B------:R-:W2:Y:S04]  /*35960*/  LDL.LU R0, [R1+0x109c] ;  /* 0x00109c0001007983 */ /* 0x000ea80000300800 */
[----:B------:R-:W2:Y:S04]  /*35970*/  LDL.LU R61, [R1+0x1098] ;  /* 0x00109800013d7983 */ /* 0x000ea80000300800 */
[----:B------:R-:W-:Y:S04]  /*35980*/  STL.64 [R1+0x3418], R34 ;  /* 0x0034182201007387 */ /* 0x000fe80000100a00 */
[----:B------:R-:W-:Y:S01]  /*35990*/  STL.64 [R1+0x3410], R32 ;  /* 0x0034102001007387 */ /* 0x000fe20000100a00 */
[----:B----4-:R-:W-:-:S15]  /*359a0*/  HMMA.16816.F32 R40, R20, R6, R40 ;  /* 0x000000061428723c */ /* 0x010fde0000001828 */
[----:B------:R-:W-:-:S09]  /*359b0*/  NOP ;  /* 0x0000000000007918 */ /* 0x000fd20000000000 */
[----:B------:R-:W-:Y:S02]  /*359c0*/  IMAD.MOV.U32 R31, RZ, RZ, R42 ;  /* 0x000000ffff1f7224 */ /* 0x000fe400078e002a */
[----:B------:R-:W-:Y:S01]  /*359d0*/  IMAD.MOV.U32 R30, RZ, RZ, R43 ;  /* 0x000000ffff1e7224 */ /* 0x000fe200078e002b */
[----:B------:R-:W-:Y:S04]  /*359e0*/  STL [R1+0xfb4], R41 ;  /* 0x000fb42901007387 */ /* 0x000fe80000100800 */
[----:B------:R-:W-:Y:S04]  /*359f0*/  STL.64 [R1+0x3438], R30 ;  /* 0x0034381e01007387 */ /* 0x000fe80000100a00 */
[----:B------:R3:W-:Y:S02]  /*35a00*/  STL.64 [R1+0x3430], R28 ;  /* 0x0034301c01007387 */ /* 0x0007e40000100a00 */
[----:B---3--:R-:W-:Y:S01]  /*35a10*/  HMMA.16816.F32 R28, R20, R4, R36 ;  /* 0x00000004141c723c */ /* 0x008fe20000001824 */
[----:B------:R-:W-:-:S05]  /*35a20*/  IMAD.MOV.U32 R55, RZ, RZ, R40 ;  /* 0x000000ffff377224 */ /* 0x000fca00078e0028 */
[----:B------:R-:W-:Y:S04]  /*35a30*/  STL.64 [R1+0x3428], R54 ;  /* 0x0034283601007387 */ /* 0x000fe80000100a00 */
[----:B------:R0:W-:Y:S01]  /*35a40*/  STL.64 [R1+0x3420], R52 ;  /* 0x0034203401007387 */ /* 0x0001e20000100a00 */
[----:B--2---:R-:W-:Y:S03]  /*35a50*/  HMMA.16816.F32 R24, R20, R2, R24 ;  /* 0x000000021418723c */ /* 0x004fe60000001818 */
[----:B------:R-:W2:Y:S09]  /*35a60*/  LDL.LU R21, [R1+0x1068] ;  /* 0x0010680001157983 */ /* 0x000eb20000300800 */
[----:B------:R-:W-:Y:S04]  /*35a70*/  STL.64 [R1+0xfa0], R28 ;  /* 0x000fa01c01007387 */ /* 0x000fe80000100a00 */
[----:B------:R-:W-:Y:S04]  /*35a80*/  STL.64 [R1+0xfa8], R30 ;  /* 0x000fa81e01007387 */ /* 0x000fe80000100a00 */
[----:B------:R-:W3:Y:S01]  /*35a90*/  LDL.LU R22, [R1+0x1070] ;  /* 0x0010700001167983 */ /* 0x000ee20000300800 */
[----:B------:R-:W-:-:S03]  /*35aa0*/  IMAD R20, R51, 0x100, R50 ;  /* 0x0000010033147824 */ /* 0x000fc600078e0232 */
[----:B------:R1:W-:Y:S04]  /*35ab0*/  STL.64 [R1+0x50], R24 ;  /* 0x0000501801007387 */ /* 0x0003e80000100a00 */
[----:B------:R4:W-:Y:S04]  /*35ac0*/  STL.64 [R1+0x58], R26 ;  /* 0x0000581a01007387 */ /* 0x0009e80000100a00 */
[----:B------:R-:W3:Y:S04]  /*35ad0*/  LDL.LU R23, [R1+0x107c] ;  /* 0x00107c0001177983 */ /* 0x000ee80000300800 */
[----:B0-----:R-:W3:Y:S04]  /*35ae0*/  LDL.LU.64 R52, [R1+0xba0] ;  /* 0x000ba00001347983 */ /* 0x001ee80000300a00 */
[----:B------:R-:W3:Y:S04]  /*35af0*/  LDL.LU.64 R54, [R1+0xba8] ;  /* 0x000ba80001367983 */ /* 0x000ee80000300a00 */
[----:B-1----:R-:W3:Y:S04]  /*35b00*/  LDL.LU.64 R24, [R1+0xb90] ;  /* 0x000b900001187983 */ /* 0x002ee80000300a00 */
[----:B----4-:R-:W4:Y:S04]  /*35b10*/  LDL.LU.64 R26, [R1+0xb98] ;  /* 0x000b9800011a7983 */ /* 0x010f280000300a00 */
[----:B------:R-:W4:Y:S04]  /*35b20*/  LDL.LU.64 R48, [R1+0xb80] ;  /* 0x000b800001307983 */ /* 0x000f280000300a00 */
        /* <DEDUP_REMOVED lines=10> */
[----:B------:R-:W4:Y:S01]  /*35bd0*/  LDL.LU.64 R30, [R1+0x48] ;  /* 0x00004800011e7983 */ /* 0x000f220000300a00 */
[----:B--2---:R-:W-:-:S03]  /*35be0*/  IMAD R21, R21, 0x100, R16 ;  /* 0x0000010015157824 */ /* 0x004fc600078e0210 */
[----:B------:R-:W2:Y:S01]  /*35bf0*/  LDL.LU R16, [R1+0x356c] ;  /* 0x00356c0001107983 */ /* 0x000ea20000300800 */
[----:B---3--:R-:W-:-:S03]  /*35c00*/  IMAD R22, R22, 0x100, R17 ;  /* 0x0000010016167824 */ /* 0x008fc600078e0211 */
[----:B------:R-:W2:Y:S01]  /*35c10*/  LDL.LU R17, [R1+0x3568] ;  /* 0x0035680001117983 */ /* 0x000ea20000300800 */
[----:B------:R-:W-:Y:S02]  /*35c20*/  F2FP.F16.E5M2.UNPACK_B R20, R20 ;  /* 0x00000014ff14723e */ /* 0x000fe400020004ff */
[----:B------:R-:W-:Y:S02]  /*35c30*/  F2FP.F16.E5M2.UNPACK_B R21, R21 ;  /* 0x00000015ff15723e */ /* 0x000fe400020004ff */
[----:B------:R-:W-:Y:S01]  /*35c40*/  F2FP.F16.E5M2.UNPACK_B R22, R22 ;  /* 0x00000016ff16723e */ /* 0x000fe200020004ff */
[----:B------:R-:W-:-:S05]  /*35c50*/  IMAD R23, R60, 0x100, R23 ;  /* 0x000001003c177824 */ /* 0x000fca00078e0217 */
[----:B------:R-:W-:-:S07]  /*35c60*/  F2FP.F16.E5M2.UNPACK_B R23, R23 ;  /* 0x00000017ff17723e */ /* 0x000fce00020004ff */
[----:B--2---:R-:W-:-:S15]  /*35c70*/  HMMA.16816.F32 R52, R20, R16, R52 ;  /* 0x000000101434723c */ /* 0x004fde0000001834 */
[----:B------:R-:W-:-:S08]  /*35c80*/  NOP ;  /* 0x0000000000007918 */ /* 0x000fd00000000000 */
[----:B------:R-:W-:Y:S04]  /*35c90*/  STL.64 [R1+0xba0], R52 ;  /* 0x000ba03401007387 */ /* 0x000fe80000100a00 */
[----:B------:R4:W-:Y:S02]  /*35ca0*/  STL.64 [R1+0xba8], R54 ;  /* 0x000ba83601007387 */ /* 0x0009e40000100a00 */
[C---:B----4-:R-:W-:Y:S02]  /*35cb0*/  HMMA.16816.F32 R52, R20.reuse, R14, R24 ;  /* 0x0000000e1434723c */ /* 0x050fe40000001818 */
[----:B------:R-:W2:Y:S04]  /*35cc0*/  LDL.LU.64 R24, [R1+0xb50] ;  /* 0x000b500001187983 */ /* 0x000ea80000300a00 */
[----:B------:R-:W2:Y:S01]  /*35cd0*/  LDL.LU.64 R26, [R1+0xb58] ;  /* 0x000b5800011a7983 */ /* 0x000ea20000300a00 */
[C---:B------:R-:W-:Y:S06]  /*35ce0*/  HMMA.16816.F32 R48, R20.reuse, R12, R48 ;  /* 0x0000000c1430723c */ /* 0x040fec0000001830 */
[C---:B------:R-:W-:Y:S06]  /*35cf0*/  HMMA.16816.F32 R44, R20.reuse, R10, R44 ;  /* 0x0000000a142c723c */ /* 0x040fec000000182c */
[C---:B------:R-:W-:Y:S06]  /*35d00*/  HMMA.16816.F32 R40, R20.reuse, R8, R40 ;  /* 0x000000081428723c */ /* 0x040fec0000001828 */
[C---:B------:R-:W-:Y:S06]  /*35d10*/  HMMA.16816.F32 R36, R20.reuse, R6, R36 ;  /* 0x000000061424723c */ /* 0x040fec0000001824 */
[C---:B------:R-:W-:Y:S06]  /*35d20*/  HMMA.16816.F32 R32, R20.reuse, R4, R32 ;  /* 0x000000041420723c */ /* 0x040fec0000001820 */
[----:B------:R-:W-:Y:S07]  /*35d30*/  HMMA.16816.F32 R28, R20, R2, R28 ;  /* 0x00000002141c723c */ /* 0x000fee000000181c */
[----:B------:R-:W-:-:S02]  /*35d40*/  IMAD R20, R56, 0x100, R19 ;  /* 0x0000010038147824 */ /* 0x000fc400078e0213 */
[----:B------:R-:W-:Y:S02]  /*35d50*/  IMAD R21, R58, 0x100, R57 ;  /* 0x000001003a157824 */ /* 0x000fe400078e0239 */
[----:B------:R-:W-:Y:S02]  /*35d60*/  IMAD R22, R59, 0x100, R18 ;  /* 0x000001003b167824 */ /* 0x000fe400078e0212 */
[----:B------:R-:W-:Y:S01]  /*35d70*/  IMAD R23, R61, 0x100, R0 ;  /* 0x000001003d177824 */ /* 0x000fe200078e0200 */
[----:B------:R-:W-:Y:S02]  /*35d80*/  F2FP.F16.E5M2.UNPACK_B R20, R20 ;  /* 0x00000014ff14723e */ /* 0x000fe400020004ff */
[----:B------:R-:W-:Y:S02]  /*35d90*/  F2FP.F16.E5M2.UNPACK_B R21, R21 ;  /* 0x00000015ff15723e */ /* 0x000fe400020004ff */
[----:B------:R-:W-:Y:S02]  /*35da0*/  F2FP.F16.E5M2.UNPACK_B R22, R22 ;  /* 0x00000016ff16723e */ /* 0x000fe400020004ff */
[----:B------:R-:W-:Y:S01]  /*35db0*/  F2FP.F16.E5M2.UNPACK_B R23, R23 ;  /* 0x00000017ff17723e */ /* 0x000fe200020004ff */
[----:B------:R-:W-:Y:S04]  /*35dc0*/  STL.64 [R1+0xb90], R52 ;  /* 0x000b903401007387 */ /* 0x000fe80000100a00 */
[----:B------:R-:W-:Y:S04]  /*35dd0*/  STL.64 [R1+0xb98], R54 ;  /* 0x000b983601007387 */ /* 0x000fe80000100a00 */
[----:B------:R-:W-:Y:S04]  /*35de0*/  STL.64 [R1+0xb80], R48 ;  /* 0x000b803001007387 */ /* 0x000fe80000100a00 */
[----:B------:R0:W-:Y:S04]  /*35df0*/  STL.64 [R1+0xb88], R50 ;  /* 0x000b883201007387 */ /* 0x0001e80000100a00 */
        /* <DEDUP_REMOVED lines=10> */
[----:B0-----:R-:W4:Y:S04]  /*35ea0*/  LDL.LU R50, [R1+0x10a4] ;  /* 0x0010a40001327983 */ /* 0x001f280000300800 */
[----:B------:R-:W4:Y:S04]  /*35eb0*/  LDL.LU R51, [R1+0x10a0] ;  /* 0x0010a00001337983 */ /* 0x000f280000300800 */
[----:B------:R-:W4:Y:S04]  /*35ec0*/  LDL.LU.64 R52, [R1+0xb40] ;  /* 0x000b400001347983 */ /* 0x000f280000300a00 */
[----:B------:R-:W4:Y:S01]  /*35ed0*/  LDL.LU.64 R54, [R1+0xb48] ;  /* 0x000b480001367983 */ /* 0x000f220000300a00 */
[----:B--2---:R-:W-:-:S15]  /*35ee0*/  HMMA.16816.F32 R24, R20, R16, R24 ;  /* 0x000000101418723c */ /* 0x004fde0000001818 */
[----:B------:R-:W-:-:S08]  /*35ef0*/  NOP ;  /* 0x0000000000007918 */ /* 0x000fd00000000000 */
[----:B------:R0:W-:Y:S04]  /*35f00*/  STL.64 [R1+0xb50], R24 ;  /* 0x000b501801007387 */ /* 0x0001e80000100a00 */
[----:B------:R2:W-:Y:S04]  /*35f10*/  STL.64 [R1+0xb58], R26 ;  /* 0x000b581a01007387 */ /* 0x0005e80000100a00 */
[----:B-1----:R-:W2:Y:S04]  /*35f20*/  LDL.LU.64 R44, [R1+0xb30] ;  /* 0x000b3000012c7983 */ /* 0x002ea80000300a00 */
[----:B---3--:R-:W3:Y:S04]  /*35f30*/  LDL.LU.64 R46, [R1+0xb38] ;  /* 0x000b3800012e7983 */ /* 0x008ee80000300a00 */
        /* <DEDUP_REMOVED lines=8> */
[----:B0-----:R-:W4:Y:S04]  /*35fc0*/  LDL.LU.64 R24, [R1+0x30] ;  /* 0x0000300001187983 */ /* 0x001f280000300a00 */
[----:B--2---:R-:W2:Y:S01]  /*35fd0*/  LDL.LU.64 R26, [R1+0x38] ;  /* 0x00003800011a7983 */ /* 0x004ea20000300a00 */
[C---:B------:R-:W-:Y:S03]  /*35fe0*/  HMMA.16816.F32 R52, R20.reuse, R14, R52 ;  /* 0x0000000e1434723c */ /* 0x040fe60000001834 */
[----:B------:R0:W-:Y:S04]  /*35ff0*/  STL [R1+0x3564], R16 ;  /* 0x0035641001007387 */ /* 0x0001e80000100800 */
[----:B0-----:R-:W2:Y:S04]  /*36000*/  LDL.LU R16, [R1+0x10ac] ;  /* 0x0010ac0001107983 */ /* 0x001ea80000300800 */
[----:B------:R0:W-:Y:S04]  /*36010*/  STL [R1+0x3560], R17 ;  /* 0x0035601101007387 */ /* 0x0001e80000100800 */
[----:B0-----:R-:W2:Y:S04]  /*36020*/  LDL.LU R17, [R1+0x10b4] ;  /* 0x0010b40001117983 */ /* 0x001ea80000300800 */
        /* <DEDUP_REMOVED lines=9> */
[----:B------:R0:W-:Y:S04]  /*360c0*/  STL.64 [R1+0xb40], R52 ;  /* 0x000b403401007387 */ /* 0x0001e80000100a00 */
[----:B------:R1:W-:Y:S01]  /*360d0*/  STL.64 [R1+0xb48], R54 ;  /* 0x000b483601007387 */ /* 0x0003e20000100a00 */
[C---:B---3--:R-:W-:Y:S06]  /*360e0*/  HMMA.16816.F32 R44, R20.reuse, R12, R44 ;  /* 0x0000000c142c723c */ /* 0x048fec000000182c */
[C---:B----4-:R-:W-:Y:S06]  /*360f0*/  HMMA.16816.F32 R40, R20.reuse, R10, R40 ;  /* 0x0000000a1428723c */ /* 0x050fec0000001828 */
[C---:B------:R-:W-:Y:S06]  /*36100*/  HMMA.16816.F32 R36, R20.reuse, R8, R36 ;  /* 0x000000081424723c */ /* 0x040fec0000001824 */
[C---:B------:R-:W-:Y:S06]  /*36110*/  HMMA.16816.F32 R32, R20.reuse, R6, R32 ;  /* 0x000000061420723c */ /* 0x040fec0000001820 */
[C---:B------:R-:W-:Y:S06]  /*36120*/  HMMA.16816.F32 R28, R20.reuse, R4, R28 ;  /* 0x00000004141c723c */ /* 0x040fec000000181c */
[----:B--2---:R-:W-:Y:S01]  /*36130*/  HMMA.16816.F32 R24, R20, R2, R24 ;  /* 0x000000021418723c */ /* 0x004fe20000001818 */
[----:B------:R-:W-:Y:S04]  /*36140*/  STL.64 [R1+0xb30], R44 ;  /* 0x000b302c01007387 */ /* 0x000fe80000100a00 */
[----:B------:R-:W-:Y:S04]  /*36150*/  STL.64 [R1+0xb38], R46 ;  /* 0x000b382e01007387 */ /* 0x000fe80000100a00 */
[----:B------:R-:W-:Y:S04]  /*36160*/  STL.64 [R1+0xb20], R40 ;  /* 0x000b202801007387 */ /* 0x000fe80000100a00 */
[----:B------:R-:W-:Y:S04]  /*36170*/  STL.64 [R1+0xb28], R42 ;  /* 0x000b282a01007387 */ /* 0x000fe80000100a00 */
[----:B------:R-:W-:Y:S04]  /*36180*/  STL.64 [R1+0xb10], R36 ;  /* 0x000b102401007387 */ /* 0x000fe80000100a00 */
[----:B------:R-:W-:Y:S04]  /*36190*/  STL.64 [R1+0xb18], R38 ;  /* 0x000b182601007387 */ /* 0x000fe80000100a00 */
[----:B------:R-:W-:Y:S04]  /*361a0*/  STL.64 [R1+0xf70], R32 ;  /* 0x000f702001007387 */ /* 0x000fe80000100a00 */
[----:B------:R-:W-:Y:S04]  /*361b0*/  STL.64 [R1+0xf78], R34 ;  /* 0x000f782201007387 */ /* 0x000fe80000100a00 */
[----:B------:R-:W2:Y:S04]  /*361c0*/  LDL.LU R21, [R1+0x10a8] ;  /* 0x0010a80001157983 */ /* 0x000ea80000300800 */
[----:B------:R-:W-:Y:S04]  /*361d0*/  STL.64 [R1+0xf60], R28 ;  /* 0x000f601c01007387 */ /* 0x000fe80000100a00 */
[----:B------:R-:W-:Y:S04]  /*361e0*/  STL.64 [R1+0xf68], R30 ;  /* 0x000f681e01007387 */ /* 0x000fe80000100a00 */
[----:B------:R-:W3:Y:S04]  /*361f0*/  LDL.LU R22, [R1+0x10b0] ;  /* 0x0010b00001167983 */ /* 0x000ee80000300800 */
[----:B------:R4:W-:Y:S04]  /*36200*/  STL.64 [R1+0x30], R24 ;  /* 0x0000301801007387 */ /* 0x0009e80000100a00 */
[----:B------:R4:W-:Y:S04]  /*36210*/  STL.64 [R1+0x38], R26 ;  /* 0x0000381a01007387 */ /* 0x0009e80000100a00 */
[----:B------:R-:W3:Y:S04]  /*36220*/  LDL.LU R23, [R1+0x10bc] ;  /* 0x0010bc0001177983 */ /* 0x000ee80000300800 */
[----:B0-----:R-:W3:Y:S04]  /*36230*/  LDL.LU.64 R52, [R1+0xb00] ;  /* 0x000b000001347983 */ /* 0x001ee80000300a00 */
[----:B-1----:R-:W3:Y:S01]  /*36240*/  LDL.LU.64 R54, [R1+0xb08] ;  /* 0x000b080001367983 */ /* 0x002ee20000300a00 */
[----:B------:R-:W-:-:S03]  /*36250*/  IMAD R20, R51, 0x100, R50 ;  /* 0x0000010033147824 */ /* 0x000fc600078e0232 */
        /* <DEDUP_REMOVED lines=18> */
[----:B------:R-:W-:Y:S01]  /*36380*/  IMAD R23, R60, 0x100, R23 ;  /* 0x000001003c177824 */ /* 0x000fe200078e0217 */
[----:B------:R-:W-:Y:S02]  /*36390*/  F2FP.F16.E5M2.UNPACK_B R20, R20 ;  /* 0x00000014ff14723e */ /* 0x000fe400020004ff */
[----:B------:R-:W-:Y:S02]  /*363a0*/  F2FP.F16.E5M2.UNPACK_B R21, R21 ;  /* 0x00000015ff15723e */ /* 0x000fe400020004ff */
[----:B------:R-:W-:Y:S02]  /*363b0*/  F2FP.F16.E5M2.UNPACK_B R22, R22 ;  /* 0x00000016ff16723e */ /* 0x000fe400020004ff */
        /* <DEDUP_REMOVED lines=204> */
[----:B------:R-:W4:Y:S04]  /*37080*/  LDL.LU R21, [R1+0x1128] ;  /* 0x0011280001157983 */ /* 0x000f280000300800 */
[----:B------:R4:W-:Y:S04]  /*37090*/  STL.64 [R1+0xee0], R28 ;  /* 0x000ee01c01007387 */ /* 0x0009e80000100a00 */
[----:B------:R4:W-:Y:S04]  /*370a0*/  STL.64 [R1+0xee8], R30 ;  /* 0x000ee81e01007387 */ /* 0x0009e80000100a00 */
[----:B------:R-:W4:Y:S04]  /*370b0*/  LDL.LU R22, [R1+0x1130] ;  /* 0x0011300001167983 */ /* 0x000f280000300800 */
[----:B------:R4:W-:Y:S04]  /*370c0*/  STL.64 [R1+0x9b0], R24 ;  /* 0x0009b01801007387 */ /* 0x0009e80000100a00 */
[----:B------:R4:W-:Y:S04]  /*370d0*/  STL.64 [R1+0x9b8], R26 ;  /* 0x0009b81a01007387 */ /* 0x0009e80000100a00 */
[----:B------:R-:W4:Y:S04]  /*370e0*/  LDL.LU R23, [R1+0x113c] ;  /* 0x00113c0001177983 */ /* 0x000f280000300800 */
[----:B0-----:R-:W4:Y:S04]  /*370f0*/  LDL.LU.64 R52, [R1+0x9a0] ;  /* 0x0009a00001347983 */ /* 0x001f280000300a00 */
[----:B-1----:R-:W4:Y:S01]  /*37100*/  LDL.LU.64 R54, [R1+0x9a8] ;  /* 0x0009a80001367983 */ /* 0x002f220000300a00 */
[----:B------:R-:W-:-:S03]  /*37110*/  IMAD R20, R51, 0x100, R50 ;  /* 0x0000010033147824 */ /* 0x000fc600078e0232 */
[----:B------:R-:W4:Y:S04]  /*37120*/  LDL.LU.64 R48, [R1+0x990] ;  /* 0x0009900001307983 */ /* 0x000f280000300a00 */
[----:B------:R-:W4:Y:S04]  /*37130*/  LDL.LU.64 R50, [R1+0x998] ;  /* 0x0009980001327983 */ /* 0x000f280000300a00 */
[----:B--2---:R-:W2:Y:S04]  /*37140*/  LDL.LU.64 R44, [R1+0x980] ;  /* 0x00098000012c7983 */ /* 0x004ea80000300a00 */
[----:B---3--:R-:W2:Y:S04]  /*37150*/  LDL.LU.64 R46, [R1+0x988] ;  /* 0x00098800012e7983 */ /* 0x008ea80000300a00 */
[----:B----4-:R-:W3:Y:S04]  /*37160*/  LDL.LU.64 R40, [R1+0x970] ;  /* 0x0009700001287983 */ /* 0x010ee80000300a00 */
[----:B------:R-:W3:Y:S04]  /*37170*/  LDL.LU.64 R42, [R1+0x978] ;  /* 0x00097800012a7983 */ /* 0x000ee80000300a00 */
        /* <DEDUP_REMOVED lines=8> */
[----:B------:R-:W-:-:S03]  /*37200*/  IMAD R21, R21, 0x100, R16 ;  /* 0x0000010015157824 */ /* 0x000fc600078e0210 */
[----:B------:R-:W4:Y:S01]  /*37210*/  LDL.LU R16, [R1+0x3554] ;  /* 0x0035540001107983 */ /* 0x000f220000300800 */
[----:B------:R-:W-:-:S03]  /*37220*/  IMAD R22, R22, 0x100, R17 ;  /* 0x0000010016167824 */ /* 0x000fc600078e0211 */
[----:B------:R-:W4:Y:S01]  /*37230*/  LDL.LU R17, [R1+0x3550] ;  /* 0x0035500001117983 */ /* 0x000f220000300800 */
[----:B------:R-:W-:Y:S01]  /*37240*/  IMAD R23, R60, 0x100, R23 ;  /* 0x000001003c177824 */ /* 0x000fe200078e0217 */
[----:B------:R-:W-:Y:S02]  /*37250*/  F2FP.F16.E5M2.UNPACK_B R20, R20 ;  /* 0x00000014ff14723e */ /* 0x000fe400020004ff */
[----:B------:R-:W-:Y:S02]  /*37260*/  F2FP.F16.E5M2.UNPACK_B R21, R21 ;  /* 0x00000015ff15723e */ /* 0x000fe400020004ff */
[----:B------:R-:W-:Y:S02]  /*37270*/  F2FP.F16.E5M2.UNPACK_B R22, R22 ;  /* 0x00000016ff16723e */ /* 0x000fe400020004ff */
[----:B------:R-:W-:-:S07]  /*37280*/  F2FP.F16.E5M2.UNPACK_B R23, R23 ;  /* 0x00000017ff17723e */ /* 0x000fce00020004ff */
[C---:B------:R-:W-:Y:S06]  /*37290*/  HMMA.16816.F32 R48, R20.reuse, R14, R48 ;  /* 0x0000000e1430723c */ /* 0x040fec0000001830 */
[C---:B--2---:R-:W-:Y:S06]  /*372a0*/  HMMA.16816.F32 R44, R20.reuse, R12, R44 ;  /* 0x0000000c142c723c */ /* 0x044fec000000182c */
[C---:B---3--:R-:W-:Y:S06]  /*372b0*/  HMMA.16816.F32 R40, R20.reuse, R10, R40 ;  /* 0x0000000a1428723c */ /* 0x048fec0000001828 */
[C---:B----4-:R-:W-:Y:S06]  /*372c0*/  HMMA.16816.F32 R32, R20.reuse, R6, R32 ;  /* 0x000000061420723c */ /* 0x050fec0000001820 */
[C---:B------:R-:W-:Y:S06]  /*372d0*/  HMMA.16816.F32 R28, R20.reuse, R4, R28 ;  /* 0x00000004141c723c */ /* 0x040fec000000181c */
[----:B------:R-:W-:-:S15]  /*372e0*/  HMMA.16816.F32 R52, R20, R16, R52 ;  /* 0x000000101434723c */ /* 0x000fde0000001834 */
[----:B------:R-:W-:-:S08]  /*372f0*/  NOP ;  /* 0x0000000000007918 */ /* 0x000fd00000000000 */
[----:B------:R-:W-:Y:S04]  /*37300*/  STL.64 [R1+0x9a0], R52 ;  /* 0x0009a03401007387 */ /* 0x000fe80000100a00 */
[----:B------:R-:W-:Y:S04]  /*37310*/  STL.64 [R1+0x9a8], R54 ;  /* 0x0009a83601007387 */ /* 0x000fe80000100a00 */
[----:B------:R-:W-:Y:S04]  /*37320*/  STL.64 [R1+0x3548], R14 ;  /* 0x0035480e01007387 */ /* 0x000fe80000100a00 */
[----:B------:R-:W-:Y:S04]  /*37330*/  STL.64 [R1+0x990], R48 ;  /* 0x0009903001007387 */ /* 0x000fe80000100a00 */
[----:B------:R-:W-:Y:S04]  /*37340*/  STL.64 [R1+0x998], R50 ;  /* 0x0009983201007387 */ /* 0x000fe80000100a00 */
[----:B------:R0:W-:Y:S02]  /*37350*/  STL.64 [R1+0x3540], R12 ;  /* 0x0035400c01007387 */ /* 0x0001e40000100a00 */
[C---:B0-----:R-:W-:Y:S02]  /*37360*/  HMMA.16816.F32 R12, R20.reuse, R8, R36 ;  /* 0x00000008140c723c */ /* 0x041fe40000001824 */
[----:B------:R-:W-:Y:S04]  /*37370*/  STL.64 [R1+0x980], R44 ;  /* 0x0009802c01007387 */ /* 0x000fe80000100a00 */
[----:B------:R-:W-:Y:S04]  /*37380*/  STL.64 [R1+0x988], R46 ;  /* 0x0009882e01007387 */ /* 0x000fe80000100a00 */
[----:B------:R-:W-:Y:S04]  /*37390*/  STL.64 [R1+0x970], R40 ;  /* 0x0009702801007387 */ /* 0x000fe80000100a00 */
[----:B------:R-:W-:Y:S09]  /*373a0*/  STL.64 [R1+0x978], R42 ;  /* 0x0009782a01007387 */ /* 0x000ff20000100a00 */
[----:B------:R-:W-:Y:S04]  /*373b0*/  STL.64 [R1+0x960], R12 ;  /* 0x0009600c01007387 */ /* 0x000fe80000100a00 */
[----:B------:R0:W-:Y:S02]  /*373c0*/  STL.64 [R1+0x968], R14 ;  /* 0x0009680e01007387 */ /* 0x0001e40000100a00 */
[----:B0-----:R-:W-:Y:S02]  /*373d0*/  HMMA.16816.F32 R12, R20, R2, R24 ;  /* 0x00000002140c723c */ /* 0x001fe40000001818 */
[----:B------:R-:W-:Y:S04]  /*373e0*/  STL.64 [R1+0xed0], R32 ;  /* 0x000ed02001007387 */ /* 0x000fe80000100a00 */
[----:B------:R-:W-:Y:S04]  /*373f0*/  STL.64 [R1+0xed8], R34 ;  /* 0x000ed82201007387 */ /* 0x000fe80000100a00 */
[----:B------:R-:W-:Y:S04]  /*37400*/  STL.64 [R1+0xec0], R28 ;  /* 0x000ec01c01007387 */ /* 0x000fe80000100a00 */
[----:B------:R-:W-:Y:S09]  /*37410*/  STL.64 [R1+0xec8], R30 ;  /* 0x000ec81e01007387 */ /* 0x000ff20000100a00 */
[----:B------:R0:W-:Y:S04]  /*37420*/  STL.64 [R1+0x950], R12 ;  /* 0x0009500c01007387 */ /* 0x0001e80000100a00 */
[----:B------:R1:W-:Y:S04]  /*37430*/  STL.64 [R1+0x958], R14 ;  /* 0x0009580e01007387 */ /* 0x0003e80000100a00 */
[----:B------:R-:W2:Y:S04]  /*37440*/  LDL.LU R50, [R1+0x1164] ;  /* 0x0011640001327983 */ /* 0x000ea80000300800 */
[----:B------:R-:W2:Y:S04]  /*37450*/  LDL.LU R51, [R1+0x1160] ;  /* 0x0011600001337983 */ /* 0x000ea80000300800 */
[----:B0-----:R-:W3:Y:S04]  /*37460*/  LDL.LU.64 R12, [R1+0x940] ;  /* 0x00094000010c7983 */ /* 0x001ee80000300a00 */
[----:B-1----:R-:W3:Y:S04]  /*37470*/  LDL.LU.64 R14, [R1+0x948] ;  /* 0x00094800010e7983 */ /* 0x002ee80000300a00 */
[----:B------:R-:W4:Y:S04]  /*37480*/  LDL.LU.64 R52, [R1+0x930] ;  /* 0x0009300001347983 */ /* 0x000f280000300a00 */
[----:B------:R-:W4:Y:S04]  /*37490*/  LDL.LU.64 R54, [R1+0x938] ;  /* 0x0009380001367983 */ /* 0x000f280000300a00 */
[----:B------:R-:W2:Y:S04]  /*374a0*/  LDL.LU.64 R44, [R1+0x920] ;  /* 0x00092000012c7983 */ /* 0x000ea80000300a00 */
[----:B------:R-:W2:Y:S04]  /*374b0*/  LDL.LU.64 R46, [R1+0x928] ;  /* 0x00092800012e7983 */ /* 0x000ea80000300a00 */
[----:B------:R-:W4:Y:S04]  /*374c0*/  LDL.LU.64 R40, [R1+0x910] ;  /* 0x0009100001287983 */ /* 0x000f280000300a00 */
[----:B------:R-:W4:Y:S04]  /*374d0*/  LDL.LU.64 R42, [R1+0x918] ;  /* 0x00091800012a7983 */ /* 0x000f280000300a00 */
[----:B------:R-:W2:Y:S04]  /*374e0*/  LDL.LU.64 R36, [R1+0x900] ;  /* 0x0009000001247983 */ /* 0x000ea80000300a00 */
[----:B------:R-:W2:Y:S04]  /*374f0*/  LDL.LU.64 R38, [R1+0x908] ;  /* 0x0009080001267983 */ /* 0x000ea80000300a00 */
[----:B------:R-:W2:Y:S04]  /*37500*/  LDL.LU.64 R32, [R1+0xeb0] ;  /* 0x000eb00001207983 */ /* 0x000ea80000300a00 */
[----:B------:R-:W2:Y:S04]  /*37510*/  LDL.LU.64 R34, [R1+0xeb8] ;  /* 0x000eb80001227983 */ /* 0x000ea80000300a00 */
[----:B------:R-:W2:Y:S04]  /*37520*/  LDL.LU.64 R28, [R1+0xea0] ;  /* 0x000ea000011c7983 */ /* 0x000ea80000300a00 */
[----:B------:R-:W2:Y:S04]  /*37530*/  LDL.LU.64 R30, [R1+0xea8] ;  /* 0x000ea800011e7983 */ /* 0x000ea80000300a00 */
[----:B------:R-:W2:Y:S04]  /*37540*/  LDL.LU.64 R24, [R1+0x8f0] ;  /* 0x0008f00001187983 */ /* 0x000ea80000300a00 */
[----:B------:R-:W2:Y:S04]  /*37550*/  LDL.LU.64 R26, [R1+0x8f8] ;  /* 0x0008f800011a7983 */ /* 0x000ea80000300a00 */
[----:B------:R-:W3:Y:S01]  /*37560*/  LDL.LU R60, [R1+0x1178] ;  /* 0x00117800013c7983 */ /* 0x000ee20000300800 */
        /* <DEDUP_REMOVED lines=8> */
[----:B---3--:R0:W-:Y:S04]  /*375f0*/  STL [R1+0x3538], R60 ;  /* 0x0035383c01007387 */ /* 0x0081e80000100800 */
[----:B0-----:R-:W3:Y:S02]  /*37600*/  LDL.LU R60, [R1+0x1174] ;  /* 0x00117400013c7983 */ /* 0x001ee40000300800 */
[C---:B------:R-:W-:Y:S02]  /*37610*/  HMMA.16816.F32 R12, R20.reuse, R16, R12 ;  /* 0x00000010140c723c */ /* 0x040fe4000000180c */
[----:B---3--:R0:W-:Y:S04]  /*37620*/  STL [R1+0x353c], R60 ;  /* 0x00353c3c01007387 */ /* 0x0081e80000100800 */
[----:B0-----:R-:W3:Y:S04]  /*37630*/  LDL.LU R60, [R1+0x116c] ;  /* 0x00116c00013c7983 */ /* 0x001ee80000300800 */
        /* <DEDUP_REMOVED lines=8> */
[----:B------:R-:W-:Y:S04]  /*376c0*/  STL.64 [R1+0x940], R12 ;  /* 0x0009400c01007387 */ /* 0x000fe80000100a00 */
[----:B------:R0:W-:Y:S04]  /*376d0*/  STL.64 [R1+0x948], R14 ;  /* 0x0009480e01007387 */ /* 0x0001e80000100a00 */
[----:B0-----:R-:W3:Y:S04]  /*376e0*/  LDL.LU.64 R14, [R1+0x3548] ;  /* 0x00354800010e7983 */ /* 0x001ee80000300a00 */
[----:B------:R-:W3:Y:S01]  /*376f0*/  LDL.LU.64 R12, [R1+0x3540] ;  /* 0x00354000010c7983 */ /* 0x000ee20000300a00 */
[C---:B----4-:R-:W-:Y:S06]  /*37700*/  HMMA.16816.F32 R40, R20.reuse, R10, R40 ;  /* 0x0000000a1428723c */ /* 0x050fec0000001828 */
[C---:B--2---:R-:W-:Y:S06]  /*37710*/  HMMA.16816.F32 R36, R20.reuse, R8, R36 ;  /* 0x000000081424723c */ /* 0x044fec0000001824 */
[C---:B------:R-:W-:Y:S06]  /*37720*/  HMMA.16816.F32 R32, R20.reuse, R6, R32 ;  /* 0x000000061420723c */ /* 0x040fec0000001820 */
[C---:B------:R-:W-:Y:S06]  /*37730*/  HMMA.16816.F32 R28, R20.reuse, R4, R28 ;  /* 0x00000004141c723c */ /* 0x040fec000000181c */
[C---:B------:R-:W-:Y:S06]  /*37740*/  HMMA.16816.F32 R24, R20.reuse, R2, R24 ;  /* 0x000000021418723c */ /* 0x040fec0000001818 */
[C---:B---3--:R-:W-:Y:S06]  /*37750*/  HMMA.16816.F32 R52, R20.reuse, R14, R52 ;  /* 0x0000000e1434723c */ /* 0x048fec0000001834 */
[----:B------:R-:W-:-:S15]  /*37760*/  HMMA.16816.F32 R44, R20, R12, R44 ;  /* 0x0000000c142c723c */ /* 0x000fde000000182c */
[----:B------:R-:W-:-:S02]  /*37770*/  NOP ;  /* 0x0000000000007918 */ /* 0x000fc40000000000 */
        /* <DEDUP_REMOVED lines=8> */
[----:B------:R-:W-:Y:S04]  /*37800*/  STL.64 [R1+0xeb0], R32 ;  /* 0x000eb02001007387 */ /* 0x000fe80000100a00 */
[----:B------:R-:W-:Y:S04]  /*37810*/  STL.64 [R1+0xeb8], R34 ;  /* 0x000eb82201007387 */ /* 0x000fe80000100a00 */
[----:B------:R-:W4:Y:S04]  /*37820*/  LDL.LU R21, [R1+0x1168] ;  /* 0x0011680001157983 */ /* 0x000f280000300800 */
[----:B------:R-:W-:Y:S04]  /*37830*/  STL.64 [R1+0xea0], R28 ;  /* 0x000ea01c01007387 */ /* 0x000fe80000100a00 */
[----:B------:R-:W-:Y:S04]  /*37840*/  STL.64 [R1+0xea8], R30 ;  /* 0x000ea81e01007387 */ /* 0x000fe80000100a00 */
        /* <DEDUP_REMOVED lines=17> */
[----:B------:R-:W2:Y:S04]  /*37960*/  LDL.LU.64 R32, [R1+0xe80] ;  /* 0x000e800001207983 */ /* 0x000ea80000300a00 */
[----:B------:R-:W2:Y:S04]  /*37970*/  LDL.LU.64 R34, [R1+0xe88] ;  /* 0x000e880001227983 */ /* 0x000ea80000300a00 */
[----:B------:R-:W3:Y:S04]  /*37980*/  LDL.LU.64 R28, [R1+0x890] ;  /* 0x00089000011c7983 */ /* 0x000ee80000300a00 */
[----:B------:R-:W3:Y:S01]  /*37990*/  LDL.LU.64 R30, [R1+0x898] ;  /* 0x00089800011e7983 */ /* 0x000ee20000300a00 */
[----:B------:R-:W-:-:S03]  /*379a0*/  IMAD R21, R21, 0x100, R60 ;  /* 0x0000010015157824 */ /* 0x000fc600078e023c */
[----:B------:R-:W4:Y:S02]  /*379b0*/  LDL.LU R60, [R1+0x353c] ;  /* 0x00353c00013c7983 */ /* 0x000f240000300800 */
[----:B----4-:R-:W-:Y:S02]  /*379c0*/  IMAD R22, R22, 0x100, R60 ;  /* 0x0000010016167824 */ /* 0x010fe400078e023c */
[----:B------:R-:W4:Y:S01]  /*379d0*/  LDL.LU R60, [R1+0x3538] ;  /* 0x00353800013c7983 */ /* 0x000f220000300800 */
[----:B------:R-:W-:Y:S02]  /*379e0*/  F2FP.F16.E5M2.UNPACK_B R20, R20 ;  /* 0x00000014ff14723e */ /* 0x000fe400020004ff */
[----:B------:R-:W-:Y:S02]  /*379f0*/  F2FP.F16.E5M2.UNPACK_B R21, R21 ;  /* 0x00000015ff15723e */ /* 0x000fe400020004ff */
[----:B------:R-:W-:Y:S01]  /*37a00*/  F2FP.F16.E5M2.UNPACK_B R22, R22 ;  /* 0x00000016ff16723e */ /* 0x000fe200020004ff */
[----:B----4-:R-:W-:-:S05]  /*37a10*/  IMAD R23, R60, 0x100, R23 ;  /* 0x000001003c177824 */ /* 0x010fca00078e0217 */
[----:B------:R-:W-:-:S07]  /*37a20*/  F2FP.F16.E5M2.UNPACK_B R23, R23 ;  /* 0x00000017ff17723e */ /* 0x000fce00020004ff */
[C---:B------:R-:W-:Y:S06]  /*37a30*/  HMMA.16816.F32 R52, R20.reuse, R16, R52 ;  /* 0x000000101434723c */ /* 0x040fec0000001834 */
[C---:B--2---:R-:W-:Y:S06]  /*37a40*/  HMMA.16816.F32 R32, R20.reuse, R4, R32 ;  /* 0x000000041420723c */ /* 0x044fec0000001820 */
[C---:B---3--:R-:W-:Y:S11]  /*37a50*/  HMMA.16816.F32 R28, R20.reuse, R2, R28 ;  /* 0x00000002141c723c */ /* 0x048ff6000000181c */
[----:B------:R-:W-:Y:S04]  /*37a60*/  STL.64 [R1+0x8e0], R52 ;  /* 0x0008e03401007387 */ /* 0x000fe80000100a00 */
[----:B------:R0:W-:Y:S02]  /*37a70*/  STL.64 [R1+0x8e8], R54 ;  /* 0x0008e83601007387 */ /* 0x0001e40000100a00 */
[C---:B0-----:R-:W-:Y:S06]  /*37a80*/  HMMA.16816.F32 R52, R20.reuse, R14, R48 ;  /* 0x0000000e1434723c */ /* 0x041fec0000001830 */
[C---:B------:R-:W-:Y:S06]  /*37a90*/  HMMA.16816.F32 R48, R20.reuse, R12, R44 ;  /* 0x0000000c1430723c */ /* 0x040fec000000182c */
[C---:B------:R-:W-:Y:S06]  /*37aa0*/  HMMA.16816.F32 R44, R20.reuse, R10, R40 ;  /* 0x0000000a142c723c */ /* 0x040fec0000001828 */
[C---:B------:R-:W-:Y:S06]  /*37ab0*/  HMMA.16816.F32 R40, R20.reuse, R8, R36 ;  /* 0x000000081428723c */ /* 0x040fec0000001824 */
[----:B------:R-:W-:Y:S01]  /*37ac0*/  HMMA.16816.F32 R36, R20, R6, R24 ;  /* 0x000000061424723c */ /* 0x000fe20000001818 */
[----:B------:R-:W-:Y:S04]  /*37ad0*/  STL.64 [R1+0x8d0], R52 ;  /* 0x0008d03401007387 */ /* 0x000fe80000100a00 */
[----:B------:R-:W-:Y:S04]  /*37ae0*/  STL.64 [R1+0x8d8], R54 ;  /* 0x0008d83601007387 */ /* 0x000fe80000100a00 */
[----:B------:R-:W-:Y:S04]  /*37af0*/  STL.64 [R1+0x8c0], R48 ;  /* 0x0008c03001007387 */ /* 0x000fe80000100a00 */
[----:B------:R-:W-:Y:S04]  /*37b00*/  STL.64 [R1+0x8c8], R50 ;  /* 0x0008c83201007387 */ /* 0x000fe80000100a00 */
[----:B------:R0:W-:Y:S04]  /*37b10*/  STL.64 [R1+0x8b0], R44 ;  /* 0x0008b02c01007387 */ /* 0x0001e80000100a00 */
[----:B------:R1:W-:Y:S04]  /*37b20*/  STL.64 [R1+0x8b8], R46 ;  /* 0x0008b82e01007387 */ /* 0x0003e80000100a00 */
[----:B------:R-:W2:Y:S04]  /*37b30*/  LDL.LU.64 R24, [R1+0x880] ;  /* 0x0008800001187983 */ /* 0x000ea80000300a00 */
[----:B------:R3:W-:Y:S04]  /*37b40*/  STL.64 [R1+0x8a0], R40 ;  /* 0x0008a02801007387 */ /* 0x0007e80000100a00 */
[----:B------:R4:W-:Y:S04]  /*37b50*/  STL.64 [R1+0x8a8], R42 ;  /* 0x0008a82a01007387 */ /* 0x0009e80000100a00 */
[----:B------:R-:W2:Y:S04]  /*37b60*/  LDL.LU.64 R26, [R1+0x888] ;  /* 0x00088800011a7983 */ /* 0x000ea80000300a00 */
[----:B------:R4:W-:Y:S04]  /*37b70*/  STL.64 [R1+0xe90], R36 ;  /* 0x000e902401007387 */ /* 0x0009e80000100a00 */
[----:B------:R4:W-:Y:S04]  /*37b80*/  STL.64 [R1+0xe98], R38 ;  /* 0x000e982601007387 */ /* 0x0009e80000100a00 */
[----:B------:R4:W-:Y:S04]  /*37b90*/  STL.64 [R1+0xe80], R32 ;  /* 0x000e802001007387 */ /* 0x0009e80000100a00 */
[----:B------:R4:W-:Y:S04]  /*37ba0*/  STL.64 [R1+0xe88], R34 ;  /* 0x000e882201007387 */ /* 0x0009e80000100a00 */
[----:B------:R2:W-:Y:S04]  /*37bb0*/  STL.64 [R1+0x890], R28 ;  /* 0x0008901c01007387 */ /* 0x0005e80000100a00 */
[----:B------:R2:W-:Y:S04]  /*37bc0*/  STL.64 [R1+0x898], R30 ;  /* 0x0008981e01007387 */ /* 0x0005e80000100a00 */
[----:B0-----:R-:W2:Y:S04]  /*37bd0*/  LDL.LU.64 R44, [R1+0x870] ;  /* 0x00087000012c7983 */ /* 0x001ea80000300a00 */
[----:B-1----:R-:W2:Y:S04]  /*37be0*/  LDL.LU.64 R46, [R1+0x878] ;  /* 0x00087800012e7983 */ /* 0x002ea80000300a00 */
[----:B---3--:R-:W3:Y:S04]  /*37bf0*/  LDL.LU.64 R40, [R1+0x860] ;  /* 0x0008600001287983 */ /* 0x008ee80000300a00 */
[----:B----4-:R-:W3:Y:S01]  /*37c00*/  LDL.LU.64 R42, [R1+0x868] ;  /* 0x00086800012a7983 */ /* 0x010ee20000300a00 */
[----:B------:R-:W-:-:S02]  /*37c10*/  IMAD R20, R56, 0x100, R19 ;  /* 0x0000010038147824 */ /* 0x000fc400078e0213 */
[----:B------:R-:W-:Y:S02]  /*37c20*/  IMAD R21, R58, 0x100, R57 ;  /* 0x000001003a157824 */ /* 0x000fe400078e0239 */
[----:B------:R-:W-:Y:S02]  /*37c30*/  IMAD R22, R59, 0x100, R18 ;  /* 0x000001003b167824 */ /* 0x000fe400078e0212 */
[----:B------:R-:W-:Y:S01]  /*37c40*/  IMAD R23, R61, 0x100, R0 ;  /* 0x000001003d177824 */ /* 0x000fe200078e0200 */
[----:B------:R-:W4:Y:S01]  /*37c50*/  LDL.LU.64 R36, [R1+0x850] ;  /* 0x0008500001247983 */ /* 0x000f220000300a00 */
[----:B------:R-:W-:Y:S02]  /*37c60*/  F2FP.F16.E5M2.UNPACK_B R20, R20 ;  /* 0x00000014ff14723e */ /* 0x000fe400020004ff */
[----:B------:R-:W-:Y:S02]  /*37c70*/  F2FP.F16.E5M2.UNPACK_B R21, R21 ;  /* 0x00000015ff15723e */ /* 0x000fe400020004ff */
[----:B------:R-:W-:-:S02]  /*37c80*/  F2FP.F16.E5M2.UNPACK_B R22, R22 ;  /* 0x00000016ff16723e */ /* 0x000fc400020004ff */
[----:B------:R-:W-:Y:S01]  /*37c90*/  F2FP.F16.E5M2.UNPACK_B R23, R23 ;  /* 0x00000017ff17723e */ /* 0x000fe200020004ff */
[----:B------:R-:W4:Y:S04]  /*37ca0*/  LDL.LU.64 R38, [R1+0x858] ;  /* 0x0008580001267983 */ /* 0x000f280000300a00 */
[----:B------:R-:W4:Y:S04]  /*37cb0*/  LDL.LU.64 R32, [R1+0x840] ;  /* 0x0008400001207983 */ /* 0x000f280000300a00 */
[----:B------:R-:W4:Y:S01]  /*37cc0*/  LDL.LU.64 R34, [R1+0x848] ;  /* 0x0008480001227983 */ /* 0x000f220000300a00 */
[C---:B--2---:R-:W-:Y:S06]  /*37cd0*/  HMMA.16816.F32 R24, R20.reuse, R16, R24 ;  /* 0x000000101418723c */ /* 0x044fec0000001818 */
[C---:B------:R-:W-:Y:S06]  /*37ce0*/  HMMA.16816.F32 R44, R20.reuse, R14, R44 ;  /* 0x0000000e142c723c */ /* 0x040fec000000182c */
[C---:B---3--:R-:W-:Y:S11]  /*37cf0*/  HMMA.16816.F32 R40, R20.reuse, R12, R40 ;  /* 0x0000000c1428723c */ /* 0x048ff60000001828 */
[----:B------:R0:W-:Y:S04]  /*37d00*/  STL.64 [R1+0x880], R24 ;  /* 0x0008801801007387 */ /* 0x0001e80000100a00 */
[----:B------:R1:W-:Y:S04]  /*37d10*/  STL.64 [R1+0x888], R26 ;  /* 0x0008881a01007387 */ /* 0x0003e80000100a00 */
[----:B------:R-:W2:Y:S04]  /*37d20*/  LDL.LU.64 R28, [R1+0xe70] ;  /* 0x000e7000011c7983 */ /* 0x000ea80000300a00 */
[----:B------:R-:W2:Y:S04]  /*37d30*/  LDL.LU.64 R30, [R1+0xe78] ;  /* 0x000e7800011e7983 */ /* 0x000ea80000300a00 */
[----:B0-----:R-:W3:Y:S04]  /*37d40*/  LDL.LU.64 R24, [R1+0xe60] ;  /* 0x000e600001187983 */ /* 0x001ee80000300a00 */
[----:B-1----:R-:W3:Y:S04]  /*37d50*/  LDL.LU.64 R26, [R1+0xe68] ;  /* 0x000e6800011a7983 */ /* 0x002ee80000300a00 */
[----:B------:R-:W-:Y:S04]  /*37d60*/  STL [R1+0x351c], R16 ;  /* 0x00351c1001007387 */ /* 0x000fe80000100800 */
[----:B------:R-:W-:Y:S04]  /*37d70*/  STL [R1+0x3518], R17 ;  /* 0x0035181101007387 */ /* 0x000fe80000100800 */
[----:B------:R0:W-:Y:S04]  /*37d80*/  STL [R1+0x3520], R15 ;  /* 0x0035200f01007387 */ /* 0x0001e80000100800 */
[----:B------:R-:W3:Y:S04]  /*37d90*/  LDL.LU R19, [R1+0x11c4] ;  /* 0x0011c40001137983 */ /* 0x000ee80000300800 */
[----:B------:R-:W-:Y:S04]  /*37da0*/  STL.64 [R1+0x870], R44 ;  /* 0x0008702c01007387 */ /* 0x000fe80000100a00 */
[----:B------:R-:W-:Y:S04]  /*37db0*/  STL.64 [R1+0x878], R46 ;  /* 0x0008782e01007387 */ /* 0x000fe80000100a00 */
[----:B------:R-:W3:Y:S04]  /*37dc0*/  LDL.LU R56, [R1+0x11c0] ;  /* 0x0011c00001387983 */ /* 0x000ee80000300800 */
[----:B------:R-:W3:Y:S04]  /*37dd0*/  LDL.LU R60, [R1+0x11b8] ;  /* 0x0011b800013c7983 */ /* 0x000ee80000300800 */
[----:B------:R-:W-:Y:S04]  /*37de0*/  STL.64 [R1+0x860], R40 ;  /* 0x0008602801007387 */ /* 0x000fe80000100a00 */
[----:B------:R-:W-:Y:S04]  /*37df0*/  STL.64 [R1+0x868], R42 ;  /* 0x0008682a01007387 */ /* 0x000fe80000100a00 */
[----:B0-----:R-:W3:Y:S01]  /*37e00*/  LDL.LU R15, [R1+0x11a4] ;  /* 0x0011a400010f7983 */ /* 0x001ee20000300800 */
[C---:B----4-:R-:W-:Y:S06]  /*37e10*/  HMMA.16816.F32 R36, R20.reuse, R10, R36 ;  /* 0x0000000a1424723c */ /* 0x050fec0000001824 */
[----:B--2---:R-:W-:Y:S01]  /*37e20*/  HMMA.16816.F32 R28, R20, R6, R28 ;  /* 0x00000006141c723c */ /* 0x004fe2000000181c */
[----:B---3--:R-:W-:-:S15]  /*37e30*/  STL.64 [R1+0x3530], R14 ;  /* 0x0035300e01007387 */ /* 0x008fde0000100a00 */
[----:B------:R-:W-:-:S01]  /*37e40*/  NOP ;  /* 0x0000000000007918 */ /* 0x000fc20000000000 */
[----:B------:R-:W-:Y:S04]  /*37e50*/  STL.64 [R1+0x850], R36 ;  /* 0x0008502401007387 */ /* 0x000fe80000100a00 */
[----:B------:R-:W-:Y:S04]  /*37e60*/  STL.64 [R1+0x858], R38 ;  /* 0x0008582601007387 */ /* 0x000fe80000100a00 */
[----:B------:R0:W-:Y:S04]  /*37e70*/  STL.64 [R1+0x3528], R12 ;  /* 0x0035280c01007387 */ /* 0x0001e80000100a00 */
[----:B------:R-:W2:Y:S04]  /*37e80*/  LDL.LU R16, [R1+0x11ac] ;  /* 0x0011ac0001107983 */ /* 0x000ea80000300800 */
[----:B------:R-:W3:Y:S01]  /*37e90*/  LDL.LU R17, [R1+0x11b4] ;  /* 0x0011b40001117983 */ /* 0x000ee20000300800 */
[----:B0-----:R-:W-:-:S15]  /*37ea0*/  HMMA.16816.F32 R12, R20, R8, R32 ;  /* 0x00000008140c723c */ /* 0x001fde0000001820 */
[----:B------:R-:W-:-:S08]  /*37eb0*/  NOP ;  /* 0x0000000000007918 */ /* 0x000fd00000000000 */
[----:B------:R0:W-:Y:S04]  /*37ec0*/  STL.64 [R1+0x840], R12 ;  /* 0x0008400c01007387 */ /* 0x0001e80000100a00 */
[----:B------:R1:W-:Y:S04]  /*37ed0*/  STL.64 [R1+0x848], R14 ;  /* 0x0008480e01007387 */ /* 0x0003e80000100a00 */
[----:B0-----:R-:W4:Y:S04]  /*37ee0*/  LDL.LU.64 R12, [R1+0x830] ;  /* 0x00083000010c7983 */ /* 0x001f280000300a00 */
[----:B------:R0:W-:Y:S04]  /*37ef0*/  STL.64 [R1+0xe70], R28 ;  /* 0x000e701c01007387 */ /* 0x0001e80000100a00 */
[----:B------:R0:W-:Y:S04]  /*37f00*/  STL.64 [R1+0xe78], R30 ;  /* 0x000e781e01007387 */ /* 0x0001e80000100a00 */
[----:B-1----:R-:W4:Y:S01]  /*37f10*/  LDL.LU.64 R14, [R1+0x838] ;  /* 0x00083800010e7983 */ /* 0x002f220000300a00 */
[----:B------:R-:W-:-:S15]  /*37f20*/  HMMA.16816.F32 R24, R20, R4, R24 ;  /* 0x000000041418723c */ /* 0x000fde0000001818 */
[----:B------:R-:W-:-:S08]  /*37f30*/  NOP ;  /* 0x0000000000007918 */ /* 0x000fd00000000000 */
[----:B------:R1:W-:Y:S04]  /*37f40*/  STL.64 [R1+0xe60], R24 ;  /* 0x000e601801007387 */ /* 0x0003e80000100a00 */
[----:B------:R1:W-:Y:S04]  /*37f50*/  STL.64 [R1+0xe68], R26 ;  /* 0x000e681a01007387 */ /* 0x0003e80000100a00 */
[----:B------:R-:W3:Y:S04]  /*37f60*/  LDL.LU.64 R52, [R1+0x820] ;  /* 0x0008200001347983 */ /* 0x000ee80000300a00 */
        /* <DEDUP_REMOVED lines=11> */
[----:B0-----:R-:W3:Y:S04]  /*38020*/  LDL.LU.64 R28, [R1+0xe40] ;  /* 0x000e4000011c7983 */ /* 0x001ee80000300a00 */
[----:B------:R-:W3:Y:S04]  /*38030*/  LDL.LU.64 R30, [R1+0xe48] ;  /* 0x000e4800011e7983 */ /* 0x000ee80000300a00 */
[----:B-1----:R-:W3:Y:S04]  /*38040*/  LDL.LU.64 R24, [R1+0x7d0] ;  /* 0x0007d00001187983 */ /* 0x002ee80000300a00 */
[----:B------:R-:W3:Y:S04]  /*38050*/  LDL.LU.64 R26, [R1+0x7d8] ;  /* 0x0007d800011a7983 */ /* 0x000ee80000300a00 */
[----:B------:R-:W3:Y:S04]  /*38060*/  LDL.LU R57, [R1+0x11cc] ;  /* 0x0011cc0001397983 */ /* 0x000ee80000300800 */
[----:B------:R-:W3:Y:S04]  /*38070*/  LDL.LU R58, [R1+0x11c8] ;  /* 0x0011c800013a7983 */ /* 0x000ee80000300800 */
[----:B------:R-:W3:Y:S04]  /*38080*/  LDL.LU R18, [R1+0x11d4] ;  /* 0x0011d40001127983 */ /* 0x000ee80000300800 */
[----:B------:R-:W3:Y:S04]  /*38090*/  LDL.LU R59, [R1+0x11d0] ;  /* 0x0011d000013b7983 */ /* 0x000ee80000300800 */
[----:B------:R-:W3:Y:S04]  /*380a0*/  LDL.LU R0, [R1+0x11dc] ;  /* 0x0011dc0001007983 */ /* 0x000ee80000300800 */
[----:B------:R-:W3:Y:S01]  /*380b0*/  LDL.LU R61, [R1+0x11d8] ;  /* 0x0011d800013d7983 */ /* 0x000ee20000300800 */
[----:B----4-:R-:W-:Y:S03]  /*380c0*/  HMMA.16816.F32 R20, R20, R2, R12 ;  /* 0x000000021414723c */ /* 0x010fe6000000180c */
[----:B------:R-:W4:Y:S04]  /*380d0*/  LDL.LU.64 R14, [R1+0x3530] ;  /* 0x00353000010e7983 */ /* 0x000f280000300a00 */
[----:B------:R-:W3:-:S15]  /*380e0*/  LDL.LU.64 R12, [R1+0x3528] ;  /* 0x00352800010c7983 */ /* 0x000ede0000300a00 */
[----:B------:R-:W-:-:S01]  /*380f0*/  NOP ;  /* 0x0000000000007918 */ /* 0x000fc20000000000 */
[----:B------:R0:W-:Y:S04]  /*38100*/  STL.64 [R1+0x830], R20 ;  /* 0x0008301401007387 */ /* 0x0001e80000100a00 */
[----:B------:R1:W-:Y:S04]  /*38110*/  STL.64 [R1+0x838], R22 ;  /* 0x0008381601007387 */ /* 0x0003e80000100a00 */
[----:B0-----:R-:W4:Y:S04]  /*38120*/  LDL.LU R20, [R1+0x11a0] ;  /* 0x0011a00001147983 */ /* 0x001f280000300800 */
[----:B------:R-:W2:Y:S04]  /*38130*/  LDL.LU R21, [R1+0x11a8] ;  /* 0x0011a80001157983 */ /* 0x000ea80000300800 */
[----:B-1----:R-:W3:Y:S04]  /*38140*/  LDL.LU R22, [R1+0x11b0] ;  /* 0x0011b00001167983 */ /* 0x002ee80000300800 */
[----:B------:R-:W3:Y:S01]  /*38150*/  LDL.LU R23, [R1+0x11bc] ;  /* 0x0011bc0001177983 */ /* 0x000ee20000300800 */
[----:B----4-:R-:W-:-:S02]  /*38160*/  IMAD R20, R20, 0x100, R15 ;  /* 0x0000010014147824 */ /* 0x010fc400078e020f */
[----:B--2---:R-:W-:Y:S01]  /*38170*/  IMAD R21, R21, 0x100, R16 ;  /* 0x0000010015157824 */ /* 0x004fe200078e0210 */
[----:B------:R-:W2:Y:S04]  /*38180*/  LDL.LU R15, [R1+0x3520] ;  /* 0x00352000010f7983 */ /* 0x000ea80000300800 */
[----:B------:R-:W4:Y:S01]  /*38190*/  LDL.LU R16, [R1+0x351c] ;  /* 0x00351c0001107983 */ /* 0x000f220000300800 */
[----:B---3--:R-:W-:-:S03]  /*381a0*/  IMAD R22, R22, 0x100, R17 ;  /* 0x0000010016167824 */ /* 0x008fc600078e0211 */
[----:B------:R-:W4:Y:S01]  /*381b0*/  LDL.LU R17, [R1+0x3518] ;  /* 0x0035180001117983 */ /* 0x000f220000300800 */
[----:B------:R-:W-:Y:S01]  /*381c0*/  IMAD R23, R60, 0x100, R23 ;  /* 0x000001003c177824 */ /* 0x000fe200078e0217 */
[----:B------:R-:W-:Y:S02]  /*381d0*/  F2FP.F16.E5M2.UNPACK_B R20, R20 ;  /* 0x00000014ff14723e */ /* 0x000fe400020004ff */
[----:B------:R-:W-:Y:S02]  /*381e0*/  F2FP.F16.E5M2.UNPACK_B R21, R21 ;  /* 0x00000015ff15723e */ /* 0x000fe400020004ff */
[----:B------:R-:W-:Y:S02]  /*381f0*/  F2FP.F16.E5M2.UNPACK_B R22, R22 ;  /* 0x00000016ff16723e */ /* 0x000fe400020004ff */
[----:B------:R-:W-:-:S07]  /*38200*/  F2FP.F16.E5M2.UNPACK_B R23, R23 ;  /* 0x00000017ff17723e */ /* 0x000fce00020004ff */
[C---:B------:R-:W-:Y:S06]  /*38210*/  HMMA.16816.F32 R44, R20.reuse, R12, R44 ;  /* 0x0000000c142c723c */ /* 0x040fec000000182c */
[C---:B------:R-:W-:Y:S06]  /*38220*/  HMMA.16816.F32 R40, R20.reuse, R10, R40 ;  /* 0x0000000a1428723c */ /* 0x040fec0000001828 */
[C---:B------:R-:W-:Y:S06]  /*38230*/  HMMA.16816.F32 R36, R20.reuse, R8, R36 ;  /* 0x000000081424723c */ /* 0x040fec0000001824 */
[C---:B------:R-:W-:Y:S06]  /*38240*/  HMMA.16816.F32 R32, R20.reuse, R6, R32 ;  /* 0x000000061420723c */ /* 0x040fec0000001820 */
[C---:B------:R-:W-:Y:S06]  /*38250*/  HMMA.16816.F32 R28, R20.reuse, R4, R28 ;  /* 0x00000004141c723c */ /* 0x040fec000000181c */
[C---:B--2---:R-:W-:Y:S06]  /*38260*/  HMMA.16816.F32 R48, R20.reuse, R14, R48 ;  /* 0x0000000e1430723c */ /* 0x044fec0000001830 */
[C---:B----4-:R-:W-:Y:S06]  /*38270*/  HMMA.16816.F32 R52, R20.reuse, R16, R52 ;  /* 0x000000101434723c */ /* 0x050fec0000001834 */
[----:B------:R-:W-:-:S15]  /*38280*/  HMMA.16816.F32 R20, R20, R2, R24 ;  /* 0x000000021414723c */ /* 0x000fde0000001818 */
[----:B------:R-:W-:-:S02]  /*38290*/  NOP ;  /* 0x0000000000007918 */ /* 0x000fc40000000000 */
        /* <DEDUP_REMOVED lines=8> */
[----:B------:R0:W-:Y:S04]  /*38320*/  STL.64 [R1+0x7e0], R36 ;  /* 0x0007e02401007387 */ /* 0x0001e80000100a00 */
[----:B------:R1:W-:Y:S04]  /*38330*/  STL.64 [R1+0x7e8], R38 ;  /* 0x0007e82601007387 */ /* 0x0003e80000100a00 */
[----:B------:R-:W-:Y:S04]  /*38340*/  STL.64 [R1+0xe50], R32 ;  /* 0x000e502001007387 */ /* 0x000fe80000100a00 */
[----:B------:R-:W-:Y:S04]  /*38350*/  STL.64 [R1+0xe58], R34 ;  /* 0x000e582201007387 */ /* 0x000fe80000100a00 */
[----:B------:R-:W2:Y:S04]  /*38360*/  LDL.LU.64 R24, [R1+0x7c0] ;  /* 0x0007c00001187983 */ /* 0x000ea80000300a00 */
[----:B------:R-:W-:Y:S04]  /*38370*/  STL.64 [R1+0xe40], R28 ;  /* 0x000e401c01007387 */ /* 0x000fe80000100a00 */
[----:B------:R-:W-:Y:S04]  /*38380*/  STL.64 [R1+0xe48], R30 ;  /* 0x000e481e01007387 */ /* 0x000fe80000100a00 */
[----:B------:R-:W2:Y:S04]  /*38390*/  LDL.LU.64 R26, [R1+0x7c8] ;  /* 0x0007c800011a7983 */ /* 0x000ea80000300a00 */
[----:B------:R3:W-:Y:S04]  /*383a0*/  STL.64 [R1+0x7d0], R20 ;  /* 0x0007d01401007387 */ /* 0x0007e80000100a00 */
[----:B------:R4:W-:Y:S04]  /*383b0*/  STL.64 [R1+0x7d8], R22 ;  /* 0x0007d81601007387 */ /* 0x0009e80000100a00 */
[----:B0-----:R-:W2:Y:S04]  /*383c0*/  LDL.LU R37, [R1+0x11e4] ;  /* 0x0011e40001257983 */ /* 0x001ea80000300800 */
[----:B-1----:R-:W2:Y:S04]  /*383d0*/  LDL.LU R38, [R1+0x11e0] ;  /* 0x0011e00001267983 */ /* 0x002ea80000300800 */
[----:B------:R-:W2:Y:S04]  /*383e0*/  LDL.LU R39, [R1+0x11ec] ;  /* 0x0011ec0001277983 */ /* 0x000ea80000300800 */
[----:B------:R-:W2:Y:S04]  /*383f0*/  LDL.LU R48, [R1+0x11e8] ;  /* 0x0011e80001307983 */ /* 0x000ea80000300800 */
[----:B------:R-:W2:Y:S04]  /*38400*/  LDL.LU R49, [R1+0x11f4] ;  /* 0x0011f40001317983 */ /* 0x000ea80000300800 */
[----:B------:R-:W2:Y:S04]  /*38410*/  LDL.LU R50, [R1+0x11f0] ;  /* 0x0011f00001327983 */ /* 0x000ea80000300800 */
[----:B------:R-:W2:Y:S01]  /*38420*/  LDL.LU R51, [R1+0x11fc] ;  /* 0x0011fc0001337983 */ /* 0x000ea20000300800 */
[----:B---3--:R-:W-:-:S03]  /*38430*/  IMAD R20, R56, 0x100, R19 ;  /* 0x0000010038147824 */ /* 0x008fc600078e0213 */
[----:B------:R-:W3:Y:S01]  /*38440*/  LDL.LU R60, [R1+0x11f8] ;  /* 0x0011f800013c7983 */ /* 0x000ee20000300800 */
[----:B------:R-:W-:Y:S02]  /*38450*/  IMAD R21, R58, 0x100, R57 ;  /* 0x000001003a157824 */ /* 0x000fe400078e0239 */
[----:B----4-:R-:W-:Y:S01]  /*38460*/  IMAD R22, R59, 0x100, R18 ;  /* 0x000001003b167824 */ /* 0x010fe200078e0212 */
[----:B------:R-:W4:Y:S04]  /*38470*/  LDL.LU.64 R56, [R1+0x7b0] ;  /* 0x0007b00001387983 */ /* 0x000f280000300a00 */
[----:B------:R-:W4:Y:S04]  /*38480*/  LDL.LU.64 R58, [R1+0x7b8] ;  /* 0x0007b800013a7983 */ /* 0x000f280000300a00 */
[----:B------:R-:W3:Y:S04]  /*38490*/  LDL.LU.64 R52, [R1+0x7a0] ;  /* 0x0007a00001347983 */ /* 0x000ee80000300a00 */
[----:B------:R-:W3:Y:S01]  /*384a0*/  LDL.LU.64 R54, [R1+0x7a8] ;  /* 0x0007a80001367983 */ /* 0x000ee20000300a00 */
[----:B------:R-:W-:Y:S01]  /*384b0*/  IMAD R23, R61, 0x100, R0 ;  /* 0x000001003d177824 */ /* 0x000fe200078e0200 */
[----:B------:R-:W-:-:S02]  /*384c0*/  F2FP.F16.E5M2.UNPACK_B R20, R20 ;  /* 0x00000014ff14723e */ /* 0x000fc400020004ff */
[----:B------:R-:W-:Y:S02]  /*384d0*/  F2FP.F16.E5M2.UNPACK_B R21, R21 ;  /* 0x00000015ff15723e */ /* 0x000fe400020004ff */
[----:B------:R-:W-:Y:S01]  /*384e0*/  F2FP.F16.E5M2.UNPACK_B R22, R22 ;  /* 0x00000016ff16723e */ /* 0x000fe200020004ff */
[----:B------:R-:W3:Y:S01]  /*384f0*/  LDL.LU.64 R44, [R1+0x790] ;  /* 0x00079000012c7983 */ /* 0x000ee20000300a00 */
[----:B------:R-:W-:-:S03]  /*38500*/  F2FP.F16.E5M2.UNPACK_B R23, R23 ;  /* 0x00000017ff17723e */ /* 0x000fc600020004ff */
[----:B------:R-:W3:Y:S04]  /*38510*/  LDL.LU.64 R46, [R1+0x798] ;  /* 0x00079800012e7983 */ /* 0x000ee80000300a00 */
[C---:B--2---:R-:W-:Y:S06]  /*38520*/  HMMA.16816.F32 R24, R20.reuse, R16, R24 ;  /* 0x000000101418723c */ /* 0x044fec0000001818 */
[C---:B----4-:R-:W-:Y:S06]  /*38530*/  HMMA.16816.F32 R56, R20.reuse, R14, R56 ;  /* 0x0000000e1438723c */ /* 0x050fec0000001838 */
[C---:B---3--:R-:W-:Y:S11]  /*38540*/  HMMA.16816.F32 R52, R20.reuse, R12, R52 ;  /* 0x0000000c1434723c */ /* 0x048ff60000001834 */
[----:B------:R0:W-:Y:S04]  /*38550*/  STL.64 [R1+0x7c0], R24 ;  /* 0x0007c01801007387 */ /* 0x0001e80000100a00 */
[----:B------:R1:W-:Y:S04]  /*38560*/  STL.64 [R1+0x7c8], R26 ;  /* 0x0007c81a01007387 */ /* 0x0003e80000100a00 */
[----:B------:R-:W2:Y:S04]  /*38570*/  LDL.LU.64 R40, [R1+0x780] ;  /* 0x0007800001287983 */ /* 0x000ea80000300a00 */
[----:B------:R-:W2:Y:S04]  /*38580*/  LDL.LU.64 R42, [R1+0x788] ;  /* 0x00078800012a7983 */ /* 0x000ea80000300a00 */
[----:B------:R-:W3:Y:S04]  /*38590*/  LDL.LU.64 R32, [R1+0xe30] ;  /* 0x000e300001207983 */ /* 0x000ee80000300a00 */
[----:B------:R-:W3:Y:S04]  /*385a0*/  LDL.LU.64 R34, [R1+0xe38] ;  /* 0x000e380001227983 */ /* 0x000ee80000300a00 */
[----:B------:R-:W4:Y:S04]  /*385b0*/  LDL.LU.64 R28, [R1+0xe20] ;  /* 0x000e2000011c7983 */ /* 0x000f280000300a00 */
[----:B------:R-:W4:Y:S04]  /*385c0*/  LDL.LU.64 R30, [R1+0xe28] ;  /* 0x000e2800011e7983 */ /* 0x000f280000300a00 */
[----:B0-----:R-:W4:Y:S04]  /*385d0*/  LDL.LU.64 R24, [R1+0x770] ;  /* 0x0007700001187983 */ /* 0x001f280000300a00 */
[----:B-1----:R-:W4:Y:S04]  /*385e0*/  LDL.LU.64 R26, [R1+0x778] ;  /* 0x00077800011a7983 */ /* 0x002f280000300a00 */
[----:B------:R-:W4:Y:S04]  /*385f0*/  LDL.LU R19, [R1+0x1204] ;  /* 0x0012040001137983 */ /* 0x000f280000300800 */
[----:B------:R0:W-:Y:S04]  /*38600*/  STL.64 [R1+0x7b0], R56 ;  /* 0x0007b03801007387 */ /* 0x0001e80000100a00 */
[----:B------:R1:W-:Y:S04]  /*38610*/  STL.64 [R1+0x7b8], R58 ;  /* 0x0007b83a01007387 */ /* 0x0003e80000100a00 */
[----:B0-----:R-:W4:Y:S04]  /*38620*/  LDL.LU R56, [R1+0x1200] ;  /* 0x0012000001387983 */ /* 0x001f280000300800 */
[----:B------:R-:W-:Y:S04]  /*38630*/  STL.64 [R1+0x7a0], R52 ;  /* 0x0007a03401007387 */ /* 0x000fe80000100a00 */
[----:B------:R-:W-:Y:S04]  /*38640*/  STL.64 [R1+0x7a8], R54 ;  /* 0x0007a83601007387 */ /* 0x000fe80000100a00 */
[----:B------:R-:W4:Y:S04]  /*38650*/  LDL.LU R57, [R1+0x120c] ;  /* 0x00120c0001397983 */ /* 0x000f280000300800 */
[----:B-1----:R-:W4:Y:S04]  /*38660*/  LDL.LU R58, [R1+0x1208] ;  /* 0x00120800013a7983 */ /* 0x002f280000300800 */
[----:B------:R-:W4:Y:S04]  /*38670*/  LDL.LU R18, [R1+0x1214] ;  /* 0x0012140001127983 */ /* 0x000f280000300800 */
[----:B------:R-:W4:Y:S01]  /*38680*/  LDL.LU R59, [R1+0x1210] ;  /* 0x00121000013b7983 */ /* 0x000f220000300800 */
[C---:B------:R-:W-:Y:S06]  /*38690*/  HMMA.16816.F32 R44, R20.reuse, R10, R44 ;  /* 0x0000000a142c723c */ /* 0x040fec000000182c */
[C---:B--2---:R-:W-:Y:S06]  /*386a0*/  HMMA.16816.F32 R40, R20.reuse, R8, R40 ;  /* 0x000000081428723c */ /* 0x044fec0000001828 */
[C---:B---3--:R-:W-:Y:S06]  /*386b0*/  HMMA.16816.F32 R32, R20.reuse, R6, R32 ;  /* 0x000000061420723c */ /* 0x048fec0000001820 */
[C---:B----4-:R-:W-:Y:S06]  /*386c0*/  HMMA.16816.F32 R28, R20.reuse, R4, R28 ;  /* 0x00000004141c723c */ /* 0x050fec000000181c */
[----:B------:R-:W-:Y:S01]  /*386d0*/  HMMA.16816.F32 R24, R20, R2, R24 ;  /* 0x000000021418723c */ /* 0x000fe20000001818 */
[----:B------:R-:W-:Y:S04]  /*386e0*/  STL.64 [R1+0x3510], R58 ;  /* 0x0035103a01007387 */ /* 0x000fe80000100a00 */
[----:B------:R-:W-:Y:S04]  /*386f0*/  STL.64 [R1+0x3508], R56 ;  /* 0x0035083801007387 */ /* 0x000fe80000100a00 */
[----:B------:R-:W2:Y:S04]  /*38700*/  LDL.LU R0, [R1+0x121c] ;  /* 0x00121c0001007983 */ /* 0x000ea80000300800 */
[----:B------:R-:W2:Y:S04]  /*38710*/  LDL.LU R61, [R1+0x1218] ;  /* 0x00121800013d7983 */ /* 0x000ea80000300800 */
        /* <DEDUP_REMOVED lines=8> */
[----:B------:R3:W-:Y:S04]  /*387a0*/  STL.64 [R1+0x770], R24 ;  /* 0x0007701801007387 */ /* 0x0007e80000100a00 */
[----:B------:R4:W-:Y:S04]  /*387b0*/  STL.64 [R1+0x778], R26 ;  /* 0x0007781a01007387 */ /* 0x0009e80000100a00 */
[----:B0-----:R-:W2:Y:S04]  /*387c0*/  LDL.LU.64 R28, [R1+0x760] ;  /* 0x00076000011c7983 */ /* 0x001ea80000300a00 */
[----:B-1----:R-:W2:Y:S04]  /*387d0*/  LDL.LU.64 R30, [R1+0x768] ;  /* 0x00076800011e7983 */ /* 0x002ea80000300a00 */
[----:B---3--:R-:W3:Y:S04]  /*387e0*/  LDL.LU.64 R24, [R1+0x750] ;  /* 0x0007500001187983 */ /* 0x008ee80000300a00 */
[----:B----4-:R-:W3:Y:S04]  /*387f0*/  LDL.LU.64 R26, [R1+0x758] ;  /* 0x00075800011a7983 */ /* 0x010ee80000300a00 */
[----:B------:R-:W4:Y:S04]  /*38800*/  LDL.LU.64 R56, [R1+0x740] ;  /* 0x0007400001387983 */ /* 0x000f280000300a00 */
[----:B------:R-:W4:Y:S01]  /*38810*/  LDL.LU.64 R58, [R1+0x748] ;  /* 0x00074800013a7983 */ /* 0x000f220000300a00 */
        /* <DEDUP_REMOVED lines=19> */
[C---:B--2---:R-:W-:Y:S06]  /*38950*/  HMMA.16816.F32 R28, R20.reuse, R16, R28 ;  /* 0x00000010141c723c */ /* 0x044fec000000181c */
[C---:B---3--:R-:W-:Y:S06]  /*38960*/  HMMA.16816.F32 R24, R20.reuse, R14, R24 ;  /* 0x0000000e1418723c */ /* 0x048fec0000001818 */
[C---:B----4-:R-:W-:Y:S11]  /*38970*/  HMMA.16816.F32 R56, R20.reuse, R12, R56 ;  /* 0x0000000c1438723c */ /* 0x050ff60000001838 */
[----:B------:R0:W-:Y:S04]  /*38980*/  STL.64 [R1+0x760], R28 ;  /* 0x0007601c01007387 */ /* 0x0001e80000100a00 */
[----:B------:R1:W-:Y:S04]  /*38990*/  STL.64 [R1+0x768], R30 ;  /* 0x0007681e01007387 */ /* 0x0003e80000100a00 */
[----:B------:R-:W2:Y:S04]  /*389a0*/  LDL.LU.64 R34, [R1+0x708] ;  /* 0x0007080001227983 */ /* 0x000ea80000300a00 */
[----:B------:R3:W-:Y:S04]  /*389b0*/  STL.64 [R1+0x750], R24 ;  /* 0x0007501801007387 */ /* 0x0007e80000100a00 */
[----:B------:R4:W-:Y:S04]  /*389c0*/  STL.64 [R1+0x758], R26 ;  /* 0x0007581a01007387 */ /* 0x0009e80000100a00 */
[----:B0-----:R-:W2:Y:S04]  /*389d0*/  LDL.LU.64 R28, [R1+0x6f0] ;  /* 0x0006f000011c7983 */ /* 0x001ea80000300a00 */
[----:B-1----:R-:W2:Y:S04]  /*389e0*/  LDL.LU.64 R30, [R1+0x6f8] ;  /* 0x0006f800011e7983 */ /* 0x002ea80000300a00 */
[----:B---3--:R-:W3:Y:S04]  /*389f0*/  LDL.LU.64 R24, [R1+0x6e0] ;  /* 0x0006e00001187983 */ /* 0x008ee80000300a00 */
[----:B----4-:R-:W3:Y:S04]  /*38a00*/  LDL.LU.64 R26, [R1+0x6e8] ;  /* 0x0006e800011a7983 */ /* 0x010ee80000300a00 */
[----:B------:R-:W-:Y:S04]  /*38a10*/  STL.64 [R1+0x740], R56 ;  /* 0x0007403801007387 */ /* 0x000fe80000100a00 */
[----:B------:R0:W-:Y:S04]  /*38a20*/  STL.64 [R1+0x748], R58 ;  /* 0x0007483a01007387 */ /* 0x0001e80000100a00 */
[----:B0-----:R-:W4:Y:S04]  /*38a30*/  LDL.LU.64 R58, [R1+0x3510] ;  /* 0x00351000013a7983 */ /* 0x001f280000300a00 */
[----:B------:R-:W2:Y:S01]  /*38a40*/  LDL.LU.64 R56, [R1+0x3508] ;  /* 0x0035080001387983 */ /* 0x000ea20000300a00 */
[C---:B------:R-:W-:Y:S06]  /*38a50*/  HMMA.16816.F32 R52, R20.reuse, R10, R52 ;  /* 0x0000000a1434723c */ /* 0x040fec0000001834 */
[C---:B------:R-:W-:Y:S06]  /*38a60*/  HMMA.16816.F32 R48, R20.reuse, R8, R48 ;  /* 0x000000081430723c */ /* 0x040fec0000001830 */
[C---:B------:R-:W-:Y:S06]  /*38a70*/  HMMA.16816.F32 R44, R20.reuse, R6, R44 ;  /* 0x00000006142c723c */ /* 0x040fec000000182c */
[C---:B------:R-:W-:Y:S06]  /*38a80*/  HMMA.16816.F32 R40, R20.reuse, R4, R40 ;  /* 0x000000041428723c */ /* 0x040fec0000001828 */
[----:B------:R-:W-:Y:S07]  /*38a90*/  HMMA.16816.F32 R36, R20, R2, R36 ;  /* 0x000000021424723c */ /* 0x000fee0000001824 */
[----:B------:R-:W-:-:S05]  /*38aa0*/  IMAD R23, R61, 0x100, R0 ;  /* 0x000001003d177824 */ /* 0x000fca00078e0200 */
[----:B------:R-:W-:Y:S01]  /*38ab0*/  F2FP.F16.E5M2.UNPACK_B R23, R23 ;  /* 0x00000017ff17723e */ /* 0x000fe200020004ff */
        /* <DEDUP_REMOVED lines=9> */
[----:B------:R1:W-:Y:S01]  /*38b50*/  STL.64 [R1+0x718], R38 ;  /* 0x0007182601007387 */ /* 0x0003e20000100a00 */
[----:B----4-:R-:W-:-:S02]  /*38b60*/  IMAD R22, R59, 0x100, R18 ;  /* 0x000001003b167824 */ /* 0x010fc400078e0212 */
[----:B--2---:R-:W-:Y:S02]  /*38b70*/  IMAD R20, R56, 0x100, R19 ;  /* 0x0000010038147824 */ /* 0x004fe400078e0213 */
[----:B------:R-:W-:Y:S01]  /*38b80*/  IMAD R21, R58, 0x100, R57 ;  /* 0x000001003a157824 */ /* 0x000fe200078e0239 */
[----:B------:R-:W-:Y:S02]  /*38b90*/  F2FP.F16.E5M2.UNPACK_B R22, R22 ;  /* 0x00000016ff16723e */ /* 0x000fe400020004ff */
[----:B------:R-:W-:Y:S02]  /*38ba0*/  F2FP.F16.E5M2.UNPACK_B R20, R20 ;  /* 0x00000014ff14723e */ /* 0x000fe400020004ff */
[----:B------:R-:W-:-:S07]  /*38bb0*/  F2FP.F16.E5M2.UNPACK_B R21, R21 ;  /* 0x00000015ff15723e */ /* 0x000fce00020004ff */
[C---:B------:R-:W-:Y:S06]  /*38bc0*/  HMMA.16816.F32 R32, R20.reuse, R16, R32 ;  /* 0x000000101420723c */ /* 0x040fec0000001820 */
[C---:B------:R-:W-:Y:S06]  /*38bd0*/  HMMA.16816.F32 R28, R20.reuse, R14, R28 ;  /* 0x0000000e141c723c */ /* 0x040fec000000181c */
[C---:B---3--:R-:W-:Y:S11]  /*38be0*/  HMMA.16816.F32 R24, R20.reuse, R12, R24 ;  /* 0x0000000c1418723c */ /* 0x048ff60000001818 */
[----:B------:R2:W-:Y:S04]  /*38bf0*/  STL.64 [R1+0x700], R32 ;  /* 0x0007002001007387 */ /* 0x0005e80000100a00 */
[----:B------:R3:W-:Y:S04]  /*38c00*/  STL.64 [R1+0x708], R34 ;  /* 0x0007082201007387 */ /* 0x0007e80000100a00 */
[----:B0-----:R-:W4:Y:S04]  /*38c10*/  LDL.LU.64 R44, [R1+0x6d0] ;  /* 0x0006d000012c7983 */ /* 0x001f280000300a00 */
[----:B------:R0:W-:Y:S04]  /*38c20*/  STL.64 [R1+0x6f0], R28 ;  /* 0x0006f01c01007387 */ /* 0x0001e80000100a00 */
[----:B------:R0:W-:Y:S04]  /*38c30*/  STL.64 [R1+0x6f8], R30 ;  /* 0x0006f81e01007387 */ /* 0x0001e80000100a00 */
[----:B-1----:R-:W4:Y:S04]  /*38c40*/  LDL.LU.64 R46, [R1+0x6d8] ;  /* 0x0006d800012e7983 */ /* 0x002f280000300a00 */
[----:B------:R1:W-:Y:S04]  /*38c50*/  STL.64 [R1+0x6e0], R24 ;  /* 0x0006e01801007387 */ /* 0x0003e80000100a00 */
[----:B------:R1:W-:Y:S04]  /*38c60*/  STL.64 [R1+0x6e8], R26 ;  /* 0x0006e81a01007387 */ /* 0x0003e80000100a00 */
[----:B------:R-:W4:Y:S04]  /*38c70*/  LDL.LU.64 R40, [R1+0x6c0] ;  /* 0x0006c00001287983 */ /* 0x000f280000300a00 */
[----:B------:R-:W4:Y:S04]  /*38c80*/  LDL.LU.64 R42, [R1+0x6c8] ;  /* 0x0006c800012a7983 */ /* 0x000f280000300a00 */
[----:B------:R-:W4:Y:S04]  /*38c90*/  LDL.LU.64 R36, [R1+0xdf0] ;  /* 0x000df00001247983 */ /* 0x000f280000300a00 */
[----:B------:R-:W4:Y:S04]  /*38ca0*/  LDL.LU.64 R38, [R1+0xdf8] ;  /* 0x000df80001267983 */ /* 0x000f280000300a00 */
[----:B--2---:R-:W2:Y:S04]  /*38cb0*/  LDL.LU.64 R32, [R1+0xde0] ;  /* 0x000de00001207983 */ /* 0x004ea80000300a00 */
[----:B---3--:R-:W2:Y:S04]  /*38cc0*/  LDL.LU.64 R34, [R1+0xde8] ;  /* 0x000de80001227983 */ /* 0x008ea80000300a00 */
[----:B0-----:R-:W3:Y:S04]  /*38cd0*/  LDL.LU.64 R28, [R1+0x6b0] ;  /* 0x0006b000011c7983 */ /* 0x001ee80000300a00 */
[----:B------:R-:W3:Y:S04]  /*38ce0*/  LDL.LU.64 R30, [R1+0x6b8] ;  /* 0x0006b800011e7983 */ /* 0x000ee80000300a00 */
        /* <DEDUP_REMOVED lines=12> */
[----:B------:R-:W3:Y:S01]  /*38db0*/  LDL.LU R61, [R1+0x1258] ;  /* 0x00125800013d7983 */ /* 0x000ee20000300800 */
[C---:B----4-:R-:W-:Y:S06]  /*38dc0*/  HMMA.16816.F32 R44, R20.reuse, R10, R44 ;  /* 0x0000000a142c723c */ /* 0x050fec000000182c */
[C---:B------:R-:W-:Y:S06]  /*38dd0*/  HMMA.16816.F32 R40, R20.reuse, R8, R40 ;  /* 0x000000081428723c */ /* 0x040fec0000001828 */
[C---:B------:R-:W-:Y:S06]  /*38de0*/  HMMA.16816.F32 R36, R20.reuse, R6, R36 ;  /* 0x000000061424723c */ /* 0x040fec0000001824 */
[C---:B--2---:R-:W-:Y:S06]  /*38df0*/  HMMA.16816.F32 R32, R20.reuse, R4, R32 ;  /* 0x000000041420723c */ /* 0x044fec0000001820 */
[----:B---3--:R-:W-:Y:S01]  /*38e00*/  HMMA.16816.F32 R28, R20, R2, R28 ;  /* 0x00000002141c723c */ /* 0x008fe2000000181c */
        /* <DEDUP_REMOVED lines=13> */
[----:B------:R-:W4:Y:S04]  /*38ee0*/  LDL.LU.64 R52, [R1+0x6a0] ;  /* 0x0006a00001347983 */ /* 0x000f280000300a00 */
[----:B------:R-:W4:Y:S04]  /*38ef0*/  LDL.LU.64 R54, [R1+0x6a8] ;  /* 0x0006a80001367983 */ /* 0x000f280000300a00 */
[----:B------:R-:W4:Y:S04]  /*38f00*/  LDL.LU.64 R48, [R1+0x690] ;  /* 0x0006900001307983 */ /* 0x000f280000300a00 */
[----:B------:R-:W4:Y:S04]  /*38f10*/  LDL.LU.64 R50, [R1+0x698] ;  /* 0x0006980001327983 */ /* 0x000f280000300a00 */
[----:B0-----:R-:W4:Y:S04]  /*38f20*/  LDL.LU.64 R44, [R1+0x680] ;  /* 0x00068000012c7983 */ /* 0x001f280000300a00 */
[----:B-1----:R-:W4:Y:S04]  /*38f30*/  LDL.LU.64 R46, [R1+0x688] ;  /* 0x00068800012e7983 */ /* 0x002f280000300a00 */
[----:B--2---:R-:W2:Y:S04]  /*38f40*/  LDL.LU.64 R40, [R1+0x670] ;  /* 0x0006700001287983 */ /* 0x004ea80000300a00 */
[----:B---3--:R-:W2:Y:S04]  /*38f50*/  LDL.LU.64 R42, [R1+0x678] ;  /* 0x00067800012a7983 */ /* 0x008ea80000300a00 */
[----:B----4-:R-:W3:Y:S04]  /*38f60*/  LDL.LU.64 R36, [R1+0x660] ;  /* 0x0006600001247983 */ /* 0x010ee80000300a00 */
[----:B------:R-:W3:Y:S04]  /*38f70*/  LDL.LU.64 R38, [R1+0x668] ;  /* 0x0006680001267983 */ /* 0x000ee80000300a00 */
[----:B------:R-:W4:Y:S04]  /*38f80*/  LDL.LU.64 R32, [R1+0xdd0] ;  /* 0x000dd00001207983 */ /* 0x000f280000300a00 */
[----:B------:R-:W4:Y:S04]  /*38f90*/  LDL.LU.64 R34, [R1+0xdd8] ;  /* 0x000dd80001227983 */ /* 0x000f280000300a00 */
[----:B------:R-:W4:Y:S04]  /*38fa0*/  LDL.LU.64 R28, [R1+0xdc0] ;  /* 0x000dc000011c7983 */ /* 0x000f280000300a00 */
[----:B------:R-:W4:Y:S01]  /*38fb0*/  LDL.LU.64 R30, [R1+0xdc8] ;  /* 0x000dc800011e7983 */ /* 0x000f220000300a00 */
[----:B------:R-:W-:-:S02]  /*38fc0*/  IMAD R20, R22, 0x100, R21 ;  /* 0x0000010016147824 */ /* 0x000fc400078e0215 */
[----:B------:R-:W-:Y:S02]  /*38fd0*/  IMAD R21, R25, 0x100, R24 ;  /* 0x0000010019157824 */ /* 0x000fe400078e0218 */
[----:B------:R-:W-:Y:S01]  /*38fe0*/  IMAD R22, R27, 0x100, R26 ;  /* 0x000001001b167824 */ /* 0x000fe200078e021a */
[----:B------:R-:W4:Y:S04]  /*38ff0*/  LDL.LU.64 R24, [R1+0x650] ;  /* 0x0006500001187983 */ /* 0x000f280000300a00 */
[----:B------:R-:W4:Y:S01]  /*39000*/  LDL.LU.64 R26, [R1+0x658] ;  /* 0x00065800011a7983 */ /* 0x000f220000300a00 */
[----:B------:R-:W-:Y:S01]  /*39010*/  IMAD R23, R60, 0x100, R23 ;  /* 0x000001003c177824 */ /* 0x000fe200078e0217 */
[----:B------:R-:W-:Y:S02]  /*39020*/  F2FP.F16.E5M2.UNPACK_B R20, R20 ;  /* 0x00000014ff14723e */ /* 0x000fe400020004ff */
[----:B------:R-:W-:-:S02]  /*39030*/  F2FP.F16.E5M2.UNPACK_B R21, R21 ;  /* 0x00000015ff15723e */ /* 0x000fc400020004ff */
[----:B------:R-:W-:Y:S02]  /*39040*/  F2FP.F16.E5M2.UNPACK_B R22, R22 ;  /* 0x00000016ff16723e */ /* 0x000fe400020004ff */
[----:B------:R-:W-:-:S07]  /*39050*/  F2FP.F16.E5M2.UNPACK_B R23, R23 ;  /* 0x00000017ff17723e */ /* 0x000fce00020004ff */
[C---:B------:R-:W-:Y:S06]  /*39060*/  HMMA.16816.F32 R52, R20.reuse, R16, R52 ;  /* 0x000000101434723c */ /* 0x040fec0000001834 */
[C---:B------:R-:W-:Y:S06]  /*39070*/  HMMA.16816.F32 R48, R20.reuse, R14, R48 ;  /* 0x0000000e1430723c */ /* 0x040fec0000001830 */
[C---:B------:R-:W-:Y:S06]  /*39080*/  HMMA.16816.F32 R44, R20.reuse, R12, R44 ;  /* 0x0000000c142c723c */ /* 0x040fec000000182c */
[C---:B--2---:R-:W-:Y:S06]  /*39090*/  HMMA.16816.F32 R40, R20.reuse, R10, R40 ;  /* 0x0000000a1428723c */ /* 0x044fec0000001828 */
[C---:B---3--:R-:W-:Y:S06]  /*390a0*/  HMMA.16816.F32 R36, R20.reuse, R8, R36 ;  /* 0x000000081424723c */ /* 0x048fec0000001824 */
[C---:B----4-:R-:W-:Y:S06]  /*390b0*/  HMMA.16816.F32 R32, R20.reuse, R6, R32 ;  /* 0x000000061420723c */ /* 0x050fec0000001820 */
[----:B------:R-:W-:Y:S01]  /*390c0*/  HMMA.16816.F32 R28, R20, R4, R28 ;  /* 0x00000004141c723c */ /* 0x000fe2000000181c */
[----:B------:R-:W-:Y:S04]  /*390d0*/  STL.64 [R1+0x6a0], R52 ;  /* 0x0006a03401007387 */ /* 0x000fe80000100a00 */
[----:B------:R-:W-:Y:S04]  /*390e0*/  STL.64 [R1+0x6a8], R54 ;  /* 0x0006a83601007387 */ /* 0x000fe80000100a00 */
[----:B------:R0:W-:Y:S04]  /*390f0*/  STL.64 [R1+0x690], R48 ;  /* 0x0006903001007387 */ /* 0x0001e80000100a00 */
[----:B------:R1:W-:Y:S04]  /*39100*/  STL.64 [R1+0x698], R50 ;  /* 0x0006983201007387 */ /* 0x0003e80000100a00 */
[----:B------:R-:W-:Y:S04]  /*39110*/  STL.64 [R1+0x680], R44 ;  /* 0x0006802c01007387 */ /* 0x000fe80000100a00 */
[----:B------:R-:W-:Y:S04]  /*39120*/  STL.64 [R1+0x688], R46 ;  /* 0x0006882e01007387 */ /* 0x000fe80000100a00 */
[----:B------:R-:W-:Y:S04]  /*39130*/  STL.64 [R1+0x670], R40 ;  /* 0x0006702801007387 */ /* 0x000fe80000100a00 */
[----:B------:R-:W-:Y:S04]  /*39140*/  STL.64 [R1+0x678], R42 ;  /* 0x0006782a01007387 */ /* 0x000fe80000100a00 */
[----:B------:R2:W-:Y:S04]  /*39150*/  STL.64 [R1+0x660], R36 ;  /* 0x0006602401007387 */ /* 0x0005e80000100a00 */
[----:B------:R3:W-:Y:S04]  /*39160*/  STL.64 [R1+0x668], R38 ;  /* 0x0006682601007387 */ /* 0x0007e80000100a00 */
[----:B0-----:R-:W4:Y:S04]  /*39170*/  LDL.LU R48, [R1+0x1264] ;  /* 0x0012640001307983 */ /* 0x001f280000300800 */
[----:B------:R0:W-:Y:S04]  /*39180*/  STL.64 [R1+0xdd0], R32 ;  /* 0x000dd02001007387 */ /* 0x0001e80000100a00 */
[----:B------:R0:W-:Y:S04]  /*39190*/  STL.64 [R1+0xdd8], R34 ;  /* 0x000dd82201007387 */ /* 0x0001e80000100a00 */
[----:B------:R-:W4:Y:S04]  /*391a0*/  LDL.LU R49, [R1+0x1260] ;  /* 0x0012600001317983 */ /* 0x000f280000300800 */
[----:B------:R0:W-:Y:S04]  /*391b0*/  STL.64 [R1+0xdc0], R28 ;  /* 0x000dc01c01007387 */ /* 0x0001e80000100a00 */
[----:B------:R0:W-:Y:S04]  /*391c0*/  STL.64 [R1+0xdc8], R30 ;  /* 0x000dc81e01007387 */ /* 0x0001e80000100a00 */
[----:B-1----:R-:W4:Y:S04]  /*391d0*/  LDL.LU R50, [R1+0x126c] ;  /* 0x00126c0001327983 */ /* 0x002f280000300800 */
[----:B------:R-:W4:Y:S01]  /*391e0*/  LDL.LU R51, [R1+0x1268] ;  /* 0x0012680001337983 */ /* 0x000f220000300800 */
[----:B--2---:R-:W-:-:S02]  /*391f0*/  IMAD R36, R56, 0x100, R19 ;  /* 0x0000010038247824 */ /* 0x004fc400078e0213 */
[----:B------:R-:W-:Y:S02]  /*39200*/  IMAD R37, R58, 0x100, R57 ;  /* 0x000001003a257824 */ /* 0x000fe400078e0239 */
[----:B---3--:R-:W-:Y:S01]  /*39210*/  IMAD R38, R59, 0x100, R18 ;  /* 0x000001003b267824 */ /* 0x008fe200078e0212 */
[----:B------:R-:W-:-:S15]  /*39220*/  HMMA.16816.F32 R20, R20, R2, R24 ;  /* 0x000000021414723c */ /* 0x000fde0000001818 */
[----:B------:R-:W-:-:S08]  /*39230*/  NOP ;  /* 0x0000000000007918 */ /* 0x000fd00000000000 */
[----:B------:R-:W-:Y:S04]  /*39240*/  STL.64 [R1+0x650], R20 ;  /* 0x0006501401007387 */ /* 0x000fe80000100a00 */
        /* <DEDUP_REMOVED lines=8> */
[----:B------:R-:W4:Y:S04]  /*392d0*/  LDL.LU.64 R34, [R1+0x618] ;  /* 0x0006180001227983 */ /* 0x000f280000300a00 */
[----:B------:R-:W4:Y:S04]  /*392e0*/  LDL.LU.64 R28, [R1+0x600] ;  /* 0x00060000011c7983 */ /* 0x000f280000300a00 */
[----:B------:R-:W4:Y:S04]  /*392f0*/  LDL.LU.64 R30, [R1+0x608] ;  /* 0x00060800011e7983 */ /* 0x000f280000300a00 */
[----:B------:R-:W4:Y:S04]  /*39300*/  LDL.LU R26, [R1+0x1274] ;  /* 0x00127400011a7983 */ /* 0x000f280000300800 */
[----:B------:R-:W4:Y:S04]  /*39310*/  LDL.LU R27, [R1+0x1270] ;  /* 0x00127000011b7983 */ /* 0x000f280000300800 */
[----:B-1----:R-:W4:Y:S04]  /*39320*/  LDL.LU R23, [R1+0x127c] ;  /* 0x00127c0001177983 */ /* 0x002f280000300800 */
[----:B------:R-:W4:Y:S04]  /*39330*/  LDL.LU R60, [R1+0x1278] ;  /* 0x00127800013c7983 */ /* 0x000f280000300800 */
[----:B------:R-:W4:Y:S04]  /*39340*/  LDL.LU R19, [R1+0x1284] ;  /* 0x0012840001137983 */ /* 0x000f280000300800 */
[----:B------:R-:W4:Y:S04]  /*39350*/  LDL.LU R56, [R1+0x1280] ;  /* 0x0012800001387983 */ /* 0x000f280000300800 */
[----:B------:R-:W4:Y:S04]  /*39360*/  LDL.LU R57, [R1+0x128c] ;  /* 0x00128c0001397983 */ /* 0x000f280000300800 */
[----:B------:R-:W4:Y:S04]  /*39370*/  LDL.LU R58, [R1+0x1288] ;  /* 0x00128800013a7983 */ /* 0x000f280000300800 */
[----:B------:R-:W4:Y:S04]  /*39380*/  LDL.LU R18, [R1+0x1294] ;  /* 0x0012940001127983 */ /* 0x000f280000300800 */
[----:B------:R-:W4:Y:S01]  /*39390*/  LDL.LU R59, [R1+0x1290] ;  /* 0x00129000013b7983 */ /* 0x000f220000300800 */
[----:B------:R-:W-:Y:S01]  /*393a0*/  IMAD R39, R61, 0x100, R0 ;  /* 0x000001003d277824 */ /* 0x000fe200078e0200 */
[----:B------:R-:W-:-:S02]  /*393b0*/  F2FP.F16.E5M2.UNPACK_B R36, R36 ;  /* 0x00000024ff24723e */ /* 0x000fc400020004ff */
[----:B------:R-:W-:Y:S02]  /*393c0*/  F2FP.F16.E5M2.UNPACK_B R37, R37 ;  /* 0x00000025ff25723e */ /* 0x000fe400020004ff */
[----:B------:R-:W-:Y:S02]  /*393d0*/  F2FP.F16.E5M2.UNPACK_B R38, R38 ;  /* 0x00000026ff26723e */ /* 0x000fe400020004ff */
[----:B------:R-:W-:-:S07]  /*393e0*/  F2FP.F16.E5M2.UNPACK_B R39, R39 ;  /* 0x00000027ff27723e */ /* 0x000fce00020004ff */
[C---:B--2---:R-:W-:Y:S06]  /*393f0*/  HMMA.16816.F32 R52, R36.reuse, R16, R52 ;  /* 0x000000102434723c */ /* 0x044fec0000001834 */
[C---:B---3--:R-:W-:Y:S06]  /*39400*/  HMMA.16816.F32 R44, R36.reuse, R14, R44 ;  /* 0x0000000e242c723c */ /* 0x048fec000000182c */
[C---:B----4-:R-:W-:Y:S06]  /*39410*/  HMMA.16816.F32 R40, R36.reuse, R12, R40 ;  /* 0x0000000c2428723c */ /* 0x050fec0000001828 */
[C---:B------:R-:W-:Y:S06]  /*39420*/  HMMA.16816.F32 R32, R36.reuse, R10, R32 ;  /* 0x0000000a2420723c */ /* 0x040fec0000001820 */
[----:B------:R-:W-:Y:S01]  /*39430*/  HMMA.16816.F32 R28, R36, R8, R28 ;  /* 0x00000008241c723c */ /* 0x000fe2000000181c */
[----:B------:R-:W-:Y:S04]  /*39440*/  STL.64 [R1+0x3500], R58 ;  /* 0x0035003a01007387 */ /* 0x000fe80000100a00 */
[----:B------:R0:W-:Y:S04]  /*39450*/  STL.64 [R1+0x34f8], R56 ;  /* 0x0034f83801007387 */ /* 0x0001e80000100a00 */
[----:B------:R-:W2:Y:S04]  /*39460*/  LDL.LU R0, [R1+0x129c] ;  /* 0x00129c0001007983 */ /* 0x000ea80000300800 */
[----:B------:R-:W2:Y:S04]  /*39470*/  LDL.LU R61, [R1+0x1298] ;  /* 0x00129800013d7983 */ /* 0x000ea80000300800 */
[----:B------:R1:W-:Y:S04]  /*39480*/  STL.64 [R1+0x640], R52 ;  /* 0x0006403401007387 */ /* 0x0003e80000100a00 */
[----:B------:R3:W-:Y:S04]  /*39490*/  STL.64 [R1+0x648], R54 ;  /* 0x0006483601007387 */ /* 0x0007e80000100a00 */
[----:B------:R-:W-:Y:S04]  /*394a0*/  STL.64 [R1+0x630], R44 ;  /* 0x0006302c01007387 */ /* 0x000fe80000100a00 */
[----:B------:R-:W-:Y:S04]  /*394b0*/  STL.64 [R1+0x638], R46 ;  /* 0x0006382e01007387 */ /* 0x000fe80000100a00 */
[----:B------:R-:W-:Y:S04]  /*394c0*/  STL.64 [R1+0x620], R40 ;  /* 0x0006202801007387 */ /* 0x000fe80000100a00 */
[----:B------:R-:W-:Y:S04]  /*394d0*/  STL.64 [R1+0x628], R42 ;  /* 0x0006282a01007387 */ /* 0x000fe80000100a00 */
[----:B------:R-:W-:Y:S04]  /*394e0*/  STL.64 [R1+0x610], R32 ;  /* 0x0006102001007387 */ /* 0x000fe80000100a00 */
[----:B------:R-:W-:Y:S04]  /*394f0*/  STL.64 [R1+0x618], R34 ;  /* 0x0006182201007387 */ /* 0x000fe80000100a00 */
[----:B0-----:R-:W4:Y:S04]  /*39500*/  LDL.LU.64 R56, [R1+0xdb0] ;  /* 0x000db00001387983 */ /* 0x001f280000300a00 */
[----:B------:R-:W4:Y:S04]  /*39510*/  LDL.LU.64 R58, [R1+0xdb8] ;  /* 0x000db800013a7983 */ /* 0x000f280000300a00 */
[----:B------:R0:W-:Y:S04]  /*39520*/  STL.64 [R1+0x600], R28 ;  /* 0x0006001c01007387 */ /* 0x0001e80000100a00 */
[----:B------:R0:W-:Y:S04]  /*39530*/  STL.64 [R1+0x608], R30 ;  /* 0x0006081e01007387 */ /* 0x0001e80000100a00 */
[----:B-1----:R-:W2:Y:S04]  /*39540*/  LDL.LU.64 R52, [R1+0xda0] ;  /* 0x000da00001347983 */ /* 0x002ea80000300a00 */
[----:B---3--:R-:W2:Y:S04]  /*39550*/  LDL.LU.64 R54, [R1+0xda8] ;  /* 0x000da80001367983 */ /* 0x008ea80000300a00 */
[----:B0-----:R-:W3:Y:S04]  /*39560*/  LDL.LU.64 R28, [R1+0x5f0] ;  /* 0x0005f000011c7983 */ /* 0x001ee80000300a00 */
[----:B------:R-:W3:Y:S01]  /*39570*/  LDL.LU.64 R30, [R1+0x5f8] ;  /* 0x0005f800011e7983 */ /* 0x000ee20000300a00 */
[----:B------:R-:W-:-:S02]  /*39580*/  IMAD R20, R49, 0x100, R48 ;  /* 0x0000010031147824 */ /* 0x000fc400078e0230 */
[----:B------:R-:W-:Y:S01]  /*39590*/  IMAD R21, R51, 0x100, R50 ;  /* 0x0000010033157824 */ /* 0x000fe200078e0232 */
[----:B------:R-:W3:Y:S04]  /*395a0*/  LDL.LU.64 R48, [R1+0x5e0] ;  /* 0x0005e00001307983 */ /* 0x000ee80000300a00 */
[----:B------:R-:W3:Y:S04]  /*395b0*/  LDL.LU.64 R50, [R1+0x5e8] ;  /* 0x0005e80001327983 */ /* 0x000ee80000300a00 */
[----:B------:R-:W3:Y:S04]  /*395c0*/  LDL.LU.64 R44, [R1+0x5d0] ;  /* 0x0005d000012c7983 */ /* 0x000ee80000300a00 */
[----:B------:R-:W3:Y:S04]  /*395d0*/  LDL.LU.64 R46, [R1+0x5d8] ;  /* 0x0005d800012e7983 */ /* 0x000ee80000300a00 */
[----:B------:R-:W3:Y:S04]  /*395e0*/  LDL.LU.64 R40, [R1+0x5c0] ;  /* 0x0005c00001287983 */ /* 0x000ee80000300a00 */
[----:B------:R-:W3:Y:S04]  /*395f0*/  LDL.LU.64 R42, [R1+0x5c8] ;  /* 0x0005c800012a7983 */ /* 0x000ee80000300a00 */
[----:B------:R-:W3:Y:S04]  /*39600*/  LDL.LU.64 R32, [R1+0x5b0] ;  /* 0x0005b00001207983 */ /* 0x000ee80000300a00 */
[----:B------:R-:W3:Y:S01]  /*39610*/  LDL.LU.64 R34, [R1+0x5b8] ;  /* 0x0005b80001227983 */ /* 0x000ee20000300a00 */
[----:B------:R-:W-:-:S03]  /*39620*/  IMAD R22, R27, 0x100, R26 ;  /* 0x000001001b167824 */ /* 0x000fc600078e021a */
[----:B------:R-:W3:Y:S04]  /*39630*/  LDL.LU.64 R24, [R1+0x5a0] ;  /* 0x0005a00001187983 */ /* 0x000ee80000300a00 */
[----:B------:R-:W3:Y:S01]  /*39640*/  LDL.LU.64 R26, [R1+0x5a8] ;  /* 0x0005a800011a7983 */ /* 0x000ee20000300a00 */
[----:B------:R-:W-:Y:S01]  /*39650*/  IMAD R23, R60, 0x100, R23 ;  /* 0x000001003c177824 */ /* 0x000fe200078e0217 */
[----:B------:R-:W-:Y:S02]  /*39660*/  F2FP.F16.E5M2.UNPACK_B R20, R20 ;  /* 0x00000014ff14723e */ /* 0x000fe400020004ff */
[----:B------:R-:W-:Y:S02]  /*39670*/  F2FP.F16.E5M2.UNPACK_B R21, R21 ;  /* 0x00000015ff15723e */ /* 0x000fe400020004ff */
[----:B------:R-:W-:-:S02]  /*39680*/  F2FP.F16.E5M2.UNPACK_B R22, R22 ;  /* 0x00000016ff16723e */ /* 0x000fc400020004ff */
[----:B------:R-:W-:Y:S01]  /*39690*/  F2FP.F16.E5M2.UNPACK_B R23, R23 ;  /* 0x00000017ff17723e */ /* 0x000fe200020004ff */
[C---:B----4-:R-:W-:Y:S06]  /*396a0*/  HMMA.16816.F32 R56, R36.reuse, R6, R56 ;  /* 0x000000062438723c */ /* 0x050fec0000001838 */
[C---:B--2---:R-:W-:Y:S06]  /*396b0*/  HMMA.16816.F32 R52, R36.reuse, R4, R52 ;  /* 0x000000042434723c */ /* 0x044fec0000001834 */
[----:B---3--:R-:W-:Y:S11]  /*396c0*/  HMMA.16816.F32 R36, R36, R2, R28 ;  /* 0x000000022424723c */ /* 0x008ff6000000181c */
[----:B------:R-:W-:Y:S04]  /*396d0*/  STL.64 [R1+0xdb0], R56 ;  /* 0x000db03801007387 */ /* 0x000fe80000100a00 */
[----:B------:R0:W-:Y:S04]  /*396e0*/  STL.64 [R1+0xdb8], R58 ;  /* 0x000db83a01007387 */ /* 0x0001e80000100a00 */
[----:B0-----:R-:W2:Y:S04]  /*396f0*/  LDL.LU.64 R58, [R1+0x3500] ;  /* 0x00350000013a7983 */ /* 0x001ea80000300a00 */
[----:B------:R-:W3:Y:S04]  /*39700*/  LDL.LU.64 R56, [R1+0x34f8] ;  /* 0x0034f80001387983 */ /* 0x000ee80000300a00 */
[----:B------:R-:W4:Y:S04]  /*39710*/  LDL.LU.64 R28, [R1+0xd90] ;  /* 0x000d9000011c7983 */ /* 0x000f280000300a00 */
[----:B------:R-:W-:Y:S04]  /*39720*/  STL.64 [R1+0xda0], R52 ;  /* 0x000da03401007387 */ /* 0x000fe80000100a00 */
[----:B------:R-:W-:Y:S04]  /*39730*/  STL.64 [R1+0xda8], R54 ;  /* 0x000da83601007387 */ /* 0x000fe80000100a00 */
[----:B------:R-:W4:Y:S04]  /*39740*/  LDL.LU.64 R30, [R1+0xd98] ;  /* 0x000d9800011e7983 */ /* 0x000f280000300a00 */
[----:B------:R-:W-:Y:S01]  /*39750*/  STL.64 [R1+0x5f0], R36 ;  /* 0x0005f02401007387 */ /* 0x000fe20000100a00 */
[C---:B------:R-:W-:Y:S03]  /*39760*/  HMMA.16816.F32 R48, R20.reuse, R16, R48 ;  /* 0x000000101430723c */ /* 0x040fe60000001830 */
[----:B------:R0:W-:Y:S03]  /*39770*/  STL.64 [R1+0x5f8], R38 ;  /* 0x0005f82601007387 */ /* 0x0001e60000100a00 */
[C---:B------:R-:W-:Y:S06]  /*39780*/  HMMA.16816.F32 R40, R20.reuse, R12, R40 ;  /* 0x0000000c1428723c */ /* 0x040fec0000001828 */
[C---:B------:R-:W-:Y:S06]  /*39790*/  HMMA.16816.F32 R32, R20.reuse, R10, R32 ;  /* 0x0000000a1420723c */ /* 0x040fec0000001820 */
[C---:B------:R-:W-:Y:S06]  /*397a0*/  HMMA.16816.F32 R24, R20.reuse, R8, R24 ;  /* 0x000000081418723c */ /* 0x040fec0000001818 */
[----:B0-----:R-:W-:Y:S01]  /*397b0*/  HMMA.16816.F32 R36, R20, R14, R44 ;  /* 0x0000000e1424723c */ /* 0x001fe2000000182c */
[----:B------:R-:W-:Y:S04]  /*397c0*/  STL.64 [R1+0x5e0], R48 ;  /* 0x0005e03001007387 */ /* 0x000fe80000100a00 */
[----:B------:R-:W-:-:S15]  /*397d0*/  STL.64 [R1+0x5e8], R50 ;  /* 0x0005e83201007387 */ /* 0x000fde0000100a00 */
[----:B------:R-:W-:-:S03]  /*397e0*/  NOP ;  /* 0x0000000000007918 */ /* 0x000fc60000000000 */
        /* <DEDUP_REMOVED lines=8> */
[----:B0-----:R-:W2:Y:S04]  /*39870*/  LDL.LU.64 R24, [R1+0xd80] ;  /* 0x000d800001187983 */ /* 0x001ea80000300a00 */
[----:B-1----:R-:W2:Y:S04]  /*39880*/  LDL.LU.64 R26, [R1+0xd88] ;  /* 0x000d8800011a7983 */ /* 0x002ea80000300a00 */
[----:B------:R-:W2:Y:S04]  /*39890*/  LDL.LU R50, [R1+0x12a4] ;  /* 0x0012a40001327983 */ /* 0x000ea80000300800 */
[----:B------:R-:W2:Y:S04]  /*398a0*/  LDL.LU R51, [R1+0x12a0] ;  /* 0x0012a00001337983 */ /* 0x000ea80000300800 */
[----:B------:R-:W2:Y:S04]  /*398b0*/  LDL.LU.64 R52, [R1+0x590] ;  /* 0x0005900001347983 */ /* 0x000ea80000300a00 */
[----:B------:R-:W2:Y:S01]  /*398c0*/  LDL.LU.64 R54, [R1+0x598] ;  /* 0x0005980001367983 */ /* 0x000ea20000300a00 */
[----:B----4-:R-:W-:-:S15]  /*398d0*/  HMMA.16816.F32 R28, R20, R6, R28 ;  /* 0x00000006141c723c */ /* 0x010fde000000181c */
[----:B------:R-:W-:-:S08]  /*398e0*/  NOP ;  /* 0x0000000000007918 */ /* 0x000fd00000000000 */
[----:B------:R0:W-:Y:S04]  /*398f0*/  STL.64 [R1+0xd90], R28 ;  /* 0x000d901c01007387 */ /* 0x0001e80000100a00 */
[----:B------:R1:W-:Y:S04]  /*39900*/  STL.64 [R1+0xd98], R30 ;  /* 0x000d981e01007387 */ /* 0x0003e80000100a00 */
[----:B------:R-:W4:Y:S04]  /*39910*/  LDL.LU.64 R44, [R1+0x580] ;  /* 0x00058000012c7983 */ /* 0x000f280000300a00 */
[----:B------:R-:W4:Y:S04]  /*39920*/  LDL.LU.64 R46, [R1+0x588] ;  /* 0x00058800012e7983 */ /* 0x000f280000300a00 */
[----:B------:R-:W4:Y:S04]  /*39930*/  LDL.LU.64 R40, [R1+0x570] ;  /* 0x0005700001287983 */ /* 0x000f280000300a00 */
[----:B------:R-:W4:Y:S04]  /*39940*/  LDL.LU.64 R42, [R1+0x578] ;  /* 0x00057800012a7983 */ /* 0x000f280000300a00 */
[----:B------:R-:W4:Y:S04]  /*39950*/  LDL.LU.64 R32, [R1+0x560] ;  /* 0x0005600001207983 */ /* 0x000f280000300a00 */
[----:B------:R-:W4:Y:S01]  /*39960*/  LDL.LU.64 R34, [R1+0x568] ;  /* 0x0005680001227983 */ /* 0x000f220000300a00 */
[----:B---3--:R-:W-:-:S03]  /*39970*/  IMAD R36, R56, 0x100, R19 ;  /* 0x0000010038247824 */ /* 0x008fc600078e0213 */
[----:B------:R-:W3:Y:S04]  /*39980*/  LDL.LU R19, [R1+0x12c4] ;  /* 0x0012c40001137983 */ /* 0x000ee80000300800 */
[----:B------:R-:W3:Y:S04]  /*39990*/  LDL.LU R56, [R1+0x12c0] ;  /* 0x0012c00001387983 */ /* 0x000ee80000300800 */
[----:B0-----:R-:W3:Y:S04]  /*399a0*/  LDL.LU.64 R28, [R1+0x550] ;  /* 0x00055000011c7983 */ /* 0x001ee80000300a00 */
[----:B-1----:R-:W3:Y:S01]  /*399b0*/  LDL.LU.64 R30, [R1+0x558] ;  /* 0x00055800011e7983 */ /* 0x002ee20000300a00 */
[----:B--2---:R-:W-:Y:S01]  /*399c0*/  HMMA.16816.F32 R24, R20, R4, R24 ;  /* 0x000000041418723c */ /* 0x004fe20000001818 */
[----:B------:R-:W-:-:S02]  /*399d0*/  IMAD R37, R58, 0x100, R57 ;  /* 0x000001003a257824 */ /* 0x000fc400078e0239 */
[----:B------:R-:W-:Y:S02]  /*399e0*/  IMAD R38, R59, 0x100, R18 ;  /* 0x000001003b267824 */ /* 0x000fe400078e0212 */
[----:B------:R-:W-:Y:S01]  /*399f0*/  IMAD R39, R61, 0x100, R0 ;  /* 0x000001003d277824 */ /* 0x000fe200078e0200 */
[----:B------:R-:W-:-:S15]  /*39a00*/  F2FP.F16.E5M2.UNPACK_B R36, R36 ;  /* 0x00000024ff24723e */ /* 0x000fde00020004ff */
[----:B------:R-:W-:-:S02]  /*39a10*/  NOP ;  /* 0x0000000000007918 */ /* 0x000fc40000000000 */
[----:B------:R0:W-:Y:S04]  /*39a20*/  STL.64 [R1+0xd80], R24 ;  /* 0x000d801801007387 */ /* 0x0001e80000100a00 */
[----:B------:R1:W-:Y:S04]  /*39a30*/  STL.64 [R1+0xd88], R26 ;  /* 0x000d881a01007387 */ /* 0x0003e80000100a00 */
[----:B0-----:R-:W2:Y:S04]  /*39a40*/  LDL.LU R24, [R1+0x12ac] ;  /* 0x0012ac0001187983 */ /* 0x001ea80000300800 */
[----:B------:R-:W2:Y:S04]  /*39a50*/  LDL.LU R25, [R1+0x12a8] ;  /* 0x0012a80001197983 */ /* 0x000ea80000300800 */
[----:B------:R-:W-:Y:S04]  /*39a60*/  STL.64 [R1+0x34f0], R6 ;  /* 0x0034f00601007387 */ /* 0x000fe80000100a00 */
[----:B------:R0:W-:Y:S01]  /*39a70*/  STL.64 [R1+0x34e8], R4 ;  /* 0x0034e80401007387 */ /* 0x0001e20000100a00 */
[----:B------:R-:W-:-:S02]  /*39a80*/  F2FP.F16.E5M2.UNPACK_B R37, R37 ;  /* 0x00000025ff25723e */ /* 0x000fc400020004ff */
[----:B------:R-:W-:Y:S02]  /*39a90*/  F2FP.F16.E5M2.UNPACK_B R38, R38 ;  /* 0x00000026ff26723e */ /* 0x000fe400020004ff */
[----:B------:R-:W-:Y:S01]  /*39aa0*/  F2FP.F16.E5M2.UNPACK_B R39, R39 ;  /* 0x00000027ff27723e */ /* 0x000fe200020004ff */
[----:B-1----:R-:W2:Y:S04]  /*39ab0*/  LDL.LU R26, [R1+0x12b4] ;  /* 0x0012b400011a7983 */ /* 0x002ea80000300800 */
[----:B------:R-:W2:Y:S04]  /*39ac0*/  LDL.LU R27, [R1+0x12b0] ;  /* 0x0012b000011b7983 */ /* 0x000ea80000300800 */
[----:B------:R-:W2:Y:S04]  /*39ad0*/  LDL.LU R57, [R1+0x12cc] ;  /* 0x0012cc0001397983 */ /* 0x000ea80000300800 */
[----:B------:R-:W2:Y:S01]  /*39ae0*/  LDL.LU R58, [R1+0x12c8] ;  /* 0x0012c800013a7983 */ /* 0x000ea20000300800 */
[----:B0-----:R-:W-:Y:S03]  /*39af0*/  HMMA.16816.F32 R4, R20, R2, R52 ;  /* 0x000000021404723c */ /* 0x001fe60000001834 */
[----:B------:R-:W2:Y:S04]  /*39b00*/  LDL.LU R23, [R1+0x12bc] ;  /* 0x0012bc0001177983 */ /* 0x000ea80000300800 */
[----:B------:R-:W2:-:S15]  /*39b10*/  LDL.LU R60, [R1+0x12b8] ;  /* 0x0012b800013c7983 */ /* 0x000e9e0000300800 */
[----:B------:R-:W-:-:S01]  /*39b20*/  NOP ;  /* 0x0000000000007918 */ /* 0x000fc20000000000 */
[----:B------:R-:W-:Y:S04]  /*39b30*/  STL.64 [R1+0x590], R4 ;  /* 0x0005900401007387 */ /* 0x000fe80000100a00 */
[----:B------:R0:W-:Y:S01]  /*39b40*/  STL.64 [R1+0x598], R6 ;  /* 0x0005980601007387 */ /* 0x0001e20000100a00 */
[C---:B----4-:R-:W-:Y:S06]  /*39b50*/  HMMA.16816.F32 R44, R36.reuse, R16, R44 ;  /* 0x00000010242c723c */ /* 0x050fec000000182c */
[C---:B------:R-:W-:Y:S06]  /*39b60*/  HMMA.16816.F32 R40, R36.reuse, R14, R40 ;  /* 0x0000000e2428723c */ /* 0x040fec0000001828 */
[C---:B0-----:R-:W-:Y:S11]  /*39b70*/  HMMA.16816.F32 R4, R36.reuse, R12, R32 ;  /* 0x0000000c2404723c */ /* 0x041ff60000001820 */
        /* <DEDUP_REMOVED lines=8> */
[----:B------:R-:W4:Y:S04]  /*39c00*/  LDL.LU R18, [R1+0x12d4] ;  /* 0x0012d40001127983 */ /* 0x000f280000300800 */
[----:B------:R-:W4:Y:S04]  /*39c10*/  LDL.LU R59, [R1+0x12d0] ;  /* 0x0012d000013b7983 */ /* 0x000f280000300800 */
[----:B------:R-:W4:Y:S04]  /*39c20*/  LDL.LU R0, [R1+0x12dc] ;  /* 0x0012dc0001007983 */ /* 0x000f280000300800 */
[----:B------:R-:W4:Y:S04]  /*39c30*/  LDL.LU R61, [R1+0x12d8] ;  /* 0x0012d800013d7983 */ /* 0x000f280000300800 */
[----:B0-----:R-:W2:Y:S04]  /*39c40*/  LDL.LU.64 R4, [R1+0x540] ;  /* 0x0005400001047983 */ /* 0x001ea80000300a00 */
[----:B-1----:R-:W2:Y:S01]  /*39c50*/  LDL.LU.64 R6, [R1+0x548] ;  /* 0x0005480001067983 */ /* 0x002ea20000300a00 */
[----:B---3--:R-:W-:Y:S01]  /*39c60*/  HMMA.16816.F32 R12, R36, R10, R28 ;  /* 0x0000000a240c723c */ /* 0x008fe2000000181c */
[----:B------:R-:W-:-:S15]  /*39c70*/  IMAD R20, R51, 0x100, R50 ;  /* 0x0000010033147824 */ /* 0x000fde00078e0232 */
[----:B------:R-:W-:-:S07]  /*39c80*/  NOP ;  /* 0x0000000000007918 */ /* 0x000fce0000000000 */
[----:B------:R0:W-:Y:S04]  /*39c90*/  STL.64 [R1+0x550], R12 ;  /* 0x0005500c01007387 */ /* 0x0001e80000100a00 */
[----:B------:R1:W-:Y:S04]  /*39ca0*/  STL.64 [R1+0x558], R14 ;  /* 0x0005580e01007387 */ /* 0x0003e80000100a00 */
[----:B0-----:R-:W3:Y:S04]  /*39cb0*/  LDL.LU.64 R12, [R1+0xd70] ;  /* 0x000d7000010c7983 */ /* 0x001ee80000300a00 */
[----:B-1----:R-:W3:Y:S04]  /*39cc0*/  LDL.LU.64 R14, [R1+0xd78] ;  /* 0x000d7800010e7983 */ /* 0x002ee80000300a00 */
        /* <DEDUP_REMOVED lines=12> */
[----:B--2---:R-:W-:-:S15]  /*39d90*/  HMMA.16816.F32 R4, R36, R8, R4 ;  /* 0x000000082404723c */ /* 0x004fde0000001804 */
[----:B------:R-:W-:-:S08]  /*39da0*/  NOP ;  /* 0x0000000000007918 */ /* 0x000fd00000000000 */
[----:B------:R-:W-:Y:S04]  /*39db0*/  STL.64 [R1+0x540], R4 ;  /* 0x0005400401007387 */ /* 0x000fe80000100a00 */
[----:B------:R0:W-:Y:S04]  /*39dc0*/  STL.64 [R1+0x548], R6 ;  /* 0x0005480601007387 */ /* 0x0001e80000100a00 */
[----:B0-----:R-:W3:Y:S04]  /*39dd0*/  LDL.LU.64 R6, [R1+0x34f0] ;  /* 0x0034f00001067983 */ /* 0x001ee80000300a00 */
[----:B------:R-:W4:Y:S01]  /*39de0*/  LDL.LU.64 R4, [R1+0x34e8] ;  /* 0x0034e80001047983 */ /* 0x000f220000300a00 */
[----:B------:R-:W-:-:S02]  /*39df0*/  IMAD R21, R25, 0x100, R24 ;  /* 0x0000010019157824 */ /* 0x000fc400078e0218 */
[----:B------:R-:W-:Y:S01]  /*39e00*/  IMAD R22, R27, 0x100, R26 ;  /* 0x000001001b167824 */ /* 0x000fe200078e021a */
[----:B------:R-:W2:Y:S04]  /*39e10*/  LDL.LU.64 R24, [R1+0x4e0] ;  /* 0x0004e00001187983 */ /* 0x000ea80000300a00 */
[----:B------:R-:W2:Y:S01]  /*39e20*/  LDL.LU.64 R26, [R1+0x4e8] ;  /* 0x0004e800011a7983 */ /* 0x000ea20000300a00 */
[----:B---3--:R-:W-:-:S15]  /*39e30*/  HMMA.16816.F32 R12, R36, R6, R12 ;  /* 0x00000006240c723c */ /* 0x008fde000000180c */
[----:B------:R-:W-:-:S08]  /*39e40*/  NOP ;  /* 0x0000000000007918 */ /* 0x000fd00000000000 */
[----:B------:R-:W-:Y:S04]  /*39e50*/  STL.64 [R1+0xd70], R12 ;  /* 0x000d700c01007387 */ /* 0x000fe80000100a00 */
[----:B------:R0:W-:Y:S04]  /*39e60*/  STL.64 [R1+0xd78], R14 ;  /* 0x000d780e01007387 */ /* 0x0001e80000100a00 */
[----:B0-----:R-:W3:Y:S04]  /*39e70*/  LDL.LU.64 R14, [R1+0x34e0] ;  /* 0x0034e000010e7983 */ /* 0x001ee80000300a00 */
[----:B------:R-:W3:Y:S01]  /*39e80*/  LDL.LU.64 R12, [R1+0x34d8] ;  /* 0x0034d800010c7983 */ /* 0x000ee20000300a00 */
[----:B------:R-:W-:Y:S01]  /*39e90*/  IMAD R23, R60, 0x100, R23 ;  /* 0x000001003c177824 */ /* 0x000fe200078e0217 */
[----:B------:R-:W-:-:S02]  /*39ea0*/  F2FP.F16.E5M2.UNPACK_B R20, R20 ;  /* 0x00000014ff14723e */ /* 0x000fc400020004ff */
[----:B------:R-:W-:Y:S02]  /*39eb0*/  F2FP.F16.E5M2.UNPACK_B R21, R21 ;  /* 0x00000015ff15723e */ /* 0x000fe400020004ff */
[----:B------:R-:W-:Y:S02]  /*39ec0*/  F2FP.F16.E5M2.UNPACK_B R22, R22 ;  /* 0x00000016ff16723e */ /* 0x000fe400020004ff */
[----:B------:R-:W-:Y:S01]  /*39ed0*/  F2FP.F16.E5M2.UNPACK_B R23, R23 ;  /* 0x00000017ff17723e */ /* 0x000fe200020004ff */
[C---:B----4-:R-:W-:Y:S06]  /*39ee0*/  HMMA.16816.F32 R52, R36.reuse, R4, R52 ;  /* 0x000000042434723c */ /* 0x050fec0000001834 */
[----:B------:R-:W-:Y:S06]  /*39ef0*/  HMMA.16816.F32 R48, R36, R2, R48 ;  /* 0x000000022430723c */ /* 0x000fec0000001830 */
[C---:B------:R-:W-:Y:S06]  /*39f00*/  HMMA.16816.F32 R44, R20.reuse, R16, R44 ;  /* 0x00000010142c723c */ /* 0x040fec000000182c */
[C---:B--2---:R-:W-:Y:S05]  /*39f10*/  HMMA.16816.F32 R24, R20.reuse, R8, R24 ;  /* 0x000000081418723c */ /* 0x044fea0000001818 */
[----:B------:R-:W-:Y:S04]  /*39f20*/  STL.64 [R1+0xd60], R52 ;  /* 0x000d603401007387 */ /* 0x000fe80000100a00 */
[----:B------:R-:W-:Y:S04]  /*39f30*/  STL.64 [R1+0xd68], R54 ;  /* 0x000d683601007387 */ /* 0x000fe80000100a00 */
[----:B------:R-:W-:Y:S04]  /*39f40*/  STL.64 [R1+0x530], R48 ;  /* 0x0005303001007387 */ /* 0x000fe80000100a00 */
[----:B------:R-:W-:Y:S04]  /*39f50*/  STL.64 [R1+0x538], R50 ;  /* 0x0005383201007387 */ /* 0x000fe80000100a00 */
[----:B------:R-:W-:Y:S04]  /*39f60*/  STL.64 [R1+0x520], R44 ;  /* 0x0005202c01007387 */ /* 0x000fe80000100a00 */
[----:B------:R-:W-:Y:S01]  /*39f70*/  STL.64 [R1+0x528], R46 ;  /* 0x0005282e01007387 */ /* 0x000fe20000100a00 */
[C---:B---3--:R-:W-:Y:S06]  /*39f80*/  HMMA.16816.F32 R36, R20.reuse, R14, R40 ;  /* 0x0000000e1424723c */ /* 0x048fec0000001828 */
[C---:B------:R-:W-:Y:S06]  /*39f90*/  HMMA.16816.F32 R40, R20.reuse, R12, R32 ;  /* 0x0000000c1428723c */ /* 0x040fec0000001820 */
[----:B------:R-:W-:Y:S11]  /*39fa0*/  HMMA.16816.F32 R32, R20, R10, R28 ;  /* 0x0000000a1420723c */ /* 0x000ff6000000181c */
        /* <DEDUP_REMOVED lines=8> */
[----:B0-----:R-:W2:Y:S04]  /*3a030*/  LDL.LU.64 R40, [R1+0xd40] ;  /* 0x000d400001287983 */ /* 0x001ea80000300a00 */
[----:B-1----:R-:W2:Y:S04]  /*3a040*/  LDL.LU.64 R42, [R1+0xd48] ;  /* 0x000d4800012a7983 */ /* 0x002ea80000300a00 */
[----:B------:R0:W-:Y:S04]  /*3a050*/  STL.64 [R1+0x4e0], R24 ;  /* 0x0004e01801007387 */ /* 0x0001e80000100a00 */
[----:B------:R1:W-:Y:S04]  /*3a060*/  STL.64 [R1+0x4e8], R26 ;  /* 0x0004e81a01007387 */ /* 0x0003e80000100a00 */
[----:B---3--:R-:W3:Y:S04]  /*3a070*/  LDL.LU.64 R32, [R1+0x4d0] ;  /* 0x0004d00001207983 */ /* 0x008ee80000300a00 */
[----:B----4-:R-:W3:Y:S04]  /*3a080*/  LDL.LU.64 R34, [R1+0x4d8] ;  /* 0x0004d80001227983 */ /* 0x010ee80000300a00 */
[----:B0-----:R-:W4:Y:S04]  /*3a090*/  LDL.LU.64 R24, [R1+0x4c0] ;  /* 0x0004c00001187983 */ /* 0x001f280000300a00 */
[----:B-1----:R-:W4:Y:S01]  /*3a0a0*/  LDL.LU.64 R26, [R1+0x4c8] ;  /* 0x0004c800011a7983 */ /* 0x002f220000300a00 */
[----:B------:R-:W-:-:S02]  /*3a0b0*/  IMAD R36, R56, 0x100, R19 ;  /* 0x0000010038247824 */ /* 0x000fc400078e0213 */
[----:B------:R-:W-:Y:S02]  /*3a0c0*/  IMAD R37, R58, 0x100, R57 ;  /* 0x000001003a257824 */ /* 0x000fe400078e0239 */
[----:B------:R-:W-:Y:S02]  /*3a0d0*/  IMAD R38, R59, 0x100, R18 ;  /* 0x000001003b267824 */ /* 0x000fe400078e0212 */
[----:B------:R-:W-:Y:S01]  /*3a0e0*/  IMAD R39, R61, 0x100, R0 ;  /* 0x000001003d277824 */ /* 0x000fe200078e0200 */
[----:B------:R-:W-:Y:S04]  /*3a0f0*/  STL [R1+0x34d0], R9 ;  /* 0x0034d00901007387 */ /* 0x000fe80000100800 */
[----:B------:R-:W4:Y:S04]  /*3a100*/  LDL.LU R49, [R1+0x12e4] ;  /* 0x0012e40001317983 */ /* 0x000f280000300800 */
[----:B------:R-:W4:Y:S01]  /*3a110*/  LDL.LU R50, [R1+0x12e0] ;  /* 0x0012e00001327983 */ /* 0x000f220000300800 */
[----:B------:R-:W-:-:S02]  /*3a120*/  F2FP.F16.E5M2.UNPACK_B R36, R36 ;  /* 0x00000024ff24723e */ /* 0x000fc400020004ff */
[----:B------:R-:W-:Y:S02]  /*3a130*/  F2FP.F16.E5M2.UNPACK_B R37, R37 ;  /* 0x00000025ff25723e */ /* 0x000fe400020004ff */
[----:B------:R-:W-:Y:S02]  /*3a140*/  F2FP.F16.E5M2.UNPACK_B R38, R38 ;  /* 0x00000026ff26723e */ /* 0x000fe400020004ff */
[----:B------:R-:W-:Y:S01]  /*3a150*/  F2FP.F16.E5M2.UNPACK_B R39, R39 ;  /* 0x00000027ff27723e */ /* 0x000fe200020004ff */
[C---:B--2---:R-:W-:Y:S01]  /*3a160*/  HMMA.16816.F32 R44, R20.reuse, R6, R28 ;  /* 0x00000006142c723c */ /* 0x044fe2000000181c */
[----:B------:R-:W2:Y:S04]  /*3a170*/  LDL.LU.64 R28, [R1+0x4b0] ;  /* 0x0004b000011c7983 */ /* 0x000ea80000300a00 */
[----:B------:R-:W2:Y:S01]  /*3a180*/  LDL.LU.64 R30, [R1+0x4b8] ;  /* 0x0004b800011e7983 */ /* 0x000ea20000300a00 */
[C---:B------:R-:W-:Y:S06]  /*3a190*/  HMMA.16816.F32 R40, R20.reuse, R4, R40 ;  /* 0x000000041428723c */ /* 0x040fec0000001828 */
[----:B---3--:R-:W-:Y:S11]  /*3a1a0*/  HMMA.16816.F32 R20, R20, R2, R32 ;  /* 0x000000021414723c */ /* 0x008ff60000001820 */
[----:B------:R-:W-:Y:S04]  /*3a1b0*/  STL.64 [R1+0xd50], R44 ;  /* 0x000d502c01007387 */ /* 0x000fe80000100a00 */
[----:B------:R-:W-:Y:S04]  /*3a1c0*/  STL.64 [R1+0xd58], R46 ;  /* 0x000d582e01007387 */ /* 0x000fe80000100a00 */
[----:B------:R-:W-:Y:S04]  /*3a1d0*/  STL.64 [R1+0x34c8], R6 ;  /* 0x0034c80601007387 */ /* 0x000fe80000100a00 */
[----:B------:R4:W-:Y:S02]  /*3a1e0*/  STL.64 [R1+0x34c0], R4 ;  /* 0x0034c00401007387 */ /* 0x0009e40000100a00 */
[C---:B----4-:R-:W-:Y:S02]  /*3a1f0*/  HMMA.16816.F32 R4, R36.reuse, R16, R24 ;  /* 0x000000102404723c */ /* 0x050fe40000001818 */
[----:B------:R-:W-:Y:S04]  /*3a200*/  STL.64 [R1+0xd40], R40 ;  /* 0x000d402801007387 */ /* 0x000fe80000100a00 */
[----:B------:R-:W-:Y:S04]  /*3a210*/  STL.64 [R1+0xd48], R42 ;  /* 0x000d482a01007387 */ /* 0x000fe80000100a00 */
[----:B------:R-:W3:Y:S04]  /*3a220*/  LDL.LU.64 R24, [R1+0x4a0] ;  /* 0x0004a00001187983 */ /* 0x000ee80000300a00 */
[----:B------:R-:W-:Y:S04]  /*3a230*/  STL.64 [R1+0x4d0], R20 ;  /* 0x0004d01401007387 */ /* 0x000fe80000100a00 */
[----:B------:R-:W-:Y:S04]  /*3a240*/  STL.64 [R1+0x4d8], R22 ;  /* 0x0004d81601007387 */ /* 0x000fe80000100a00 */
[----:B------:R-:W3:Y:S04]  /*3a250*/  LDL.LU.64 R26, [R1+0x4a8] ;  /* 0x0004a800011a7983 */ /* 0x000ee80000300a00 */
[----:B------:R0:W-:Y:S04]  /*3a260*/  STL.64 [R1+0x4c0], R4 ;  /* 0x0004c00401007387 */ /* 0x0001e80000100a00 */
[----:B------:R1:W-:Y:S04]  /*3a270*/  STL.64 [R1+0x4c8], R6 ;  /* 0x0004c80601007387 */ /* 0x0003e80000100a00 */
[----:B0-----:R-:W4:Y:S04]  /*3a280*/  LDL.LU.64 R4, [R1+0x490] ;  /* 0x0004900001047983 */ /* 0x001f280000300a00 */
[----:B-1----:R-:W4:Y:S04]  /*3a290*/  LDL.LU.64 R6, [R1+0x498] ;  /* 0x0004980001067983 */ /* 0x002f280000300a00 */
[----:B------:R-:W4:Y:S04]  /*3a2a0*/  LDL.LU R9, [R1+0x12ec] ;  /* 0x0012ec0001097983 */ /* 0x000f280000300800 */
[----:B------:R-:W4:Y:S04]  /*3a2b0*/  LDL.LU R21, [R1+0x12e8] ;  /* 0x0012e80001157983 */ /* 0x000f280000300800 */
[----:B------:R-:W4:Y:S04]  /*3a2c0*/  LDL.LU R0, [R1+0x12f4] ;  /* 0x0012f40001007983 */ /* 0x000f280000300800 */
[----:B------:R-:W4:Y:S04]  /*3a2d0*/  LDL.LU R22, [R1+0x12f0] ;  /* 0x0012f00001167983 */ /* 0x000f280000300800 */
[----:B------:R-:W4:Y:S04]  /*3a2e0*/  LDL.LU R61, [R1+0x12fc] ;  /* 0x0012fc00013d7983 */ /* 0x000f280000300800 */
[----:B------:R-:W4:Y:S04]  /*3a2f0*/  LDL.LU R23, [R1+0x12f8] ;  /* 0x0012f80001177983 */ /* 0x000f280000300800 */
[----:B------:R-:W3:Y:S01]  /*3a300*/  LDL.LU R51, [R1+0x1304] ;  /* 0x0013040001337983 */ /* 0x000ee20000300800 */
[----:B------:R-:W-:Y:S01]  /*3a310*/  IMAD R20, R50, 0x100, R49 ;  /* 0x0000010032147824 */ /* 0x000fe200078e0231 */
[----:B--2---:R-:W-:Y:S02]  /*3a320*/  HMMA.16816.F32 R28, R36, R14, R28 ;  /* 0x0000000e241c723c */ /* 0x004fe4000000181c */
[----:B---3--:R-:W-:-:S15]  /*3a330*/  STL [R1+0x34b0], R51 ;  /* 0x0034b03301007387 */ /* 0x008fde0000100800 */
[----:B------:R-:W-:-:S06]  /*3a340*/  NOP ;  /* 0x0000000000007918 */ /* 0x000fcc0000000000 */
[----:B------:R-:W-:Y:S04]  /*3a350*/  STL.64 [R1+0x4b0], R28 ;  /* 0x0004b01c01007387 */ /* 0x000fe80000100a00 */
[----:B------:R0:W-:Y:S04]  /*3a360*/  STL.64 [R1+0x4b8], R30 ;  /* 0x0004b81e01007387 */ /* 0x0001e80000100a00 */
[----:B------:R-:W2:Y:S04]  /*3a370*/  LDL.LU R60, [R1+0x1300] ;  /* 0x00130000013c7983 */ /* 0x000ea80000300800 */
[----:B------:R-:W3:Y:S04]  /*3a380*/  LDL.LU R19, [R1+0x130c] ;  /* 0x00130c0001137983 */ /* 0x000ee80000300800 */
[----:B------:R-:W3:Y:S04]  /*3a390*/  LDL.LU R56, [R1+0x1308] ;  /* 0x0013080001387983 */ /* 0x000ee80000300800 */
[----:B------:R-:W2:Y:S04]  /*3a3a0*/  LDL.LU R57, [R1+0x1314] ;  /* 0x0013140001397983 */ /* 0x000ea80000300800 */
[----:B------:R-:W2:Y:S04]  /*3a3b0*/  LDL.LU R58, [R1+0x1310] ;  /* 0x00131000013a7983 */ /* 0x000ea80000300800 */
[----:B------:R-:W2:Y:S04]  /*3a3c0*/  LDL.LU R18, [R1+0x131c] ;  /* 0x00131c0001127983 */ /* 0x000ea80000300800 */
[----:B------:R-:W2:Y:S01]  /*3a3d0*/  LDL.LU R59, [R1+0x1318] ;  /* 0x00131800013b7983 */ /* 0x000ea20000300800 */
[C---:B0-----:R-:W-:Y:S06]  /*3a3e0*/  HMMA.16816.F32 R28, R36.reuse, R12, R24 ;  /* 0x0000000c241c723c */ /* 0x041fec0000001818 */
[----:B----4-:R-:W-:Y:S01]  /*3a3f0*/  HMMA.16816.F32 R24, R36, R10, R4 ;  /* 0x0000000a2418723c */ /* 0x010fe20000001804 */
[----:B------:R-:W4:Y:S01]  /*3a400*/  LDL.LU.64 R4, [R1+0x480] ;  /* 0x0004800001047983 */ /* 0x000f220000300a00 */
[----:B------:R-:W-:-:S15]  /*3a410*/  IMAD R21, R21, 0x100, R9 ;  /* 0x0000010015157824 */ /* 0x000fde00078e0209 */
[----:B------:R0:W-:Y:S04]  /*3a420*/  STL.64 [R1+0x4a0], R28 ;  /* 0x0004a01c01007387 */ /* 0x0001e80000100a00 */
[----:B------:R1:W-:Y:S04]  /*3a430*/  STL.64 [R1+0x4a8], R30 ;  /* 0x0004a81e01007387 */ /* 0x0003e80000100a00 */
[----:B------:R-:W4:Y:S04]  /*3a440*/  LDL.LU.64 R6, [R1+0x488] ;  /* 0x0004880001067983 */ /* 0x000f280000300a00 */
[----:B------:R1:W-:Y:S04]  /*3a450*/  STL.64 [R1+0x490], R24 ;  /* 0x0004901801007387 */ /* 0x0003e80000100a00 */
[----:B------:R1:W-:Y:S04]  /*3a460*/  STL.64 [R1+0x498], R26 ;  /* 0x0004981a01007387 */ /* 0x0003e80000100a00 */
[----:B------:R-:W3:Y:S04]  /*3a470*/  LDL.LU.64 R44, [R1+0xd30] ;  /* 0x000d3000012c7983 */ /* 0x000ee80000300a00 */
[----:B------:R-:W3:Y:S04]  /*3a480*/  LDL.LU.64 R46, [R1+0xd38] ;  /* 0x000d3800012e7983 */ /* 0x000ee80000300a00 */
[----:B------:R-:W2:Y:S04]  /*3a490*/  LDL.LU.64 R48, [R1+0xd20] ;  /* 0x000d200001307983 */ /* 0x000ea80000300a00 */
[----:B------:R-:W2:Y:S04]  /*3a4a0*/  LDL.LU.64 R50, [R1+0xd28] ;  /* 0x000d280001327983 */ /* 0x000ea80000300a00 */
[----:B------:R-:W3:Y:S04]  /*3a4b0*/  LDL.LU.64 R52, [R1+0x470] ;  /* 0x0004700001347983 */ /* 0x000ee80000300a00 */
[----:B------:R-:W3:Y:S04]  /*3a4c0*/  LDL.LU.64 R54, [R1+0x478] ;  /* 0x0004780001367983 */ /* 0x000ee80000300a00 */
[----:B------:R-:W2:Y:S04]  /*3a4d0*/  LDL.LU.64 R40, [R1+0x460] ;  /* 0x0004600001287983 */ /* 0x000ea80000300a00 */
[----:B------:R-:W2:Y:S04]  /*3a4e0*/  LDL.LU.64 R42, [R1+0x468] ;  /* 0x00046800012a7983 */ /* 0x000ea80000300a00 */
[----:B------:R-:W2:Y:S04]  /*3a4f0*/  LDL.LU.64 R32, [R1+0x450] ;  /* 0x0004500001207983 */ /* 0x000ea80000300a00 */
[----:B------:R-:W2:Y:S04]  /*3a500*/  LDL.LU.64 R34, [R1+0x458] ;  /* 0x0004580001227983 */ /* 0x000ea80000300a00 */
[----:B0-----:R-:W2:Y:S04]  /*3a510*/  LDL.LU.64 R28, [R1+0x440] ;  /* 0x00044000011c7983 */ /* 0x001ea80000300a00 */
[----:B-1----:R-:W2:Y:S04]  /*3a520*/  LDL.LU.64 R30, [R1+0x448] ;  /* 0x00044800011e7983 */ /* 0x002ea80000300a00 */
[----:B------:R-:W2:Y:S04]  /*3a530*/  LDL.LU.64 R24, [R1+0x430] ;  /* 0x0004300001187983 */ /* 0x000ea80000300a00 */
[----:B------:R-:W2:Y:S04]  /*3a540*/  LDL.LU.64 R26, [R1+0x438] ;  /* 0x00043800011a7983 */ /* 0x000ea80000300a00 */
[----:B------:R-:W4:Y:S02]  /*3a550*/  LDL.LU R9, [R1+0x34d0] ;  /* 0x0034d00001097983 */ /* 0x000f240000300800 */
[----:B----4-:R-:W-:-:S15]  /*3a560*/  HMMA.16816.F32 R4, R36, R8, R4 ;  /* 0x000000082404723c */ /* 0x010fde0000001804 */
[----:B------:R-:W-:-:S08]  /*3a570*/  NOP ;  /* 0x0000000000007918 */ /* 0x000fd00000000000 */
[----:B------:R-:W-:Y:S04]  /*3a580*/  STL.64 [R1+0x480], R4 ;  /* 0x0004800401007387 */ /* 0x000fe80000100a00 */
[----:B------:R0:W-:Y:S04]  /*3a590*/  STL.64 [R1+0x488], R6 ;  /* 0x0004880601007387 */ /* 0x0001e80000100a00 */
[----:B0-----:R-:W4:Y:S04]  /*3a5a0*/  LDL.LU.64 R6, [R1+0x34c8] ;  /* 0x0034c80001067983 */ /* 0x001f280000300a00 */
[----:B------:R-:W4:Y:S01]  /*3a5b0*/  LDL.LU.64 R4, [R1+0x34c0] ;  /* 0x0034c00001047983 */ /* 0x000f220000300a00 */
[----:B------:R-:W-:-:S02]  /*3a5c0*/  IMAD R22, R22, 0x100, R0 ;  /* 0x0000010016167824 */ /* 0x000fc400078e0200 */
[----:B------:R-:W-:Y:S01]  /*3a5d0*/  IMAD R23, R23, 0x100, R61 ;  /* 0x0000010017177824 */ /* 0x000fe200078e023d */
[----:B------:R-:W-:Y:S02]  /*3a5e0*/  F2FP.F16.E5M2.UNPACK_B R20, R20 ;  /* 0x00000014ff14723e */ /* 0x000fe400020004ff */
[----:B------:R-:W-:Y:S01]  /*3a5f0*/  F2FP.F16.E5M2.UNPACK_B R21, R21 ;  /* 0x00000015ff15723e */ /* 0x000fe200020004ff */
[----:B---3--:R-:W-:Y:S01]  /*3a600*/  HMMA.16816.F32 R52, R36, R2, R52 ;  /* 0x000000022434723c */ /* 0x008fe20000001834 */
[----:B------:R-:W-:Y:S02]  /*3a610*/  F2FP.F16.E5M2.UNPACK_B R22, R22 ;  /* 0x00000016ff16723e */ /* 0x000fe400020004ff */
[----:B------:R-:W-:Y:S01]  /*3a620*/  F2FP.F16.E5M2.UNPACK_B R23, R23 ;  /* 0x00000017ff17723e */ /* 0x000fe200020004ff */
[----:B------:R-:W3:Y:S04]  /*3a630*/  LDL.LU R0, [R1+0x34b8] ;  /* 0x0034b80001007983 */ /* 0x000ee80000300800 */
[----:B------:R-:W3:Y:S02]  /*3a640*/  LDL.LU R61, [R1+0x34b4] ;  /* 0x0034b400013d7983 */ /* 0x000ee40000300800 */
[C---:B--2---:R-:W-:Y:S06]  /*3a650*/  HMMA.16816.F32 R32, R20.reuse, R14, R32 ;  /* 0x0000000e1420723c */ /* 0x044fec0000001820 */
[C---:B------:R-:W-:Y:S06]  /*3a660*/  HMMA.16816.F32 R28, R20.reuse, R12, R28 ;  /* 0x0000000c141c723c */ /* 0x040fec000000181c */
[----:B------:R-:W-:Y:S06]  /*3a670*/  HMMA.16816.F32 R24, R20, R10, R24 ;  /* 0x0000000a1418723c */ /* 0x000fec0000001818 */
[C---:B----4-:R-:W-:Y:S06]  /*3a680*/  HMMA.16816.F32 R44, R36.reuse, R6, R44 ;  /* 0x00000006242c723c */ /* 0x050fec000000182c */
[----:B------:R-:W-:Y:S06]  /*3a690*/  HMMA.16816.F32 R48, R36, R4, R48 ;  /* 0x000000042430723c */ /* 0x000fec0000001830 */
[----:B------:R-:W-:Y:S11]  /*3a6a0*/  HMMA.16816.F32 R36, R20, R16, R40 ;  /* 0x000000101424723c */ /* 0x000ff60000001828 */
[----:B------:R0:W-:Y:S04]  /*3a6b0*/  STL.64 [R1+0xd30], R44 ;  /* 0x000d302c01007387 */ /* 0x0001e80000100a00 */
[----:B------:R1:W-:Y:S04]  /*3a6c0*/  STL.64 [R1+0xd38], R46 ;  /* 0x000d382e01007387 */ /* 0x0003e80000100a00 */
[----:B0-----:R-:W2:Y:S04]  /*3a6d0*/  LDL.LU.64 R44, [R1+0x420] ;  /* 0x00042000012c7983 */ /* 0x001ea80000300a00 */
[----:B-1----:R-:W2:Y:S04]  /*3a6e0*/  LDL.LU.64 R46, [R1+0x428] ;  /* 0x00042800012e7983 */ /* 0x002ea80000300a00 */
[----:B------:R-:W-:Y:S04]  /*3a6f0*/  STL.64 [R1+0xd20], R48 ;  /* 0x000d203001007387 */ /* 0x000fe80000100a00 */
[----:B------:R0:W-:Y:S04]  /*3a700*/  STL.64 [R1+0xd28], R50 ;  /* 0x000d283201007387 */ /* 0x0001e80000100a00 */
[----:B0-----:R-:W4:Y:S04]  /*3a710*/  LDL.LU R51, [R1+0x34b0] ;  /* 0x0034b00001337983 */ /* 0x001f280000300800 */
[----:B------:R-:W-:Y:S04]  /*3a720*/  STL.64 [R1+0x470], R52 ;  /* 0x0004703401007387 */ /* 0x000fe80000100a00 */
[----:B------:R-:W-:Y:S04]  /*3a730*/  STL.64 [R1+0x478], R54 ;  /* 0x0004783601007387 */ /* 0x000fe80000100a00 */
[----:B------:R-:W-:Y:S04]  /*3a740*/  STL.64 [R1+0x460], R36 ;  /* 0x0004602401007387 */ /* 0x000fe80000100a00 */
[----:B------:R-:W-:Y:S04]  /*3a750*/  STL.64 [R1+0x468], R38 ;  /* 0x0004682601007387 */ /* 0x000fe80000100a00 */
[----:B------:R0:W-:Y:S04]  /*3a760*/  STL.64 [R1+0x450], R32 ;  /* 0x0004502001007387 */ /* 0x0001e80000100a00 */
[----:B------:R1:W-:Y:S04]  /*3a770*/  STL.64 [R1+0x458], R34 ;  /* 0x0004582201007387 */ /* 0x0003e80000100a00 */
[----:B------:R-:W3:Y:S04]  /*3a780*/  LDL.LU.64 R40, [R1+0xd10] ;  /* 0x000d100001287983 */ /* 0x000ee80000300a00 */
[----:B------:R1:W-:Y:S04]  /*3a790*/  STL.64 [R1+0x440], R28 ;  /* 0x0004401c01007387 */ /* 0x0003e80000100a00 */
[----:B------:R1:W-:Y:S04]  /*3a7a0*/  STL.64 [R1+0x448], R30 ;  /* 0x0004481e01007387 */ /* 0x0003e80000100a00 */
[----:B------:R-:W3:Y:S04]  /*3a7b0*/  LDL.LU.64 R42, [R1+0xd18] ;  /* 0x000d1800012a7983 */ /* 0x000ee80000300a00 */
[----:B------:R1:W-:Y:S04]  /*3a7c0*/  STL.64 [R1+0x430], R24 ;  /* 0x0004301801007387 */ /* 0x0003e80000100a00 */
[----:B------:R1:W-:Y:S04]  /*3a7d0*/  STL.64 [R1+0x438], R26 ;  /* 0x0004381a01007387 */ /* 0x0003e80000100a00 */
[----:B0-----:R-:W4:Y:S04]  /*3a7e0*/  LDL.LU.64 R32, [R1+0xd00] ;  /* 0x000d000001207983 */ /* 0x001f280000300a00 */
[----:B-1----:R-:W4:Y:S04]  /*3a7f0*/  LDL.LU.64 R34, [R1+0xd08] ;  /* 0x000d080001227983 */ /* 0x002f280000300a00 */
[----:B------:R-:W4:Y:S04]  /*3a800*/  LDL.LU.64 R28, [R1+0x410] ;  /* 0x00041000011c7983 */ /* 0x000f280000300a00 */
[----:B------:R-:W4:Y:S04]  /*3a810*/  LDL.LU.64 R30, [R1+0x418] ;  /* 0x00041800011e7983 */ /* 0x000f280000300a00 */
[----:B------:R-:W4:Y:S04]  /*3a820*/  LDL.LU.64 R24, [R1+0x400] ;  /* 0x0004000001187983 */ /* 0x000f280000300a00 */
[----:B------:R-:W4:Y:S01]  /*3a830*/  LDL.LU.64 R26, [R1+0x408] ;  /* 0x00040800011a7983 */ /* 0x000f220000300a00 */
[----:B------:R-:W-:-:S02]  /*3a840*/  IMAD R37, R56, 0x100, R19 ;  /* 0x0000010038257824 */ /* 0x000fc400078e0213 */
[----:B------:R-:W-:Y:S02]  /*3a850*/  IMAD R38, R58, 0x100, R57 ;  /* 0x000001003a267824 */ /* 0x000fe400078e0239 */
[----:B------:R-:W-:Y:S01]  /*3a860*/  IMAD R39, R59, 0x100, R18 ;  /* 0x000001003b277824 */ /* 0x000fe200078e0212 */
[----:B------:R-:W-:Y:S02]  /*3a870*/  F2FP.F16.E5M2.UNPACK_B R37, R37 ;  /* 0x00000025ff25723e */ /* 0x000fe400020004ff */
[----:B------:R-:W-:Y:S02]  /*3a880*/  F2FP.F16.E5M2.UNPACK_B R38, R38 ;  /* 0x00000026ff26723e */ /* 0x000fe400020004ff */
[----:B------:R-:W-:Y:S01]  /*3a890*/  F2FP.F16.E5M2.UNPACK_B R39, R39 ;  /* 0x00000027ff27723e */ /* 0x000fe200020004ff */
[C---:B--2---:R-:W-:Y:S06]  /*3a8a0*/  HMMA.16816.F32 R44, R20.reuse, R8, R44 ;  /* 0x00000008142c723c */ /* 0x044fec000000182c */
[----:B---3--:R-:W-:Y:S01]  /*3a8b0*/  HMMA.16816.F32 R40, R20, R6, R40 ;  /* 0x000000061428723c */ /* 0x008fe20000001828 */
[----:B----4-:R-:W-:-:S15]  /*3a8c0*/  IMAD R36, R60, 0x100, R51 ;  /* 0x000001003c247824 */ /* 0x010fde00078e0233 */
[----:B------:R-:W-:-:S01]  /*3a8d0*/  NOP ;  /* 0x0000000000007918 */ /* 0x000fc20000000000 */
[----:B------:R-:W-:Y:S04]  /*3a8e0*/  STL.64 [R1+0x420], R44 ;  /* 0x0004202c01007387 */ /* 0x000fe80000100a00 */
[----:B------:R-:W-:Y:S04]  /*3a8f0*/  STL.64 [R1+0x428], R46 ;  /* 0x0004282e01007387 */ /* 0x000fe80000100a00 */
[----:B------:R-:W2:Y:S04]  /*3a900*/  LDL.LU R49, [R1+0x1324] ;  /* 0x0013240001317983 */ /* 0x000ea80000300800 */
[----:B------:R-:W2:Y:S01]  /*3a910*/  LDL.LU R50, [R1+0x1320] ;  /* 0x0013200001327983 */ /* 0x000ea20000300800 */
[----:B------:R-:W-:Y:S01]  /*3a920*/  F2FP.F16.E5M2.UNPACK_B R36, R36 ;  /* 0x00000024ff24723e */ /* 0x000fe200020004ff */
[C---:B------:R-:W-:Y:S06]  /*3a930*/  HMMA.16816.F32 R32, R20.reuse, R4, R32 ;  /* 0x000000041420723c */ /* 0x040fec0000001820 */
[----:B------:R-:W-:Y:S01]  /*3a940*/  HMMA.16816.F32 R20, R20, R2, R28 ;  /* 0x000000021414723c */ /* 0x000fe2000000181c */
[----:B------:R-:W-:Y:S04]  /*3a950*/  STL.64 [R1+0xd10], R40 ;  /* 0x000d102801007387 */ /* 0x000fe80000100a00 */
[----:B------:R-:W-:Y:S04]  /*3a960*/  STL.64 [R1+0xd18], R42 ;  /* 0x000d182a01007387 */ /* 0x000fe80000100a00 */
[----:B------:R-:W-:Y:S04]  /*3a970*/  STL.64 [R1+0x34a8], R6 ;  /* 0x0034a80601007387 */ /* 0x000fe80000100a00 */
[----:B------:R0:W-:Y:S02]  /*3a980*/  STL.64 [R1+0x34a0], R4 ;  /* 0x0034a00401007387 */ /* 0x0001e40000100a00 */
[C---:B0-----:R-:W-:Y:S02]  /*3a990*/  HMMA.16816.F32 R4, R36.reuse, R16, R24 ;  /* 0x000000102404723c */ /* 0x041fe40000001818 */
[----:B------:R0:W-:Y:S04]  /*3a9a0*/  STL.64 [R1+0xd00], R32 ;  /* 0x000d002001007387 */ /* 0x0001e80000100a00 */
[----:B------:R1:W-:Y:S04]  /*3a9b0*/  STL.64 [R1+0xd08], R34 ;  /* 0x000d082201007387 */ /* 0x0003e80000100a00 */
[----:B0-----:R-:W3:Y:S04]  /*3a9c0*/  LDL.LU.64 R32, [R1+0x3f0] ;  /* 0x0003f00001207983 */ /* 0x001ee80000300a00 */
[----:B------:R-:W-:Y:S04]  /*3a9d0*/  STL.64 [R1+0x410], R20 ;  /* 0x0004101401007387 */ /* 0x000fe80000100a00 */
[----:B------:R-:W-:Y:S04]  /*3a9e0*/  STL.64 [R1+0x418], R22 ;  /* 0x0004181601007387 */ /* 0x000fe80000100a00 */
[----:B-1----:R-:W3:Y:S04]  /*3a9f0*/  LDL.LU.64 R34, [R1+0x3f8] ;  /* 0x0003f80001227983 */ /* 0x002ee80000300a00 */
[----:B------:R0:W-:Y:S04]  /*3aa00*/  STL.64 [R1+0x400], R4 ;  /* 0x0004000401007387 */ /* 0x0001e80000100a00 */
[----:B------:R1:W-:Y:S04]  /*3aa10*/  STL.64 [R1+0x408], R6 ;  /* 0x0004080601007387 */ /* 0x0003e80000100a00 */
[----:B------:R-:W4:Y:S04]  /*3aa20*/  LDL.LU.64 R28, [R1+0x3e0] ;  /* 0x0003e000011c7983 */ /* 0x000f280000300a00 */
[----:B------:R-:W4:Y:S04]  /*3aa30*/  LDL.LU.64 R30, [R1+0x3e8] ;  /* 0x0003e800011e7983 */ /* 0x000f280000300a00 */
[----:B0-----:R-:W2:Y:S04]  /*3aa40*/  LDL.LU.64 R4, [R1+0x3d0] ;  /* 0x0003d00001047983 */ /* 0x001ea80000300a00 */
[----:B-1----:R-:W2:Y:S04]  /*3aa50*/  LDL.LU.64 R6, [R1+0x3d8] ;  /* 0x0003d80001067983 */ /* 0x002ea80000300a00 */
[----:B------:R-:W2:Y:S04]  /*3aa60*/  LDL.LU R22, [R1+0x132c] ;  /* 0x00132c0001167983 */ /* 0x000ea80000300800 */
[----:B------:R-:W2:Y:S04]  /*3aa70*/  LDL.LU R23, [R1+0x1328] ;  /* 0x0013280001177983 */ /* 0x000ea80000300800 */
[----:B------:R-:W2:Y:S04]  /*3aa80*/  LDL.LU R24, [R1+0x1334] ;  /* 0x0013340001187983 */ /* 0x000ea80000300800 */
[----:B------:R-:W2:Y:S04]  /*3aa90*/  LDL.LU R25, [R1+0x1330] ;  /* 0x0013300001197983 */ /* 0x000ea80000300800 */
[----:B------:R-:W2:Y:S04]  /*3aaa0*/  LDL.LU R26, [R1+0x133c] ;  /* 0x00133c00011a7983 */ /* 0x000ea80000300800 */
[----:B------:R-:W2:Y:S04]  /*3aab0*/  LDL.LU R27, [R1+0x1338] ;  /* 0x00133800011b7983 */ /* 0x000ea80000300800 */
[----:B------:R-:W2:Y:S01]  /*3aac0*/  LDL.LU R51, [R1+0x1344] ;  /* 0x0013440001337983 */ /* 0x000ea20000300800 */
[C---:B---3--:R-:W-:Y:S06]  /*3aad0*/  HMMA.16816.F32 R32, R36.reuse, R14, R32 ;  /* 0x0000000e2420723c */ /* 0x048fec0000001820 */
[C---:B----4-:R-:W-:Y:S01]  /*3aae0*/  HMMA.16816.F32 R28, R36.reuse, R12, R28 ;  /* 0x0000000c241c723c */ /* 0x050fe2000000181c */
[----:B--2---:R-:W-:Y:S04]  /*3aaf0*/  STL [R1+0x3488], R51 ;  /* 0x0034883301007387 */ /* 0x004fe80000100800 */
[----:B------:R-:W2:Y:S04]  /*3ab00*/  LDL.LU R60, [R1+0x1340] ;  /* 0x00134000013c7983 */ /* 0x000ea80000300800 */
[----:B------:R-:W3:Y:S04]  /*3ab10*/  LDL.LU R19, [R1+0x134c] ;  /* 0x00134c0001137983 */ /* 0x000ee80000300800 */
[----:B------:R-:W3:Y:S04]  /*3ab20*/  LDL.LU R56, [R1+0x1348] ;  /* 0x0013480001387983 */ /* 0x000ee80000300800 */
[----:B------:R-:W4:Y:S04]  /*3ab30*/  LDL.LU R57, [R1+0x1354] ;  /* 0x0013540001397983 */ /* 0x000f280000300800 */
[----:B------:R-:W4:Y:S04]  /*3ab40*/  LDL.LU R58, [R1+0x1350] ;  /* 0x00135000013a7983 */ /* 0x000f280000300800 */
[----:B------:R-:W-:Y:S04]  /*3ab50*/  STL.64 [R1+0x3498], R14 ;  /* 0x0034980e01007387 */ /* 0x000fe80000100a00 */
[----:B------:R-:W-:Y:S04]  /*3ab60*/  STL.64 [R1+0x3f0], R32 ;  /* 0x0003f02001007387 */ /* 0x000fe80000100a00 */
[----:B------:R-:W-:Y:S04]  /*3ab70*/  STL.64 [R1+0x3f8], R34 ;  /* 0x0003f82201007387 */ /* 0x000fe80000100a00 */
[----:B------:R0:W-:Y:S04]  /*3ab80*/  STL.64 [R1+0x3490], R12 ;  /* 0x0034900c01007387 */ /* 0x0001e80000100a00 */
[----:B------:R-:W-:Y:S04]  /*3ab90*/  STL.64 [R1+0x3e0], R28 ;  /* 0x0003e01c01007387 */ /* 0x000fe80000100a00 */
[----:B------:R-:W-:Y:S01]  /*3aba0*/  STL.64 [R1+0x3e8], R30 ;  /* 0x0003e81e01007387 */ /* 0x000fe20000100a00 */
[----:B0-----:R-:W-:Y:S03]  /*3abb0*/  HMMA.16816.F32 R12, R36, R10, R4 ;  /* 0x0000000a240c723c */ /* 0x001fe60000001804 */
[----:B------:R-:W2:Y:S04]  /*3abc0*/  LDL.LU.64 R4, [R1+0x3c0] ;  /* 0x0003c00001047983 */ /* 0x000ea80000300a00 */
[----:B------:R-:W2:Y:S01]  /*3abd0*/  LDL.LU.64 R6, [R1+0x3c8] ;  /* 0x0003c80001067983 */ /* 0x000ea20000300a00 */
[----:B------:R-:W-:-:S15]  /*3abe0*/  IMAD R20, R50, 0x100, R49 ;  /* 0x0000010032147824 */ /* 0x000fde00078e0231 */
[----:B------:R0:W-:Y:S04]  /*3abf0*/  STL.64 [R1+0x3d0], R12 ;  /* 0x0003d00c01007387 */ /* 0x0001e80000100a00 */
[----:B------:R1:W-:Y:S04]  /*3ac00*/  STL.64 [R1+0x3d8], R14 ;  /* 0x0003d80e01007387 */ /* 0x0003e80000100a00 */
[----:B------:R-:W4:Y:S04]  /*3ac10*/  LDL.LU R18, [R1+0x135c] ;  /* 0x00135c0001127983 */ /* 0x000f280000300800 */
[----:B------:R-:W4:Y:S04]  /*3ac20*/  LDL.LU R59, [R1+0x1358] ;  /* 0x00135800013b7983 */ /* 0x000f280000300800 */
        /* <DEDUP_REMOVED lines=21> */
[----:B------:R-:W-:Y:S02]  /*3ad80*/  IMAD R22, R25, 0x100, R24 ;  /* 0x0000010019167824 */ /* 0x000fe400078e0218 */
        /* <DEDUP_REMOVED lines=8> */
[----:B------:R-:W2:Y:S01]  /*3ae10*/  LDL.LU.64 R12, [R1+0x3490] ;  /* 0x00349000010c7983 */ /* 0x000ea20000300a00 */
[C---:B----4-:R-:W-:Y:S06]  /*3ae20*/  HMMA.16816.F32 R48, R36.reuse, R4, R48 ;  /* 0x000000042430723c */ /* 0x050fec0000001830 */
[----:B------:R-:W-:Y:S01]  /*3ae30*/  HMMA.16816.F32 R36, R36, R2, R52 ;  /* 0x000000022424723c */ /* 0x000fe20000001834 */
[----:B------:R-:W-:-:S02]  /*3ae40*/  F2FP.F16.E5M2.UNPACK_B R20, R20 ;  /* 0x00000014ff14723e */ /* 0x000fc400020004ff */
[----:B------:R-:W-:Y:S02]  /*3ae50*/  F2FP.F16.E5M2.UNPACK_B R21, R21 ;  /* 0x00000015ff15723e */ /* 0x000fe400020004ff */
[----:B------:R-:W-:Y:S02]  /*3ae60*/  F2FP.F16.E5M2.UNPACK_B R22, R22 ;  /* 0x00000016ff16723e */ /* 0x000fe400020004ff */
[----:B------:R-:W-:-:S07]  /*3ae70*/  F2FP.F16.E5M2.UNPACK_B R23, R23 ;  /* 0x00000017ff17723e */ /* 0x000fce00020004ff */
[C---:B------:R-:W-:Y:S06]  /*3ae80*/  HMMA.16816.F32 R44, R20.reuse, R16, R44 ;  /* 0x00000010142c723c */ /* 0x040fec000000182c */
[C---:B------:R-:W-:Y:S01]  /*3ae90*/  HMMA.16816.F32 R28, R20.reuse, R10, R28 ;  /* 0x0000000a141c723c */ /* 0x040fe2000000181c */
[----:B------:R-:W-:Y:S04]  /*3aea0*/  STL.64 [R1+0xce0], R48 ;  /* 0x000ce03001007387 */ /* 0x000fe80000100a00 */
[----:B------:R0:W-:Y:S04]  /*3aeb0*/  STL.64 [R1+0xce8], R50 ;  /* 0x000ce83201007387 */ /* 0x0001e80000100a00 */
[----:B0-----:R-:W4:Y:S04]  /*3aec0*/  LDL.LU R51, [R1+0x3488] ;  /* 0x0034880001337983 */ /* 0x001f280000300800 */
[----:B------:R-:W-:Y:S04]  /*3aed0*/  STL.64 [R1+0x3b0], R36 ;  /* 0x0003b02401007387 */ /* 0x000fe80000100a00 */
[----:B------:R2:W-:Y:S04]  /*3aee0*/  STL.64 [R1+0x3b8], R38 ;  /* 0x0003b82601007387 */ /* 0x0005e80000100a00 */
[----:B------:R-:W-:Y:S04]  /*3aef0*/  STL.64 [R1+0x3a0], R44 ;  /* 0x0003a02c01007387 */ /* 0x000fe80000100a00 */
[----:B------:R-:W-:Y:S01]  /*3af00*/  STL.64 [R1+0x3a8], R46 ;  /* 0x0003a82e01007387 */ /* 0x000fe20000100a00 */
[C---:B---3--:R-:W-:Y:S06]  /*3af10*/  HMMA.16816.F32 R40, R20.reuse, R14, R40 ;  /* 0x0000000e1428723c */ /* 0x048fec0000001828 */
[----:B--2---:R-:W-:-:S15]  /*3af20*/  HMMA.16816.F32 R36, R20, R12, R32 ;  /* 0x0000000c1424723c */ /* 0x004fde0000001820 */
[----:B------:R-:W-:-:S02]  /*3af30*/  NOP ;  /* 0x0000000000007918 */ /* 0x000fc40000000000 */
[----:B------:R-:W-:Y:S04]  /*3af40*/  STL.64 [R1+0x390], R40 ;  /* 0x0003902801007387 */ /* 0x000fe80000100a00 */
[----:B------:R0:W-:Y:S04]  /*3af50*/  STL.64 [R1+0x398], R42 ;  /* 0x0003982a01007387 */ /* 0x0001e80000100a00 */
[----:B------:R-:W2:Y:S04]  /*3af60*/  LDL.LU.64 R32, [R1+0xcd0] ;  /* 0x000cd00001207983 */ /* 0x000ea80000300a00 */
[----:B------:R-:W-:Y:S04]  /*3af70*/  STL.64 [R1+0x380], R36 ;  /* 0x0003802401007387 */ /* 0x000fe80000100a00 */
[----:B------:R-:W-:Y:S04]  /*3af80*/  STL.64 [R1+0x388], R38 ;  /* 0x0003882601007387 */ /* 0x000fe80000100a00 */
[----:B------:R-:W2:Y:S04]  /*3af90*/  LDL.LU.64 R34, [R1+0xcd8] ;  /* 0x000cd80001227983 */ /* 0x000ea80000300a00 */
[----:B------:R1:W-:Y:S04]  /*3afa0*/  STL.64 [R1+0x370], R28 ;  /* 0x0003701c01007387 */ /* 0x0003e80000100a00 */
[----:B------:R3:W-:Y:S01]  /*3afb0*/  STL.64 [R1+0x378], R30 ;  /* 0x0003781e01007387 */ /* 0x0007e20000100a00 */
[C---:B0-----:R-:W-:Y:S03]  /*3afc0*/  HMMA.16816.F32 R40, R20.reuse, R8, R24 ;  /* 0x000000081428723c */ /* 0x041fe60000001818 */
[----:B-1----:R-:W2:Y:S04]  /*3afd0*/  LDL.LU.64 R28, [R1+0xcc0] ;  /* 0x000cc000011c7983 */ /* 0x002ea80000300a00 */
[----:B---3--:R-:W3:Y:S04]  /*3afe0*/  LDL.LU.64 R30, [R1+0xcc8] ;  /* 0x000cc800011e7983 */ /* 0x008ee80000300a00 */
[----:B------:R-:W3:Y:S04]  /*3aff0*/  LDL.LU.64 R24, [R1+0x350] ;  /* 0x0003500001187983 */ /* 0x000ee80000300a00 */
[----:B------:R-:W3:Y:S08]  /*3b000*/  LDL.LU.64 R26, [R1+0x358] ;  /* 0x00035800011a7983 */ /* 0x000ef00000300a00 */
[----:B------:R0:W-:Y:S04]  /*3b010*/  STL.64 [R1+0x360], R40 ;  /* 0x0003602801007387 */ /* 0x0001e80000100a00 */
[----:B------:R1:W-:Y:S04]  /*3b020*/  STL.64 [R1+0x368], R42 ;  /* 0x0003682a01007387 */ /* 0x0003e80000100a00 */
[----:B------:R-:W3:Y:S04]  /*3b030*/  LDL.LU R47, [R1+0x1364] ;  /* 0x00136400012f7983 */ /* 0x000ee80000300800 */
[----:B------:R-:W3:Y:S04]  /*3b040*/  LDL.LU R48, [R1+0x1360] ;  /* 0x0013600001307983 */ /* 0x000ee80000300800 */
[----:B------:R-:W3:Y:S04]  /*3b050*/  LDL.LU R49, [R1+0x136c] ;  /* 0x00136c0001317983 */ /* 0x000ee80000300800 */
[----:B------:R-:W3:Y:S01]  /*3b060*/  LDL.LU R50, [R1+0x1368] ;  /* 0x0013680001327983 */ /* 0x000ee20000300800 */
[----:B----4-:R-:W-:Y:S01]  /*3b070*/  IMAD R36, R60, 0x100, R51 ;  /* 0x000001003c247824 */ /* 0x010fe200078e0233 */
[C---:B--2---:R-:W-:Y:S06]  /*3b080*/  HMMA.16816.F32 R32, R20.reuse, R6, R32 ;  /* 0x000000061420723c */ /* 0x044fec0000001820 */
[C---:B---3--:R-:W-:Y:S06]  /*3b090*/  HMMA.16816.F32 R28, R20.reuse, R4, R28 ;  /* 0x00000004141c723c */ /* 0x048fec000000181c */
[----:B------:R-:W-:Y:S11]  /*3b0a0*/  HMMA.16816.F32 R24, R20, R2, R24 ;  /* 0x000000021418723c */ /* 0x000ff60000001818 */
[----:B------:R2:W-:Y:S04]  /*3b0b0*/  STL.64 [R1+0xcd0], R32 ;  /* 0x000cd02001007387 */ /* 0x0005e80000100a00 */
[----:B------:R3:W-:Y:S04]  /*3b0c0*/  STL.64 [R1+0xcd8], R34 ;  /* 0x000cd82201007387 */ /* 0x0007e80000100a00 */
[----:B0-----:R-:W4:Y:S04]  /*3b0d0*/  LDL.LU R40, [R1+0x1374] ;  /* 0x0013740001287983 */ /* 0x001f280000300800 */
[----:B------:R-:W4:Y:S04]  /*3b0e0*/  LDL.LU R41, [R1+0x1370] ;  /* 0x0013700001297983 */ /* 0x000f280000300800 */
[----:B------:R0:W-:Y:S04]  /*3b0f0*/  STL.64 [R1+0xcc0], R28 ;  /* 0x000cc01c01007387 */ /* 0x0001e80000100a00 */
[----:B------:R0:W-:Y:S04]  /*3b100*/  STL.64 [R1+0xcc8], R30 ;  /* 0x000cc81e01007387 */ /* 0x0001e80000100a00 */
[----:B-1----:R-:W4:Y:S04]  /*3b110*/  LDL.LU R42, [R1+0x137c] ;  /* 0x00137c00012a7983 */ /* 0x002f280000300800 */
[----:B------:R-:W4:Y:S04]  /*3b120*/  LDL.LU R43, [R1+0x1378] ;  /* 0x00137800012b7983 */ /* 0x000f280000300800 */
[----:B------:R-:W4:Y:S04]  /*3b130*/  LDL.LU.64 R20, [R1+0x340] ;  /* 0x0003400001147983 */ /* 0x000f280000300a00 */
[----:B------:R-:W4:Y:S04]  /*3b140*/  LDL.LU.64 R22, [R1+0x348] ;  /* 0x0003480001167983 */ /* 0x000f280000300a00 */
[----:B------:R1:W-:Y:S04]  /*3b150*/  STL.64 [R1+0x350], R24 ;  /* 0x0003501801007387 */ /* 0x0003e80000100a00 */
[----:B------:R1:W-:Y:S04]  /*3b160*/  STL.64 [R1+0x358], R26 ;  /* 0x0003581a01007387 */ /* 0x0003e80000100a00 */
[----:B------:R-:W4:Y:S04]  /*3b170*/  LDL.LU.64 R52, [R1+0x330] ;  /* 0x0003300001347983 */ /* 0x000f280000300a00 */
[----:B------:R-:W4:Y:S04]  /*3b180*/  LDL.LU.64 R54, [R1+0x338] ;  /* 0x0003380001367983 */ /* 0x000f280000300a00 */
[----:B--2---:R-:W2:Y:S04]  /*3b190*/  LDL.LU.64 R32, [R1+0x320] ;  /* 0x0003200001207983 */ /* 0x004ea80000300a00 */
[----:B---3--:R-:W2:Y:S04]  /*3b1a0*/  LDL.LU.64 R34, [R1+0x328] ;  /* 0x0003280001227983 */ /* 0x008ea80000300a00 */
[----:B0-----:R-:W3:Y:S04]  /*3b1b0*/  LDL.LU.64 R28, [R1+0x310] ;  /* 0x00031000011c7983 */ /* 0x001ee80000300a00 */
[----:B------:R-:W3:Y:S04]  /*3b1c0*/  LDL.LU.64 R30, [R1+0x318] ;  /* 0x00031800011e7983 */ /* 0x000ee80000300a00 */
[----:B-1----:R-:W4:Y:S04]  /*3b1d0*/  LDL.LU.64 R24, [R1+0x300] ;  /* 0x0003000001187983 */ /* 0x002f280000300a00 */
[----:B------:R-:W4:Y:S04]  /*3b1e0*/  LDL.LU.64 R26, [R1+0x308] ;  /* 0x00030800011a7983 */ /* 0x000f280000300a00 */
[----:B------:R-:W2:Y:S01]  /*3b1f0*/  LDL.LU R51, [R1+0x1384] ;  /* 0x0013840001337983 */ /* 0x000ea20000300800 */
[----:B------:R-:W-:-:S02]  /*3b200*/  IMAD R37, R56, 0x100, R19 ;  /* 0x0000010038257824 */ /* 0x000fc400078e0213 */
[----:B------:R-:W-:Y:S02]  /*3b210*/  IMAD R38, R58, 0x100, R57 ;  /* 0x000001003a267824 */ /* 0x000fe400078e0239 */
[----:B------:R-:W-:Y:S01]  /*3b220*/  IMAD R39, R59, 0x100, R18 ;  /* 0x000001003b277824 */ /* 0x000fe200078e0212 */
[----:B--2---:R-:W-:Y:S04]  /*3b230*/  STL [R1+0x3470], R51 ;  /* 0x0034703301007387 */ /* 0x004fe80000100800 */
[----:B------:R-:W2:Y:S04]  /*3b240*/  LDL.LU R60, [R1+0x1380] ;  /* 0x00138000013c7983 */ /* 0x000ea80000300800 */
[----:B------:R-:W2:Y:S04]  /*3b250*/  LDL.LU R19, [R1+0x138c] ;  /* 0x00138c0001137983 */ /* 0x000ea80000300800 */
[----:B------:R-:W2:Y:S04]  /*3b260*/  LDL.LU R56, [R1+0x1388] ;  /* 0x0013880001387983 */ /* 0x000ea80000300800 */
[----:B------:R-:W2:Y:S04]  /*3b270*/  LDL.LU R57, [R1+0x1394] ;  /* 0x0013940001397983 */ /* 0x000ea80000300800 */
[----:B------:R-:W2:Y:S04]  /*3b280*/  LDL.LU R58, [R1+0x1390] ;  /* 0x00139000013a7983 */ /* 0x000ea80000300800 */
[----:B------:R-:W2:Y:S04]  /*3b290*/  LDL.LU R18, [R1+0x139c] ;  /* 0x00139c0001127983 */ /* 0x000ea80000300800 */
[----:B------:R-:W2:Y:S01]  /*3b2a0*/  LDL.LU R59, [R1+0x1398] ;  /* 0x00139800013b7983 */ /* 0x000ea20000300800 */
[----:B------:R-:W-:-:S02]  /*3b2b0*/  F2FP.F16.E5M2.UNPACK_B R36, R36 ;  /* 0x00000024ff24723e */ /* 0x000fc400020004ff */
[----:B------:R-:W-:Y:S02]  /*3b2c0*/  F2FP.F16.E5M2.UNPACK_B R37, R37 ;  /* 0x00000025ff25723e */ /* 0x000fe400020004ff */
[----:B------:R-:W-:Y:S02]  /*3b2d0*/  F2FP.F16.E5M2.UNPACK_B R38, R38 ;  /* 0x00000026ff26723e */ /* 0x000fe400020004ff */
[----:B------:R-:W-:-:S07]  /*3b2e0*/  F2FP.F16.E5M2.UNPACK_B R39, R39 ;  /* 0x00000027ff27723e */ /* 0x000fce00020004ff */
[C---:B------:R-:W-:Y:S06]  /*3b2f0*/  HMMA.16816.F32 R32, R36.reuse, R12, R32 ;  /* 0x0000000c2420723c */ /* 0x040fec0000001820 */
[C---:B---3--:R-:W-:Y:S06]  /*3b300*/  HMMA.16816.F32 R28, R36.reuse, R10, R28 ;  /* 0x0000000a241c723c */ /* 0x048fec000000181c */
[C---:B----4-:R-:W-:Y:S01]  /*3b310*/  HMMA.16816.F32 R24, R36.reuse, R8, R24 ;  /* 0x000000082418723c */ /* 0x050fe20000001818 */
[----:B--2---:R-:W-:Y:S04]  /*3b320*/  STL.64 [R1+0x3480], R58 ;  /* 0x0034803a01007387 */ /* 0x004fe80000100a00 */
[----:B------:R0:W-:Y:S02]  /*3b330*/  STL.64 [R1+0x3478], R56 ;  /* 0x0034783801007387 */ /* 0x0001e40000100a00 */
[C---:B0-----:R-:W-:Y:S06]  /*3b340*/  HMMA.16816.F32 R56, R36.reuse, R16, R20 ;  /* 0x000000102438723c */ /* 0x041fec0000001814 */
[----:B------:R-:W-:-:S15]  /*3b350*/  HMMA.16816.F32 R20, R36, R14, R52 ;  /* 0x0000000e2414723c */ /* 0x000fde0000001834 */
[----:B------:R-:W-:-:S02]  /*3b360*/  NOP ;  /* 0x0000000000007918 */ /* 0x000fc40000000000 */
[----:B------:R0:W-:Y:S04]  /*3b370*/  STL.64 [R1+0x340], R56 ;  /* 0x0003403801007387 */ /* 0x0001e80000100a00 */
[----:B------:R1:W-:Y:S04]  /*3b380*/  STL.64 [R1+0x348], R58 ;  /* 0x0003483a01007387 */ /* 0x0003e80000100a00 */
[----:B------:R2:W-:Y:S04]  /*3b390*/  STL.64 [R1+0x330], R20 ;  /* 0x0003301401007387 */ /* 0x0005e80000100a00 */
[----:B------:R-:W-:Y:S04]  /*3b3a0*/  STL.64 [R1+0x338], R22 ;  /* 0x0003381601007387 */ /* 0x000fe80000100a00 */
[----:B------:R3:W-:Y:S04]  /*3b3b0*/  STL.64 [R1+0x320], R32 ;  /* 0x0003202001007387 */ /* 0x0007e80000100a00 */
[----:B------:R4:W-:Y:S04]  /*3b3c0*/  STL.64 [R1+0x328], R34 ;  /* 0x0003282201007387 */ /* 0x0009e80000100a00 */
[----:B------:R4:W-:Y:S04]  /*3b3d0*/  STL.64 [R1+0x310], R28 ;  /* 0x0003101c01007387 */ /* 0x0009e80000100a00 */
[----:B------:R4:W-:Y:S04]  /*3b3e0*/  STL.64 [R1+0x318], R30 ;  /* 0x0003181e01007387 */ /* 0x0009e80000100a00 */
[----:B0-----:R-:W4:Y:S04]  /*3b3f0*/  LDL.LU.64 R56, [R1+0xcb0] ;  /* 0x000cb00001387983 */ /* 0x001f280000300a00 */
[----:B-1----:R-:W4:Y:S04]  /*3b400*/  LDL.LU.64 R58, [R1+0xcb8] ;  /* 0x000cb800013a7983 */ /* 0x002f280000300a00 */
[----:B------:R0:W-:Y:S01]  /*3b410*/  STL.64 [R1+0x300], R24 ;  /* 0x0003001801007387 */ /* 0x0001e20000100a00 */
[----:B--2---:R-:W-:-:S02]  /*3b420*/  IMAD R20, R48, 0x100, R47 ;  /* 0x0000010030147824 */ /* 0x004fc400078e022f */
[----:B------:R-:W-:Y:S01]  /*3b430*/  IMAD R21, R50, 0x100, R49 ;  /* 0x0000010032157824 */ /* 0x000fe200078e0231 */
[----:B------:R1:W-:Y:S04]  /*3b440*/  STL.64 [R1+0x308], R26 ;  /* 0x0003081a01007387 */ /* 0x0003e80000100a00 */
[----:B------:R-:W2:Y:S04]  /*3b450*/  LDL.LU.64 R48, [R1+0xca0] ;  /* 0x000ca00001307983 */ /* 0x000ea80000300a00 */
[----:B------:R-:W2:Y:S04]  /*3b460*/  LDL.LU.64 R50, [R1+0xca8] ;  /* 0x000ca80001327983 */ /* 0x000ea80000300a00 */
[----:B------:R-:W2:Y:S04]  /*3b470*/  LDL.LU.64 R52, [R1+0x2f0] ;  /* 0x0002f00001347983 */ /* 0x000ea80000300a00 */
[----:B------:R-:W2:Y:S04]  /*3b480*/  LDL.LU.64 R54, [R1+0x2f8] ;  /* 0x0002f80001367983 */ /* 0x000ea80000300a00 */
[----:B---3--:R-:W3:Y:S04]  /*3b490*/  LDL.LU.64 R32, [R1+0x2e0] ;  /* 0x0002e00001207983 */ /* 0x008ee80000300a00 */
[----:B----4-:R-:W3:Y:S04]  /*3b4a0*/  LDL.LU.64 R34, [R1+0x2e8] ;  /* 0x0002e80001227983 */ /* 0x010ee80000300a00 */
[----:B------:R-:W4:Y:S04]  /*3b4b0*/  LDL.LU.64 R28, [R1+0x2d0] ;  /* 0x0002d000011c7983 */ /* 0x000f280000300a00 */
[----:B------:R-:W4:Y:S04]  /*3b4c0*/  LDL.LU.64 R30, [R1+0x2d8] ;  /* 0x0002d800011e7983 */ /* 0x000f280000300a00 */
[----:B0-----:R-:W4:Y:S04]  /*3b4d0*/  LDL.LU.64 R24, [R1+0x2c0] ;  /* 0x0002c00001187983 */ /* 0x001f280000300a00 */
[----:B-1----:R-:W4:Y:S01]  /*3b4e0*/  LDL.LU.64 R26, [R1+0x2c8] ;  /* 0x0002c800011a7983 */ /* 0x002f220000300a00 */
[----:B------:R-:W-:-:S02]  /*3b4f0*/  IMAD R22, R41, 0x100, R40 ;  /* 0x0000010029167824 */ /* 0x000fc400078e0228 */
[----:B------:R-:W-:Y:S01]  /*3b500*/  IMAD R23, R43, 0x100, R42 ;  /* 0x000001002b177824 */ /* 0x000fe200078e022a */
[----:B------:R-:W-:Y:S02]  /*3b510*/  F2FP.F16.E5M2.UNPACK_B R20, R20 ;  /* 0x00000014ff14723e */ /* 0x000fe400020004ff */
[----:B------:R-:W-:Y:S01]  /*3b520*/  F2FP.F16.E5M2.UNPACK_B R21, R21 ;  /* 0x00000015ff15723e */ /* 0x000fe200020004ff */
[----:B------:R-:W4:Y:S01]  /*3b530*/  LDL.LU.64 R44, [R1+0x2b0] ;  /* 0x0002b000012c7983 */ /* 0x000f220000300a00 */
[----:B------:R-:W-:Y:S02]  /*3b540*/  F2FP.F16.E5M2.UNPACK_B R22, R22 ;  /* 0x00000016ff16723e */ /* 0x000fe400020004ff */
[----:B------:R-:W-:Y:S01]  /*3b550*/  F2FP.F16.E5M2.UNPACK_B R23, R23 ;  /* 0x00000017ff17723e */ /* 0x000fe200020004ff */
[----:B------:R-:W4:Y:S04]  /*3b560*/  LDL.LU.64 R46, [R1+0x2b8] ;  /* 0x0002b800012e7983 */ /* 0x000f280000300a00 */
[----:B------:R-:W4:Y:S04]  /*3b570*/  LDL.LU.64 R40, [R1+0x2a0] ;  /* 0x0002a00001287983 */ /* 0x000f280000300a00 */
[----:B------:R-:W4:Y:S01]  /*3b580*/  LDL.LU.64 R42, [R1+0x2a8] ;  /* 0x0002a800012a7983 */ /* 0x000f220000300a00 */
[C---:B------:R-:W-:Y:S06]  /*3b590*/  HMMA.16816.F32 R56, R36.reuse, R6, R56 ;  /* 0x000000062438723c */ /* 0x040fec0000001838 */
[C---:B--2---:R-:W-:Y:S06]  /*3b5a0*/  HMMA.16816.F32 R48, R36.reuse, R4, R48 ;  /* 0x000000042430723c */ /* 0x044fec0000001830 */
[----:B------:R-:W-:Y:S06]  /*3b5b0*/  HMMA.16816.F32 R52, R36, R2, R52 ;  /* 0x000000022434723c */ /* 0x000fec0000001834 */
[C---:B---3--:R-:W-:Y:S06]  /*3b5c0*/  HMMA.16816.F32 R36, R20.reuse, R16, R32 ;  /* 0x000000101424723c */ /* 0x048fec0000001820 */
[C---:B----4-:R-:W-:Y:S01]  /*3b5d0*/  HMMA.16816.F32 R28, R20.reuse, R14, R28 ;  /* 0x0000000e141c723c */ /* 0x050fe2000000181c */
[----:B------:R-:W-:Y:S04]  /*3b5e0*/  STL.64 [R1+0xcb0], R56 ;  /* 0x000cb03801007387 */ /* 0x000fe80000100a00 */
[----:B------:R0:W-:Y:S04]  /*3b5f0*/  STL.64 [R1+0xcb8], R58 ;  /* 0x000cb83a01007387 */ /* 0x0001e80000100a00 */
[----:B0-----:R-:W2:Y:S04]  /*3b600*/  LDL.LU.64 R58, [R1+0x3480] ;  /* 0x00348000013a7983 */ /* 0x001ea80000300a00 */
[----:B------:R-:W2:Y:S04]  /*3b610*/  LDL.LU.64 R56, [R1+0x3478] ;  /* 0x0034780001387983 */ /* 0x000ea80000300a00 */
[----:B------:R-:W-:Y:S04]  /*3b620*/  STL.64 [R1+0xca0], R48 ;  /* 0x000ca03001007387 */ /* 0x000fe80000100a00 */
[----:B------:R0:W-:Y:S04]  /*3b630*/  STL.64 [R1+0xca8], R50 ;  /* 0x000ca83201007387 */ /* 0x0001e80000100a00 */
[----:B0-----:R-:W3:Y:S04]  /*3b640*/  LDL.LU R51, [R1+0x3470] ;  /* 0x0034700001337983 */ /* 0x001ee80000300800 */
[----:B------:R-:W-:Y:S04]  /*3b650*/  STL.64 [R1+0x2f0], R52 ;  /* 0x0002f03401007387 */ /* 0x000fe80000100a00 */
[----:B------:R-:W-:Y:S04]  /*3b660*/  STL.64 [R1+0x2f8], R54 ;  /* 0x0002f83601007387 */ /* 0x000fe80000100a00 */
[----:B------:R-:W4:Y:S04]  /*3b670*/  LDL.LU.64 R32, [R1+0xc90] ;  /* 0x000c900001207983 */ /* 0x000f280000300a00 */
[----:B------:R-:W-:Y:S04]  /*3b680*/  STL.64 [R1+0x2e0], R36 ;  /* 0x0002e02401007387 */ /* 0x000fe80000100a00 */
[----:B------:R-:W-:Y:S04]  /*3b690*/  STL.64 [R1+0x2e8], R38 ;  /* 0x0002e82601007387 */ /* 0x000fe80000100a00 */
[----:B------:R-:W4:Y:S04]  /*3b6a0*/  LDL.LU.64 R34, [R1+0xc98] ;  /* 0x000c980001227983 */ /* 0x000f280000300a00 */
[----:B------:R0:W-:Y:S04]  /*3b6b0*/  STL.64 [R1+0x2d0], R28 ;  /* 0x0002d01c01007387 */ /* 0x0001e80000100a00 */
[----:B------:R1:W-:Y:S04]  /*3b6c0*/  STL.64 [R1+0x2d8], R30 ;  /* 0x0002d81e01007387 */ /* 0x0003e80000100a00 */
[----:B0-----:R-:W3:Y:S04]  /*3b6d0*/  LDL.LU.64 R28, [R1+0xc80] ;  /* 0x000c8000011c7983 */ /* 0x001ee80000300a00 */
[----:B-1----:R-:W3:Y:S01]  /*3b6e0*/  LDL.LU.64 R30, [R1+0xc88] ;  /* 0x000c8800011e7983 */ /* 0x002ee20000300a00 */
[C---:B------:R-:W-:Y:S03]  /*3b6f0*/  HMMA.16816.F32 R36, R20.reuse, R12, R24 ;  /* 0x0000000c1424723c */ /* 0x040fe60000001818 */
[----:B------:R-:W3:Y:S04]  /*3b700*/  LDL.LU.64 R24, [R1+0x290] ;  /* 0x0002900001187983 */ /* 0x000ee80000300a00 */
[----:B------:R-:W3:Y:S01]  /*3b710*/  LDL.LU.64 R26, [R1+0x298] ;  /* 0x00029800011a7983 */ /* 0x000ee20000300a00 */
[C---:B------:R-:W-:Y:S06]  /*3b720*/  HMMA.16816.F32 R44, R20.reuse, R10, R44 ;  /* 0x0000000a142c723c */ /* 0x040fec000000182c */
[----:B------:R-:W-:Y:S09]  /*3b730*/  HMMA.16816.F32 R40, R20, R8, R40 ;  /* 0x000000081428723c */ /* 0x000ff20000001828 */
[----:B------:R-:W-:Y:S04]  /*3b740*/  STL.64 [R1+0x2c0], R36 ;  /* 0x0002c02401007387 */ /* 0x000fe80000100a00 */
[----:B------:R2:W-:Y:S04]  /*3b750*/  STL.64 [R1+0x2c8], R38 ;  /* 0x0002c82601007387 */ /* 0x0005e80000100a00 */
[----:B------:R-:W-:Y:S04]  /*3b760*/  STL.64 [R1+0x2b0], R44 ;  /* 0x0002b02c01007387 */ /* 0x000fe80000100a00 */
[----:B------:R-:W-:Y:S04]  /*3b770*/  STL.64 [R1+0x2b8], R46 ;  /* 0x0002b82e01007387 */ /* 0x000fe80000100a00 */
[----:B------:R-:W-:Y:S04]  /*3b780*/  STL.64 [R1+0x2a0], R40 ;  /* 0x0002a02801007387 */ /* 0x000fe80000100a00 */
[----:B------:R-:W-:Y:S01]  /*3b790*/  STL.64 [R1+0x2a8], R42 ;  /* 0x0002a82a01007387 */ /* 0x000fe20000100a00 */
[----:B--2---:R-:W-:-:S03]  /*3b7a0*/  IMAD R38, R58, 0x100, R57 ;  /* 0x000001003a267824 */ /* 0x004fc600078e0239 */
[----:B------:R-:W2:Y:S04]  /*3b7b0*/  LDL.LU R57, [R1+0x13a4] ;  /* 0x0013a40001397983 */ /* 0x000ea80000300800 */
[----:B------:R-:W2:Y:S01]  /*3b7c0*/  LDL.LU R58, [R1+0x13a0] ;  /* 0x0013a000013a7983 */ /* 0x000ea20000300800 */
[C---:B----4-:R-:W-:Y:S06]  /*3b7d0*/  HMMA.16816.F32 R32, R20.reuse, R6, R32 ;  /* 0x000000061420723c */ /* 0x050fec0000001820 */
[----:B---3--:R-:W-:-:S15]  /*3b7e0*/  HMMA.16816.F32 R28, R20, R4, R28 ;  /* 0x00000004141c723c */ /* 0x008fde000000181c */
[----:B------:R-:W-:-:S02]  /*3b7f0*/  NOP ;  /* 0x0000000000007918 */ /* 0x000fc40000000000 */
[----:B------:R-:W-:Y:S04]  /*3b800*/  STL.64 [R1+0xc90], R32 ;  /* 0x000c902001007387 */ /* 0x000fe80000100a00 */
[----:B------:R-:W-:Y:S04]  /*3b810*/  STL.64 [R1+0xc98], R34 ;  /* 0x000c982201007387 */ /* 0x000fe80000100a00 */
[----:B------:R-:W-:Y:S04]  /*3b820*/  STL.64 [R1+0x3468], R6 ;  /* 0x0034680601007387 */ /* 0x000fe80000100a00 */
[----:B------:R0:W-:Y:S02]  /*3b830*/  STL.64 [R1+0x3460], R4 ;  /* 0x0034600401007387 */ /* 0x0001e40000100a00 */
[----:B0-----:R-:W-:Y:S02]  /*3b840*/  HMMA.16816.F32 R4, R20, R2, R24 ;  /* 0x000000021404723c */ /* 0x001fe40000001818 */
[----:B------:R-:W-:Y:S04]  /*3b850*/  STL.64 [R1+0xc80], R28 ;  /* 0x000c801c01007387 */ /* 0x000fe80000100a00 */
[----:B------:R-:W-:Y:S04]  /*3b860*/  STL.64 [R1+0xc88], R30 ;  /* 0x000c881e01007387 */ /* 0x000fe80000100a00 */
[----:B------:R-:W3:Y:S04]  /*3b870*/  LDL.LU.64 R40, [R1+0x280] ;  /* 0x0002800001287983 */ /* 0x000ee80000300a00 */
[----:B------:R-:W3:Y:S01]  /*3b880*/  LDL.LU.64 R42, [R1+0x288] ;  /* 0x00028800012a7983 */ /* 0x000ee20000300a00 */
[----:B------:R-:W-:-:S02]  /*3b890*/  IMAD R39, R59, 0x100, R18 ;  /* 0x000001003b277824 */ /* 0x000fc400078e0212 */
[----:B------:R-:W-:-:S06]  /*3b8a0*/  IMAD R36, R60, 0x100, R51 ;  /* 0x000001003c247824 */ /* 0x000fcc00078e0233 */
[----:B------:R0:W-:Y:S04]  /*3b8b0*/  STL.64 [R1+0x290], R4 ;  /* 0x0002900401007387 */ /* 0x0001e80000100a00 */
[----:B------:R1:W-:Y:S04]  /*3b8c0*/  STL.64 [R1+0x298], R6 ;  /* 0x0002980601007387 */ /* 0x0003e80000100a00 */
[----:B------:R-:W4:Y:S04]  /*3b8d0*/  LDL.LU.64 R32, [R1+0x270] ;  /* 0x0002700001207983 */ /* 0x000f280000300a00 */
[----:B------:R-:W4:Y:S04]  /*3b8e0*/  LDL.LU.64 R34, [R1+0x278] ;  /* 0x0002780001227983 */ /* 0x000f280000300a00 */
[----:B------:R-:W2:Y:S04]  /*3b8f0*/  LDL.LU.64 R24, [R1+0x260] ;  /* 0x0002600001187983 */ /* 0x000ea80000300a00 */
[----:B------:R-:W2:Y:S04]  /*3b900*/  LDL.LU.64 R26, [R1+0x268] ;  /* 0x00026800011a7983 */ /* 0x000ea80000300a00 */
        /* <DEDUP_REMOVED lines=10> */
[----:B------:R-:W3:Y:S04]  /*3b9b0*/  LDL.LU R49, [R1+0x13cc] ;  /* 0x0013cc0001317983 */ /* 0x000ee80000300800 */
[----:B------:R-:W4:Y:S04]  /*3b9c0*/  LDL.LU R50, [R1+0x13c8] ;  /* 0x0013c80001327983 */ /* 0x000f280000300800 */
[----:B------:R-:W4:Y:S01]  /*3b9d0*/  LDL.LU R51, [R1+0x13d4] ;  /* 0x0013d40001337983 */ /* 0x000f220000300800 */
[----:B------:R-:W-:Y:S01]  /*3b9e0*/  IMAD R37, R56, 0x100, R19 ;  /* 0x0000010038257824 */ /* 0x000fe200078e0213 */
[----:B------:R-:W-:-:S02]  /*3b9f0*/  F2FP.F16.E5M2.UNPACK_B R36, R36 ;  /* 0x00000024ff24723e */ /* 0x000fc400020004ff */
[----:B------:R-:W-:Y:S02]  /*3ba00*/  F2FP.F16.E5M2.UNPACK_B R38, R38 ;  /* 0x00000026ff26723e */ /* 0x000fe400020004ff */
[----:B------:R-:W-:Y:S02]  /*3ba10*/  F2FP.F16.E5M2.UNPACK_B R39, R39 ;  /* 0x00000027ff27723e */ /* 0x000fe400020004ff */
[----:B------:R-:W-:Y:S01]  /*3ba20*/  F2FP.F16.E5M2.UNPACK_B R37, R37 ;  /* 0x00000025ff25723e */ /* 0x000fe200020004ff */
[----:B----4-:R-:W-:Y:S04]  /*3ba30*/  STL.64 [R1+0x3450], R50 ;  /* 0x0034503201007387 */ /* 0x010fe80000100a00 */
[----:B---3--:R-:W-:Y:S04]  /*3ba40*/  STL [R1+0x344c], R49 ;  /* 0x00344c3101007387 */ /* 0x008fe80000100800 */
[----:B------:R-:W3:Y:S04]  /*3ba50*/  LDL.LU R60, [R1+0x13d0] ;  /* 0x0013d000013c7983 */ /* 0x000ee80000300800 */
[----:B------:R-:W4:Y:S04]  /*3ba60*/  LDL.LU R19, [R1+0x13dc] ;  /* 0x0013dc0001137983 */ /* 0x000f280000300800 */
[----:B------:R-:W3:Y:S01]  /*3ba70*/  LDL.LU R56, [R1+0x13d8] ;  /* 0x0013d80001387983 */ /* 0x000ee20000300800 */
[C---:B------:R-:W-:Y:S06]  /*3ba80*/  HMMA.16816.F32 R44, R36.reuse, R16, R40 ;  /* 0x00000010242c723c */ /* 0x040fec0000001828 */
[C---:B------:R-:W-:Y:S06]  /*3ba90*/  HMMA.16816.F32 R40, R36.reuse, R14, R32 ;  /* 0x0000000e2428723c */ /* 0x040fec0000001820 */
[C---:B--2---:R-:W-:Y:S01]  /*3baa0*/  HMMA.16816.F32 R32, R36.reuse, R12, R24 ;  /* 0x0000000c2420723c */ /* 0x044fe20000001818 */
[----:B------:R-:W-:Y:S05]  /*3bab0*/  STL [R1+0x345c], R59 ;  /* 0x00345c3b01007387 */ /* 0x000fea0000100800 */
[----:B------:R-:W-:Y:S01]  /*3bac0*/  HMMA.16816.F32 R24, R36, R10, R4 ;  /* 0x0000000a2418723c */ /* 0x000fe20000001804 */
[----:B---3--:R0:W-:Y:S04]  /*3bad0*/  STL [R1+0x3458], R56 ;  /* 0x0034583801007387 */ /* 0x0081e80000100800 */
[----:B------:R1:W-:Y:S04]  /*3bae0*/  STL.64 [R1+0x280], R44 ;  /* 0x0002802c01007387 */ /* 0x0003e80000100a00 */
[----:B------:R2:W-:Y:S04]  /*3baf0*/  STL.64 [R1+0x288], R46 ;  /* 0x0002882e01007387 */ /* 0x0005e80000100a00 */
[----:B------:R3:W-:Y:S04]  /*3bb00*/  STL.64 [R1+0x270], R40 ;  /* 0x0002702801007387 */ /* 0x0007e80000100a00 */
[----:B------:R4:W-:Y:S04]  /*3bb10*/  STL.64 [R1+0x278], R42 ;  /* 0x0002782a01007387 */ /* 0x0009e80000100a00 */
[----:B------:R-:W4:Y:S04]  /*3bb20*/  LDL.LU.64 R4, [R1+0x240] ;  /* 0x0002400001047983 */ /* 0x000f280000300a00 */
[----:B------:R4:W-:Y:S04]  /*3bb30*/  STL.64 [R1+0x260], R32 ;  /* 0x0002602001007387 */ /* 0x0009e80000100a00 */
[----:B------:R4:W-:Y:S04]  /*3bb40*/  STL.64 [R1+0x268], R34 ;  /* 0x0002682201007387 */ /* 0x0009e80000100a00 */
[----:B------:R-:W4:Y:S04]  /*3bb50*/  LDL.LU.64 R6, [R1+0x248] ;  /* 0x0002480001067983 */ /* 0x000f280000300a00 */
[----:B------:R4:W-:Y:S04]  /*3bb60*/  STL.64 [R1+0x250], R24 ;  /* 0x0002501801007387 */ /* 0x0009e80000100a00 */
[----:B------:R4:W-:Y:S01]  /*3bb70*/  STL.64 [R1+0x258], R26 ;  /* 0x0002581a01007387 */ /* 0x0009e20000100a00 */
[----:B------:R-:W-:-:S03]  /*3bb80*/  IMAD R20, R58, 0x100, R57 ;  /* 0x000001003a147824 */ /* 0x000fc600078e0239 */
[----:B0-----:R-:W4:Y:S04]  /*3bb90*/  LDL.LU.64 R56, [R1+0xc70] ;  /* 0x000c700001387983 */ /* 0x001f280000300a00 */
[----:B------:R-:W4:Y:S04]  /*3bba0*/  LDL.LU.64 R58, [R1+0xc78] ;  /* 0x000c7800013a7983 */ /* 0x000f280000300a00 */
[----:B------:R-:W4:Y:S04]  /*3bbb0*/  LDL.LU.64 R48, [R1+0xc60] ;  /* 0x000c600001307983 */ /* 0x000f280000300a00 */
[----:B------:R-:W4:Y:S04]  /*3bbc0*/  LDL.LU.64 R50, [R1+0xc68] ;  /* 0x000c680001327983 */ /* 0x000f280000300a00 */
[----:B------:R-:W4:Y:S04]  /*3bbd0*/  LDL.LU.64 R52, [R1+0x230] ;  /* 0x0002300001347983 */ /* 0x000f280000300a00 */
[----:B------:R-:W4:Y:S04]  /*3bbe0*/  LDL.LU.64 R54, [R1+0x238] ;  /* 0x0002380001367983 */ /* 0x000f280000300a00 */
[----:B-1----:R-:W4:Y:S04]  /*3bbf0*/  LDL.LU.64 R44, [R1+0x220] ;  /* 0x00022000012c7983 */ /* 0x002f280000300a00 */
[----:B--2---:R-:W2:Y:S04]  /*3bc00*/  LDL.LU.64 R46, [R1+0x228] ;  /* 0x00022800012e7983 */ /* 0x004ea80000300a00 */
[----:B---3--:R-:W3:Y:S04]  /*3bc10*/  LDL.LU.64 R40, [R1+0x210] ;  /* 0x0002100001287983 */ /* 0x008ee80000300a00 */
[----:B----4-:R-:W3:Y:S04]  /*3bc20*/  LDL.LU.64 R42, [R1+0x218] ;  /* 0x00021800012a7983 */ /* 0x010ee80000300a00 */
[----:B------:R-:W4:Y:S04]  /*3bc30*/  LDL.LU.64 R32, [R1+0x200] ;  /* 0x0002000001207983 */ /* 0x000f280000300a00 */
[----:B------:R-:W4:Y:S04]  /*3bc40*/  LDL.LU.64 R34, [R1+0x208] ;  /* 0x0002080001227983 */ /* 0x000f280000300a00 */
[----:B------:R-:W4:Y:S04]  /*3bc50*/  LDL.LU.64 R24, [R1+0x1f0] ;  /* 0x0001f00001187983 */ /* 0x000f280000300a00 */
[----:B------:R-:W4:Y:S01]  /*3bc60*/  LDL.LU.64 R26, [R1+0x1f8] ;  /* 0x0001f800011a7983 */ /* 0x000f220000300a00 */
[----:B------:R-:W-:-:S15]  /*3bc70*/  HMMA.16816.F32 R4, R36, R8, R4 ;  /* 0x000000082404723c */ /* 0x000fde0000001804 */
[----:B------:R-:W-:-:S08]  /*3bc80*/  NOP ;  /* 0x0000000000007918 */ /* 0x000fd00000000000 */
[----:B------:R-:W-:Y:S04]  /*3bc90*/  STL.64 [R1+0x240], R4 ;  /* 0x0002400401007387 */ /* 0x000fe80000100a00 */
[----:B------:R0:W-:Y:S04]  /*3bca0*/  STL.64 [R1+0x248], R6 ;  /* 0x0002480601007387 */ /* 0x0001e80000100a00 */
[----:B0-----:R-:W2:Y:S04]  /*3bcb0*/  LDL.LU.64 R6, [R1+0x3468] ;  /* 0x0034680001067983 */ /* 0x001ea80000300a00 */
[----:B------:R-:W3:Y:S01]  /*3bcc0*/  LDL.LU.64 R4, [R1+0x3460] ;  /* 0x0034600001047983 */ /* 0x000ee20000300a00 */
[----:B------:R-:W-:-:S02]  /*3bcd0*/  IMAD R21, R23, 0x100, R22 ;  /* 0x0000010017157824 */ /* 0x000fc400078e0216 */
[----:B------:R-:W-:Y:S02]  /*3bce0*/  IMAD R22, R29, 0x100, R28 ;  /* 0x000001001d167824 */ /* 0x000fe400078e021c */
[----:B------:R-:W-:Y:S01]  /*3bcf0*/  IMAD R23, R31, 0x100, R30 ;  /* 0x000001001f177824 */ /* 0x000fe200078e021e */
[----:B------:R-:W4:Y:S04]  /*3bd00*/  LDL.LU.64 R28, [R1+0x1e0] ;  /* 0x0001e000011c7983 */ /* 0x000f280000300a00 */
[----:B------:R-:W4:Y:S01]  /*3bd10*/  LDL.LU.64 R30, [R1+0x1e8] ;  /* 0x0001e800011e7983 */ /* 0x000f220000300a00 */
[----:B------:R-:W-:Y:S02]  /*3bd20*/  F2FP.F16.E5M2.UNPACK_B R20, R20 ;  /* 0x00000014ff14723e */ /* 0x000fe400020004ff */
[----:B------:R-:W-:-:S02]  /*3bd30*/  F2FP.F16.E5M2.UNPACK_B R21, R21 ;  /* 0x00000015ff15723e */ /* 0x000fc400020004ff */
[----:B------:R-:W-:Y:S02]  /*3bd40*/  F2FP.F16.E5M2.UNPACK_B R22, R22 ;  /* 0x00000016ff16723e */ /* 0x000fe400020004ff */
[----:B------:R-:W-:Y:S01]  /*3bd50*/  F2FP.F16.E5M2.UNPACK_B R23, R23 ;  /* 0x00000017ff17723e */ /* 0x000fe200020004ff */
[C---:B--2---:R-:W-:Y:S06]  /*3bd60*/  HMMA.16816.F32 R56, R36.reuse, R6, R56 ;  /* 0x000000062438723c */ /* 0x044fec0000001838 */
[----:B---3--:R-:W-:-:S15]  /*3bd70*/  HMMA.16816.F32 R48, R36, R4, R48 ;  /* 0x000000042430723c */ /* 0x008fde0000001830 */
[----:B------:R-:W-:-:S02]  /*3bd80*/  NOP ;  /* 0x0000000000007918 */ /* 0x000fc40000000000 */
[----:B------:R-:W-:Y:S04]  /*3bd90*/  STL.64 [R1+0xc70], R56 ;  /* 0x000c703801007387 */ /* 0x000fe80000100a00 */
[----:B------:R0:W-:Y:S04]  /*3bda0*/  STL.64 [R1+0xc78], R58 ;  /* 0x000c783a01007387 */ /* 0x0001e80000100a00 */
[----:B0-----:R-:W2:Y:S04]  /*3bdb0*/  LDL.LU R59, [R1+0x345c] ;  /* 0x00345c00013b7983 */ /* 0x001ea80000300800 */
[----:B------:R-:W3:Y:S04]  /*3bdc0*/  LDL.LU R56, [R1+0x3458] ;  /* 0x0034580001387983 */ /* 0x000ee80000300800 */
[----:B------:R-:W-:Y:S04]  /*3bdd0*/  STL.64 [R1+0xc60], R48 ;  /* 0x000c603001007387 */ /* 0x000fe80000100a00 */
[----:B------:R0:W-:Y:S04]  /*3bde0*/  STL.64 [R1+0xc68], R50 ;  /* 0x000c683201007387 */ /* 0x0001e80000100a00 */
[----:B0-----:R-:W3:Y:S04]  /*3bdf0*/  LDL.LU.64 R50, [R1+0x3450] ;  /* 0x0034500001327983 */ /* 0x001ee80000300a00 */
[----:B------:R-:W3:Y:S01]  /*3be00*/  LDL.LU R49, [R1+0x344c] ;  /* 0x00344c0001317983 */ /* 0x000ee20000300800 */
[----:B------:R-:W-:Y:S06]  /*3be10*/  HMMA.16816.F32 R36, R36, R2, R52 ;  /* 0x000000022424723c */ /* 0x000fec0000001834 */
[C---:B------:R-:W-:Y:S06]  /*3be20*/  HMMA.16816.F32 R44, R20.reuse, R16, R44 ;  /* 0x00000010142c723c */ /* 0x040fec000000182c */
[C---:B------:R-:W-:Y:S06]  /*3be30*/  HMMA.16816.F32 R40, R20.reuse, R14, R40 ;  /* 0x0000000e1428723c */ /* 0x040fec0000001828 */
[C---:B----4-:R-:W-:Y:S05]  /*3be40*/  HMMA.16816.F32 R28, R20.reuse, R8, R28 ;  /* 0x00000008141c723c */ /* 0x050fea000000181c */
[----:B------:R-:W-:Y:S04]  /*3be50*/  STL.64 [R1+0x230], R36 ;  /* 0x0002302401007387 */ /* 0x000fe80000100a00 */
[----:B------:R0:W-:Y:S02]  /*3be60*/  STL.64 [R1+0x238], R38 ;  /* 0x0002382601007387 */ /* 0x0001e40000100a00 */
[C---:B0-----:R-:W-:Y:S06]  /*3be70*/  HMMA.16816.F32 R36, R20.reuse, R12, R32 ;  /* 0x0000000c1424723c */ /* 0x041fec0000001820 */
[----:B------:R-:W-:Y:S01]  /*3be80*/  HMMA.16816.F32 R32, R20, R10, R24 ;  /* 0x0000000a1420723c */ /* 0x000fe20000001818 */
[----:B------:R-:W-:Y:S04]  /*3be90*/  STL.64 [R1+0x220], R44 ;  /* 0x0002202c01007387 */ /* 0x000fe80000100a00 */
[----:B------:R-:W-:Y:S04]  /*3bea0*/  STL.64 [R1+0x228], R46 ;  /* 0x0002282e01007387 */ /* 0x000fe80000100a00 */
[----:B------:R-:W-:Y:S04]  /*3beb0*/  STL.64 [R1+0x210], R40 ;  /* 0x0002102801007387 */ /* 0x000fe80000100a00 */
[----:B------:R-:W-:Y:S04]  /*3bec0*/  STL.64 [R1+0x218], R42 ;  /* 0x0002182a01007387 */ /* 0x000fe80000100a00 */
[----:B------:R-:W4:Y:S04]  /*3bed0*/  LDL.LU.64 R24, [R1+0xc50] ;  /* 0x000c500001187983 */ /* 0x000f280000300a00 */
[----:B------:R2:W-:Y:S04]  /*3bee0*/  STL.64 [R1+0x200], R36 ;  /* 0x0002002401007387 */ /* 0x0005e80000100a00 */
[----:B------:R3:W-:Y:S04]  /*3bef0*/  STL.64 [R1+0x208], R38 ;  /* 0x0002082601007387 */ /* 0x0007e80000100a00 */
[----:B------:R-:W4:Y:S04]  /*3bf00*/  LDL.LU.64 R26, [R1+0xc58] ;  /* 0x000c5800011a7983 */ /* 0x000f280000300a00 */
[----:B------:R0:W-:Y:S04]  /*3bf10*/  STL.64 [R1+0x1f0], R32 ;  /* 0x0001f02001007387 */ /* 0x0001e80000100a00 */
[----:B------:R1:W-:Y:S04]  /*3bf20*/  STL.64 [R1+0x1f8], R34 ;  /* 0x0001f82201007387 */ /* 0x0003e80000100a00 */
[----:B------:R-:W4:Y:S04]  /*3bf30*/  LDL.LU R57, [R1+0x13e4] ;  /* 0x0013e40001397983 */ /* 0x000f280000300800 */
[----:B------:R-:W4:Y:S01]  /*3bf40*/  LDL.LU R58, [R1+0x13e0] ;  /* 0x0013e000013a7983 */ /* 0x000f220000300800 */
[----:B--2---:R-:W-:-:S03]  /*3bf50*/  IMAD R36, R59, 0x100, R18 ;  /* 0x000001003b247824 */ /* 0x004fc600078e0212 */
[----:B------:R-:W2:Y:S04]  /*3bf60*/  LDL.LU R18, [R1+0x13ec] ;  /* 0x0013ec0001127983 */ /* 0x000ea80000300800 */
[----:B------:R-:W2:Y:S04]  /*3bf70*/  LDL.LU R59, [R1+0x13e8] ;  /* 0x0013e800013b7983 */ /* 0x000ea80000300800 */
[----:B------:R1:W-:Y:S04]  /*3bf80*/  STL.64 [R1+0x1e0], R28 ;  /* 0x0001e01c01007387 */ /* 0x0003e80000100a00 */
[----:B------:R1:W-:Y:S04]  /*3bf90*/  STL.64 [R1+0x1e8], R30 ;  /* 0x0001e81e01007387 */ /* 0x0003e80000100a00 */
[----:B------:R-:W2:Y:S04]  /*3bfa0*/  LDL.LU.64 R52, [R1+0xc40] ;  /* 0x000c400001347983 */ /* 0x000ea80000300a00 */
[----:B------:R-:W2:Y:S01]  /*3bfb0*/  LDL.LU.64 R54, [R1+0xc48] ;  /* 0x000c480001367983 */ /* 0x000ea20000300a00 */
[----:B---3--:R-:W-:-:S02]  /*3bfc0*/  IMAD R38, R60, 0x100, R51 ;  /* 0x000001003c267824 */ /* 0x008fc400078e0233 */
[----:B------:R-:W-:Y:S02]  /*3bfd0*/  IMAD R37, R50, 0x100, R49 ;  /* 0x0000010032257824 */ /* 0x000fe400078e0231 */
[----:B------:R-:W3:Y:S04]  /*3bfe0*/  LDL.LU.64 R48, [R1+0x1d0] ;  /* 0x0001d00001307983 */ /* 0x000ee80000300a00 */
[----:B------:R-:W3:Y:S04]  /*3bff0*/  LDL.LU.64 R50, [R1+0x1d8] ;  /* 0x0001d80001327983 */ /* 0x000ee80000300a00 */
[----:B------:R-:W3:Y:S04]  /*3c000*/  LDL.LU.64 R40, [R1+0x1c0] ;  /* 0x0001c00001287983 */ /* 0x000ee80000300a00 */
[----:B------:R-:W3:Y:S04]  /*3c010*/  LDL.LU.64 R42, [R1+0x1c8] ;  /* 0x0001c800012a7983 */ /* 0x000ee80000300a00 */
[----:B------:R-:W3:Y:S04]  /*3c020*/  LDL.LU.64 R44, [R1+0x1b0] ;  /* 0x0001b000012c7983 */ /* 0x000ee80000300a00 */
[----:B------:R-:W3:Y:S01]  /*3c030*/  LDL.LU.64 R46, [R1+0x1b8] ;  /* 0x0001b800012e7983 */ /* 0x000ee20000300a00 */
[----:B------:R-:W-:Y:S01]  /*3c040*/  IMAD R39, R56, 0x100, R19 ;  /* 0x0000010038277824 */ /* 0x000fe200078e0213 */
[----:B------:R-:W-:-:S02]  /*3c050*/  F2FP.F16.E5M2.UNPACK_B R36, R36 ;  /* 0x00000024ff24723e */ /* 0x000fc400020004ff */
[----:B------:R-:W-:Y:S02]  /*3c060*/  F2FP.F16.E5M2.UNPACK_B R37, R37 ;  /* 0x00000025ff25723e */ /* 0x000fe400020004ff */
[----:B------:R-:W-:Y:S02]  /*3c070*/  F2FP.F16.E5M2.UNPACK_B R38, R38 ;  /* 0x00000026ff26723e */ /* 0x000fe400020004ff */
[----:B------:R-:W-:Y:S01]  /*3c080*/  F2FP.F16.E5M2.UNPACK_B R39, R39 ;  /* 0x00000027ff27723e */ /* 0x000fe200020004ff */
[----:B----4-:R-:W-:-:S15]  /*3c090*/  HMMA.16816.F32 R24, R20, R6, R24 ;  /* 0x000000061418723c */ /* 0x010fde0000001818 */
[----:B------:R-:W-:-:S08]  /*3c0a0*/  NOP ;  /* 0x0000000000007918 */ /* 0x000fd00000000000 */
[----:B------:R4:W-:Y:S04]  /*3c0b0*/  STL.64 [R1+0xc50], R24 ;  /* 0x000c501801007387 */ /* 0x0009e80000100a00 */
[----:B------:R4:W-:Y:S04]  /*3c0c0*/  STL.64 [R1+0xc58], R26 ;  /* 0x000c581a01007387 */ /* 0x0009e80000100a00 */
[----:B0-----:R-:W3:Y:S04]  /*3c0d0*/  LDL.LU.64 R32, [R1+0x1a0] ;  /* 0x0001a00001207983 */ /* 0x001ee80000300a00 */
[----:B-1----:R-:W3:Y:S04]  /*3c0e0*/  LDL.LU.64 R34, [R1+0x1a8] ;  /* 0x0001a80001227983 */ /* 0x002ee80000300a00 */
[----:B------:R-:W3:Y:S04]  /*3c0f0*/  LDL.LU.64 R28, [R1+0x190] ;  /* 0x00019000011c7983 */ /* 0x000ee80000300a00 */
[----:B------:R-:W3:Y:S04]  /*3c100*/  LDL.LU.64 R30, [R1+0x198] ;  /* 0x00019800011e7983 */ /* 0x000ee80000300a00 */
[----:B----4-:R-:W4:Y:S04]  /*3c110*/  LDL.LU R24, [R1+0x13f4] ;  /* 0x0013f40001187983 */ /* 0x010f280000300800 */
[----:B------:R-:W4:Y:S04]  /*3c120*/  LDL.LU R25, [R1+0x13f0] ;  /* 0x0013f00001197983 */ /* 0x000f280000300800 */
[----:B------:R-:W4:Y:S04]  /*3c130*/  LDL.LU R26, [R1+0x13fc] ;  /* 0x0013fc00011a7983 */ /* 0x000f280000300800 */
[----:B------:R-:W4:Y:S01]  /*3c140*/  LDL.LU R27, [R1+0x13f8] ;  /* 0x0013f800011b7983 */ /* 0x000f220000300800 */
[C---:B--2---:R-:W-:Y:S06]  /*3c150*/  HMMA.16816.F32 R52, R20.reuse, R4, R52 ;  /* 0x000000041434723c */ /* 0x044fec0000001834 */
[----:B---3--:R-:W-:Y:S06]  /*3c160*/  HMMA.16816.F32 R48, R20, R2, R48 ;  /* 0x000000021430723c */ /* 0x008fec0000001830 */
[C---:B------:R-:W-:Y:S11]  /*3c170*/  HMMA.16816.F32 R20, R36.reuse, R16, R40 ;  /* 0x000000102414723c */ /* 0x040ff60000001828 */
[----:B------:R-:W-:Y:S04]  /*3c180*/  STL.64 [R1+0xc40], R52 ;  /* 0x000c403401007387 */ /* 0x000fe80000100a00 */
[----:B------:R-:W-:Y:S04]  /*3c190*/  STL.64 [R1+0xc48], R54 ;  /* 0x000c483601007387 */ /* 0x000fe80000100a00 */
[----:B------:R-:W-:Y:S04]  /*3c1a0*/  STL.64 [R1+0x3440], R16 ;  /* 0x0034401001007387 */ /* 0x000fe80000100a00 */
[----:B------:R-:W-:Y:S04]  /*3c1b0*/  STL.64 [R1+0x1d0], R48 ;  /* 0x0001d03001007387 */ /* 0x000fe80000100a00 */
[----:B------:R-:W-:Y:S04]  /*3c1c0*/  STL.64 [R1+0x1d8], R50 ;  /* 0x0001d83201007387 */ /* 0x000fe80000100a00 */
[----:B------:R-:W2:Y:S04]  /*3c1d0*/  LDL.LU R43, [R1+0x1404] ;  /* 0x00140400012b7983 */ /* 0x000ea80000300800 */
[----:B------:R-:W-:Y:S04]  /*3c1e0*/  STL.64 [R1+0x1c0], R20 ;  /* 0x0001c01401007387 */ /* 0x000fe80000100a00 */
[----:B------:R0:W-:Y:S01]  /*3c1f0*/  STL.64 [R1+0x1c8], R22 ;  /* 0x0001c81601007387 */ /* 0x0001e20000100a00 */
[C---:B------:R-:W-:Y:S06]  /*3c200*/  HMMA.16816.F32 R32, R36.reuse, R12, R32 ;  /* 0x0000000c2420723c */ /* 0x040fec0000001820 */
[C---:B0-----:R-:W-:Y:S01]  /*3c210*/  HMMA.16816.F32 R20, R36.reuse, R10, R28 ;  /* 0x0000000a2414723c */ /* 0x041fe2000000181c */
[----:B--2---:R0:W-:Y:S04]  /*3c220*/  STL [R1+0x3448], R43 ;  /* 0x0034482b01007387 */ /* 0x0041e80000100800 */
[----:B------:R-:W2:Y:S04]  /*3c230*/  LDL.LU R48, [R1+0x1400] ;  /* 0x0014000001307983 */ /* 0x000ea80000300800 */
[----:B------:R-:W3:Y:S04]  /*3c240*/  LDL.LU R49, [R1+0x140c] ;  /* 0x00140c0001317983 */ /* 0x000ee80000300800 */
[----:B------:R-:W3:Y:S01]  /*3c250*/  LDL.LU R50, [R1+0x1408] ;  /* 0x0014080001327983 */ /* 0x000ee20000300800 */
[----:B0-----:R-:W-:-:S15]  /*3c260*/  HMMA.16816.F32 R40, R36, R14, R44 ;  /* 0x0000000e2428723c */ /* 0x001fde000000182c */
[----:B------:R-:W-:-:S08]  /*3c270*/  NOP ;  /* 0x0000000000007918 */ /* 0x000fd00000000000 */
[----:B------:R0:W-:Y:S04]  /*3c280*/  STL.64 [R1+0x1b0], R40 ;  /* 0x0001b02801007387 */ /* 0x0001e80000100a00 */
[----:B------:R1:W-:Y:S04]  /*3c290*/  STL.64 [R1+0x1b8], R42 ;  /* 0x0001b82a01007387 */ /* 0x0003e80000100a00 */
[----:B------:R-:W2:Y:S04]  /*3c2a0*/  LDL.LU.64 R28, [R1+0x180] ;  /* 0x00018000011c7983 */ /* 0x000ea80000300a00 */
[----:B------:R-:W-:Y:S04]  /*3c2b0*/  STL.64 [R1+0x1a0], R32 ;  /* 0x0001a02001007387 */ /* 0x000fe80000100a00 */
[----:B------:R-:W-:Y:S04]  /*3c2c0*/  STL.64 [R1+0x1a8], R34 ;  /* 0x0001a82201007387 */ /* 0x000fe80000100a00 */
[----:B------:R-:W2:Y:S04]  /*3c2d0*/  LDL.LU.64 R30, [R1+0x188] ;  /* 0x00018800011e7983 */ /* 0x000ea80000300a00 */
[----:B------:R4:W-:Y:S04]  /*3c2e0*/  STL.64 [R1+0x190], R20 ;  /* 0x0001901401007387 */ /* 0x0009e80000100a00 */
[----:B------:R4:W-:Y:S04]  /*3c2f0*/  STL.64 [R1+0x198], R22 ;  /* 0x0001981601007387 */ /* 0x0009e80000100a00 */
[----:B------:R-:W3:Y:S04]  /*3c300*/  LDL.LU R51, [R1+0x1414] ;  /* 0x0014140001337983 */ /* 0x000ee80000300800 */
[----:B------:R-:W3:Y:S04]  /*3c310*/  LDL.LU R60, [R1+0x1410] ;  /* 0x00141000013c7983 */ /* 0x000ee80000300800 */
[----:B0-----:R-:W3:Y:S04]  /*3c320*/  LDL.LU.64 R40, [R1+0xc30] ;  /* 0x000c300001287983 */ /* 0x001ee80000300a00 */
[----:B-1----:R-:W3:Y:S04]  /*3c330*/  LDL.LU.64 R42, [R1+0xc38] ;  /* 0x000c3800012a7983 */ /* 0x002ee80000300a00 */
[----:B------:R-:W3:Y:S01]  /*3c340*/  LDL.LU.64 R16, [R1+0xc20] ;  /* 0x000c200001107983 */ /* 0x000ee20000300a00 */
[----:B----4-:R-:W-:-:S03]  /*3c350*/  IMAD R21, R59, 0x100, R18 ;  /* 0x000001003b157824 */ /* 0x010fc600078e0212 */
[----:B------:R-:W4:Y:S01]  /*3c360*/  LDL.LU.64 R18, [R1+0xc28] ;  /* 0x000c280001127983 */ /* 0x000f220000300a00 */
[----:B------:R-:W-:-:S03]  /*3c370*/  IMAD R20, R58, 0x100, R57 ;  /* 0x000001003a147824 */ /* 0x000fc600078e0239 */
        /* <DEDUP_REMOVED lines=8> */
[----:B------:R-:W-:-:S02]  /*3c400*/  IMAD R22, R25, 0x100, R24 ;  /* 0x0000010019167824 */ /* 0x000fc400078e0218 */
[----:B------:R-:W-:Y:S01]  /*3c410*/  IMAD R23, R27, 0x100, R26 ;  /* 0x000001001b177824 */ /* 0x000fe200078e021a */
[C---:B--2---:R-:W-:Y:S06]  /*3c420*/  HMMA.16816.F32 R28, R36.reuse, R8, R28 ;  /* 0x00000008241c723c */ /* 0x044fec000000181c */
[C---:B---3--:R-:W-:Y:S06]  /*3c430*/  HMMA.16816.F32 R40, R36.reuse, R6, R40 ;  /* 0x000000062428723c */ /* 0x048fec0000001828 */
[----:B----4-:R-:W-:Y:S11]  /*3c440*/  HMMA.16816.F32 R16, R36, R4, R16 ;  /* 0x000000042410723c */ /* 0x010ff60000001810 */
[----:B------:R0:W-:Y:S04]  /*3c450*/  STL.64 [R1+0x180], R28 ;  /* 0x0001801c01007387 */ /* 0x0001e80000100a00 */
[----:B------:R1:W-:Y:S04]  /*3c460*/  STL.64 [R1+0x188], R30 ;  /* 0x0001881e01007387 */ /* 0x0003e80000100a00 */
[----:B0-----:R-:W2:Y:S04]  /*3c470*/  LDL.LU.64 R28, [R1+0x130] ;  /* 0x00013000011c7983 */ /* 0x001ea80000300a00 */
[----:B-1----:R-:W2:Y:S04]  /*3c480*/  LDL.LU.64 R30, [R1+0x138] ;  /* 0x00013800011e7983 */ /* 0x002ea80000300a00 */
[----:B------:R-:W3:Y:S04]  /*3c490*/  LDL.LU.64 R24, [R1+0x120] ;  /* 0x0001200001187983 */ /* 0x000ee80000300a00 */
[----:B------:R-:W3:Y:S04]  /*3c4a0*/  LDL.LU.64 R26, [R1+0x128] ;  /* 0x00012800011a7983 */ /* 0x000ee80000300a00 */
[----:B------:R-:W-:Y:S04]  /*3c4b0*/  STL.64 [R1+0xc30], R40 ;  /* 0x000c302801007387 */ /* 0x000fe80000100a00 */
[----:B------:R0:W-:Y:S04]  /*3c4c0*/  STL.64 [R1+0xc38], R42 ;  /* 0x000c382a01007387 */ /* 0x0001e80000100a00 */
[----:B0-----:R-:W4:Y:S04]  /*3c4d0*/  LDL.LU R43, [R1+0x3448] ;  /* 0x00344800012b7983 */ /* 0x001f280000300800 */
[----:B------:R0:W-:Y:S04]  /*3c4e0*/  STL.64 [R1+0xc20], R16 ;  /* 0x000c201001007387 */ /* 0x0001e80000100a00 */
[----:B------:R1:W-:Y:S04]  /*3c4f0*/  STL.64 [R1+0xc28], R18 ;  /* 0x000c281201007387 */ /* 0x0003e80000100a00 */
[----:B0-----:R-:W4:Y:S01]  /*3c500*/  LDL.LU.64 R16, [R1+0x3440] ;  /* 0x0034400001107983 */ /* 0x001f220000300a00 */
[----:B------:R-:W-:-:S02]  /*3c510*/  F2FP.F16.E5M2.UNPACK_B R20, R20 ;  /* 0x00000014ff14723e */ /* 0x000fc400020004ff */
[----:B------:R-:W-:Y:S02]  /*3c520*/  F2FP.F16.E5M2.UNPACK_B R21, R21 ;  /* 0x00000015ff15723e */ /* 0x000fe400020004ff */
[----:B------:R-:W-:Y:S02]  /*3c530*/  F2FP.F16.E5M2.UNPACK_B R22, R22 ;  /* 0x00000016ff16723e */ /* 0x000fe400020004ff */
[----:B------:R-:W-:Y:S01]  /*3c540*/  F2FP.F16.E5M2.UNPACK_B R23, R23 ;  /* 0x00000017ff17723e */ /* 0x000fe200020004ff */
[----:B------:R-:W-:Y:S06]  /*3c550*/  HMMA.16816.F32 R56, R36, R2, R56 ;  /* 0x000000022438723c */ /* 0x000fec0000001838 */
[C---:B------:R-:W-:Y:S06]  /*3c560*/  HMMA.16816.F32 R36, R20.reuse, R14, R44 ;  /* 0x0000000e1424723c */ /* 0x040fec000000182c */
[C---:B------:R-:W-:Y:S11]  /*3c570*/  HMMA.16816.F32 R32, R20.reuse, R12, R32 ;  /* 0x0000000c1420723c */ /* 0x040ff60000001820 */
[----:B------:R0:W-:Y:S04]  /*3c580*/  STL.64 [R1+0x170], R56 ;  /* 0x0001703801007387 */ /* 0x0001e80000100a00 */
[----:B------:R0:W-:Y:S01]  /*3c590*/  STL.64 [R1+0x178], R58 ;  /* 0x0001783a01007387 */ /* 0x0001e20000100a00 */
[C---:B--2---:R-:W-:Y:S06]  /*3c5a0*/  HMMA.16816.F32 R28, R20.reuse, R10, R28 ;  /* 0x0000000a141c723c */ /* 0x044fec000000181c */
[C---:B---3--:R-:W-:Y:S06]  /*3c5b0*/  HMMA.16816.F32 R24, R20.reuse, R8, R24 ;  /* 0x000000081418723c */ /* 0x048fec0000001818 */
[----:B----4-:R-:W-:-:S15]  /*3c5c0*/  HMMA.16816.F32 R52, R20, R16, R52 ;  /* 0x000000101434723c */ /* 0x010fde0000001834 */
[----:B------:R-:W-:-:S08]  /*3c5d0*/  NOP ;  /* 0x0000000000007918 */ /* 0x000fd00000000000 */
[----:B------:R-:W-:Y:S04]  /*3c5e0*/  STL.64 [R1+0x160], R52 ;  /* 0x0001603401007387 */ /* 0x000fe80000100a00 */
[----:B------:R-:W-:Y:S04]  /*3c5f0*/  STL.64 [R1+0x168], R54 ;  /* 0x0001683601007387 */ /* 0x000fe80000100a00 */
[----:B-1----:R-:W2:Y:S04]  /*3c600*/  LDL.LU R19, [R1+0x142c] ;  /* 0x00142c0001137983 */ /* 0x002ea80000300800 */
[----:B------:R-:W-:Y:S04]  /*3c610*/  STL.64 [R1+0x150], R36 ;  /* 0x0001502401007387 */ /* 0x000fe80000100a00 */
[----:B------:R-:W-:Y:S04]  /*3c620*/  STL.64 [R1+0x158], R38 ;  /* 0x0001582601007387 */ /* 0x000fe80000100a00 */
[----:B0-----:R-:W2:Y:S04]  /*3c630*/  LDL.LU R56, [R1+0x1428] ;  /* 0x0014280001387983 */ /* 0x001ea80000300800 */
[----:B------:R-:W-:Y:S04]  /*3c640*/  STL.64 [R1+0x140], R32 ;  /* 0x0001402001007387 */ /* 0x000fe80000100a00 */
[----:B------:R-:W-:Y:S04]  /*3c650*/  STL.64 [R1+0x148], R34 ;  /* 0x0001482201007387 */ /* 0x000fe80000100a00 */
[----:B------:R-:W3:Y:S04]  /*3c660*/  LDL.LU R57, [R1+0x1434] ;  /* 0x0014340001397983 */ /* 0x000ee80000300800 */
[----:B------:R-:W3:Y:S04]  /*3c670*/  LDL.LU R18, [R1+0x1430] ;  /* 0x0014300001127983 */ /* 0x000ee80000300800 */
[----:B------:R-:W4:Y:S04]  /*3c680*/  LDL.LU R58, [R1+0x143c] ;  /* 0x00143c00013a7983 */ /* 0x000f280000300800 */
[----:B------:R-:W4:Y:S04]  /*3c690*/  LDL.LU R59, [R1+0x1438] ;  /* 0x00143800013b7983 */ /* 0x000f280000300800 */
[----:B------:R0:W-:Y:S04]  /*3c6a0*/  STL.64 [R1+0x130], R28 ;  /* 0x0001301c01007387 */ /* 0x0001e80000100a00 */
[----:B------:R1:W-:Y:S04]  /*3c6b0*/  STL.64 [R1+0x138], R30 ;  /* 0x0001381e01007387 */ /* 0x0003e80000100a00 */
[----:B0-----:R-:W2:Y:S04]  /*3c6c0*/  LDL.LU.64 R28, [R1+0xc10] ;  /* 0x000c1000011c7983 */ /* 0x001ea80000300a00 */
[----:B-1----:R-:W2:Y:S04]  /*3c6d0*/  LDL.LU.64 R30, [R1+0xc18] ;  /* 0x000c1800011e7983 */ /* 0x002ea80000300a00 */
[----:B------:R0:W-:Y:S04]  /*3c6e0*/  STL.64 [R1+0x120], R24 ;  /* 0x0001201801007387 */ /* 0x0001e80000100a00 */
[----:B------:R1:W-:Y:S04]  /*3c6f0*/  STL.64 [R1+0x128], R26 ;  /* 0x0001281a01007387 */ /* 0x0003e80000100a00 */
[----:B------:R-:W3:Y:S04]  /*3c700*/  LDL.LU.64 R52, [R1+0xc00] ;  /* 0x000c000001347983 */ /* 0x000ee80000300a00 */
[----:B------:R-:W3:Y:S04]  /*3c710*/  LDL.LU.64 R54, [R1+0xc08] ;  /* 0x000c080001367983 */ /* 0x000ee80000300a00 */
[----:B------:R-:W4:Y:S04]  /*3c720*/  LDL.LU.64 R32, [R1+0x110] ;  /* 0x0001100001207983 */ /* 0x000f280000300a00 */
[----:B------:R-:W4:Y:S04]  /*3c730*/  LDL.LU.64 R34, [R1+0x118] ;  /* 0x0001180001227983 */ /* 0x000f280000300a00 */
[----:B------:R-:W4:Y:S04]  /*3c740*/  LDL.LU.64 R44, [R1+0x100] ;  /* 0x00010000012c7983 */ /* 0x000f280000300a00 */
[----:B------:R-:W4:Y:S04]  /*3c750*/  LDL.LU.64 R46, [R1+0x108] ;  /* 0x00010800012e7983 */ /* 0x000f280000300a00 */
[----:B0-----:R-:W4:Y:S04]  /*3c760*/  LDL.LU.64 R24, [R1+0xf0] ;  /* 0x0000f00001187983 */ /* 0x001f280000300a00 */
[----:B-1----:R-:W4:Y:S01]  /*3c770*/  LDL.LU.64 R26, [R1+0xf8] ;  /* 0x0000f800011a7983 */ /* 0x002f220000300a00 */
[----:B------:R-:W-:-:S03]  /*3c780*/  IMAD R36, R48, 0x100, R43 ;  /* 0x0000010030247824 */ /* 0x000fc600078e022b */
[----:B------:R-:W4:Y:S04]  /*3c790*/  LDL.LU.64 R40, [R1+0xe0] ;  /* 0x0000e00001287983 */ /* 0x000f280000300a00 */
[----:B------:R-:W4:Y:S01]  /*3c7a0*/  LDL.LU.64 R42, [R1+0xe8] ;  /* 0x0000e800012a7983 */ /* 0x000f220000300a00 */
[----:B------:R-:W-:Y:S02]  /*3c7b0*/  IMAD R37, R50, 0x100, R49 ;  /* 0x0000010032257824 */ /* 0x000fe400078e0231 */
[----:B------:R-:W-:Y:S01]  /*3c7c0*/  IMAD R38, R60, 0x100, R51 ;  /* 0x000001003c267824 */ /* 0x000fe200078e0233 */
[----:B------:R-:W4:Y:S04]  /*3c7d0*/  LDL.LU.64 R48, [R1+0xb0] ;  /* 0x0000b00001307983 */ /* 0x000f280000300a00 */
[----:B------:R-:W4:Y:S01]  /*3c7e0*/  LDL.LU.64 R50, [R1+0xb8] ;  /* 0x0000b80001327983 */ /* 0x000f220000300a00 */
[C---:B--2---:R-:W-:Y:S06]  /*3c7f0*/  HMMA.16816.F32 R28, R20.reuse, R6, R28 ;  /* 0x00000006141c723c */ /* 0x044fec000000181c */
[C---:B---3--:R-:W-:Y:S06]  /*3c800*/  HMMA.16816.F32 R52, R20.reuse, R4, R52 ;  /* 0x000000041434723c */ /* 0x048fec0000001834 */
[----:B----4-:R-:W-:Y:S11]  /*3c810*/  HMMA.16816.F32 R20, R20, R2, R32 ;  /* 0x000000021414723c */ /* 0x010ff60000001820 */
[----:B------:R-:W-:Y:S04]  /*3c820*/  STL.64 [R1+0xc10], R28 ;  /* 0x000c101c01007387 */ /* 0x000fe80000100a00 */
[----:B------:R0:W-:Y:S04]  /*3c830*/  STL.64 [R1+0xc18], R30 ;  /* 0x000c181e01007387 */ /* 0x0001e80000100a00 */
[----:B0-----:R-:W2:Y:S04]  /*3c840*/  LDL.LU.64 R30, [R1+0x3438] ;  /* 0x00343800011e7983 */ /* 0x001ea80000300a00 */
[----:B------:R-:W3:Y:S04]  /*3c850*/  LDL.LU.64 R28, [R1+0x3430] ;  /* 0x00343000011c7983 */ /* 0x000ee80000300a00 */
[----:B------:R-:W-:Y:S04]  /*3c860*/  STL.64 [R1+0xc00], R52 ;  /* 0x000c003401007387 */ /* 0x000fe80000100a00 */
[----:B------:R0:W-:Y:S04]  /*3c870*/  STL.64 [R1+0xc08], R54 ;  /* 0x000c083601007387 */ /* 0x0001e80000100a00 */
[----:B0-----:R-:W4:Y:S04]  /*3c880*/  LDL.LU.64 R54, [R1+0x3428] ;  /* 0x0034280001367983 */ /* 0x001f280000300a00 */
[----:B------:R-:W2:Y:S04]  /*3c890*/  LDL.LU.64 R52, [R1+0x3420] ;  /* 0x0034200001347983 */ /* 0x000ea80000300a00 */
[----:B------:R-:W3:Y:S04]  /*3c8a0*/  LDL.LU.64 R34, [R1+0x3418] ;  /* 0x0034180001227983 */ /* 0x000ee80000300a00 */
[----:B------:R-:W4:Y:S04]  /*3c8b0*/  LDL.LU.64 R32, [R1+0x3410] ;  /* 0x0034100001207983 */ /* 0x000f280000300a00 */
[----:B------:R0:W-:Y:S04]  /*3c8c0*/  STL.64 [R1+0x110], R20 ;  /* 0x0001101401007387 */ /* 0x0001e80000100a00 */
[----:B------:R1:W-:Y:S04]  /*3c8d0*/  STL.64 [R1+0x118], R22 ;  /* 0x0001181601007387 */ /* 0x0003e80000100a00 */
[----:B0-----:R-:W2:Y:S04]  /*3c8e0*/  LDL.LU.64 R20, [R1+0xd0] ;  /* 0x0000d00001147983 */ /* 0x001ea80000300a00 */
[----:B-1----:R-:W2:Y:S01]  /*3c8f0*/  LDL.LU.64 R22, [R1+0xd8] ;  /* 0x0000d80001167983 */ /* 0x002ea20000300a00 */
[----:B------:R-:W-:Y:S01]  /*3c900*/  IMAD R39, R0, 0x100, R61 ;  /* 0x0000010000277824 */ /* 0x000fe200078e023d */
[----:B------:R-:W-:-:S02]  /*3c910*/  F2FP.F16.E5M2.UNPACK_B R36, R36 ;  /* 0x00000024ff24723e */ /* 0x000fc400020004ff */
[----:B------:R-:W-:Y:S02]  /*3c920*/  F2FP.F16.E5M2.UNPACK_B R37, R37 ;  /* 0x00000025ff25723e */ /* 0x000fe400020004ff */
[----:B------:R-:W-:Y:S02]  /*3c930*/  F2FP.F16.E5M2.UNPACK_B R38, R38 ;  /* 0x00000026ff26723e */ /* 0x000fe400020004ff */
[----:B------:R-:W-:-:S07]  /*3c940*/  F2FP.F16.E5M2.UNPACK_B R39, R39 ;  /* 0x00000027ff27723e */ /* 0x000fce00020004ff */
[C---:B------:R-:W-:Y:S06]  /*3c950*/  HMMA.16816.F32 R44, R36.reuse, R16, R44 ;  /* 0x00000010242c723c */ /* 0x040fec000000182c */
[C---:B------:R-:W-:Y:S06]  /*3c960*/  HMMA.16816.F32 R24, R36.reuse, R14, R24 ;  /* 0x0000000e2418723c */ /* 0x040fec0000001818 */
[C---:B------:R-:W-:Y:S11]  /*3c970*/  HMMA.16816.F32 R12, R36.reuse, R12, R40 ;  /* 0x0000000c240c723c */ /* 0x040ff60000001828 */
[----:B------:R-:W-:Y:S04]  /*3c980*/  STL.64 [R1+0x100], R44 ;  /* 0x0001002c01007387 */ /* 0x000fe80000100a00 */
[----:B------:R0:W-:Y:S04]  /*3c990*/  STL.64 [R1+0x108], R46 ;  /* 0x0001082e01007387 */ /* 0x0001e80000100a00 */
[----:B0-----:R-:W3:Y:S04]  /*3c9a0*/  LDL.LU.64 R46, [R1+0x3408] ;  /* 0x00340800012e7983 */ /* 0x001ee80000300a00 */
[----:B------:R-:W3:Y:S04]  /*3c9b0*/  LDL.LU.64 R44, [R1+0x3400] ;  /* 0x00340000012c7983 */ /* 0x000ee80000300a00 */
[----:B------:R-:W4:Y:S04]  /*3c9c0*/  LDL.LU R16, [R1+0x1424] ;  /* 0x0014240001107983 */ /* 0x000f280000300800 */
[----:B------:R-:W4:Y:S04]  /*3c9d0*/  LDL.LU R17, [R1+0x1420] ;  /* 0x0014200001117983 */ /* 0x000f280000300800 */
[----:B------:R-:W-:Y:S04]  /*3c9e0*/  STL.64 [R1+0xf0], R24 ;  /* 0x0000f01801007387 */ /* 0x000fe80000100a00 */
[----:B------:R0:W-:Y:S04]  /*3c9f0*/  STL.64 [R1+0xf8], R26 ;  /* 0x0000f81a01007387 */ /* 0x0001e80000100a00 */
[----:B0-----:R-:W3:Y:S04]  /*3ca00*/  LDL.LU.64 R26, [R1+0x33f8] ;  /* 0x0033f800011a7983 */ /* 0x001ee80000300a00 */
[----:B------:R-:W3:Y:S04]  /*3ca10*/  LDL.LU.64 R24, [R1+0x33f0] ;  /* 0x0033f00001187983 */ /* 0x000ee80000300a00 */
[----:B------:R-:W3:Y:S04]  /*3ca20*/  LDL.LU.64 R42, [R1+0x33e8] ;  /* 0x0033e800012a7983 */ /* 0x000ee80000300a00 */
[----:B------:R-:W3:Y:S04]  /*3ca30*/  LDL.LU.64 R40, [R1+0x33e0] ;  /* 0x0033e00001287983 */ /* 0x000ee80000300a00 */
[----:B------:R0:W-:Y:S04]  /*3ca40*/  STL.64 [R1+0xe0], R12 ;  /* 0x0000e00c01007387 */ /* 0x0001e80000100a00 */
[----:B------:R1:W-:Y:S04]  /*3ca50*/  STL.64 [R1+0xe8], R14 ;  /* 0x0000e80e01007387 */ /* 0x0003e80000100a00 */
[----:B0-----:R-:W4:Y:S04]  /*3ca60*/  LDL.LU.64 R12, [R1+0x90] ;  /* 0x00009000010c7983 */ /* 0x001f280000300a00 */
[----:B-1----:R-:W4:Y:S01]  /*3ca70*/  LDL.LU.64 R14, [R1+0x98] ;  /* 0x00009800010e7983 */ /* 0x002f220000300a00 */
[C---:B--2---:R-:W-:Y:S06]  /*3ca80*/  HMMA.16816.F32 R20, R36.reuse, R10, R20 ;  /* 0x0000000a2414723c */ /* 0x044fec0000001814 */
[----:B------:R-:W-:-:S15]  /*3ca90*/  HMMA.16816.F32 R8, R36, R8, R48 ;  /* 0x000000082408723c */ /* 0x000fde0000001830 */
[----:B------:R-:W-:-:S02]  /*3caa0*/  NOP ;  /* 0x0000000000007918 */ /* 0x000fc40000000000 */
[----:B------:R0:W-:Y:S04]  /*3cab0*/  STL.64 [R1+0xd0], R20 ;  /* 0x0000d01401007387 */ /* 0x0001e80000100a00 */
[----:B------:R1:W-:Y:S04]  /*3cac0*/  STL.64 [R1+0xd8], R22 ;  /* 0x0000d81601007387 */ /* 0x0003e80000100a00 */
[----:B0-----:R-:W2:Y:S04]  /*3cad0*/  LDL.LU.64 R20, [R1+0xfd0] ;  /* 0x000fd00001147983 */ /* 0x001ea80000300a00 */
[----:B-1----:R-:W2:Y:S04]  /*3cae0*/  LDL.LU.64 R22, [R1+0xfd8] ;  /* 0x000fd80001167983 */ /* 0x002ea80000300a00 */
[----:B------:R-:W3:Y:S04]  /*3caf0*/  LDL.LU.64 R50, [R1+0x33d8] ;  /* 0x0033d80001327983 */ /* 0x000ee80000300a00 */
[----:B------:R-:W2:Y:S01]  /*3cb00*/  LDL.LU.64 R48, [R1+0x33d0] ;  /* 0x0033d00001307983 */ /* 0x000ea20000300a00 */
[----:B------:R-:W-:-:S02]  /*3cb10*/  IMAD.MOV.U32 R0, RZ, RZ, R9 ;  /* 0x000000ffff007224 */ /* 0x000fc400078e0009 */
[----:B------:R-:W-:Y:S01]  /*3cb20*/  IMAD.MOV.U32 R61, RZ, RZ, R10 ;  /* 0x000000ffff3d7224 */ /* 0x000fe200078e000a */
[----:B------:R4:W-:Y:S01]  /*3cb30*/  STL [R1+0xb0], R8 ;  /* 0x0000b00801007387 */ /* 0x0009e20000100800 */
[----:B------:R-:W-:-:S05]  /*3cb40*/  IMAD.MOV.U32 R60, RZ, RZ, R11 ;  /* 0x000000ffff3c7224 */ /* 0x000fca00078e000b */
[----:B------:R-:W-:Y:S04]  /*3cb50*/  STL [R1+0x2c20], R60 ;  /* 0x002c203c01007387 */ /* 0x000fe80000100800 */
[----:B------:R-:W-:Y:S04]  /*3cb60*/  STL [R1+0x2c08], R61 ;  /* 0x002c083d01007387 */ /* 0x000fe80000100800 */
[----:B------:R-:W-:Y:S01]  /*3cb70*/  STL [R1+0x2b88], R0 ;  /* 0x002b880001007387 */ /* 0x000fe20000100800 */
[----:B----4-:R-:W-:-:S15]  /*3cb80*/  HMMA.16816.F32 R8, R36, R6, R12 ;  /* 0x000000062408723c */ /* 0x010fde000000180c */
[----:B------:R-:W-:-:S08]  /*3cb90*/  NOP ;  /* 0x0000000000007918 */ /* 0x000fd00000000000 */
[----:B------:R0:W-:Y:S04]  /*3cba0*/  STL.64 [R1+0x90], R8 ;  /* 0x0000900801007387 */ /* 0x0001e80000100a00 */
[----:B------:R1:W-:Y:S01]  /*3cbb0*/  STL.64 [R1+0x98], R10 ;  /* 0x0000980a01007387 */ /* 0x0003e20000100a00 */
[----:B---3--:R-:W-:Y:S02]  /*3cbc0*/  IMAD.MOV.U32 R12, RZ, RZ, R51 ;  /* 0x000000ffff0c7224 */ /* 0x008fe400078e0033 */
[----:B--2---:R-:W-:Y:S02]  /*3cbd0*/  IMAD.MOV.U32 R14, RZ, RZ, R49 ;  /* 0x000000ffff0e7224 */ /* 0x004fe400078e0031 */
[----:B------:R-:W-:Y:S02]  /*3cbe0*/  IMAD.MOV.U32 R15, RZ, RZ, R48 ;  /* 0x000000ffff0f7224 */ /* 0x000fe400078e0030 */
[----:B------:R-:W-:Y:S01]  /*3cbf0*/  IMAD.MOV.U32 R13, RZ, RZ, R50 ;  /* 0x000000ffff0d7224 */ /* 0x000fe200078e0032 */
[----:B------:R-:W2:Y:S04]  /*3cc00*/  LDL.LU.64 R48, [R1+0xfc0] ;  /* 0x000fc00001307983 */ /* 0x000ea80000300a00 */
[----:B------:R-:W2:Y:S01]  /*3cc10*/  LDL.LU.64 R50, [R1+0xfc8] ;  /* 0x000fc80001327983 */ /* 0x000ea20000300a00 */
[----:B------:R-:W-:-:S02]  /*3cc20*/  IMAD R16, R17, 0x100, R16 ;  /* 0x0000010011107824 */ /* 0x000fc400078e0210 */
[----:B------:R-:W-:Y:S02]  /*3cc30*/  IMAD R17, R56, 0x100, R19 ;  /* 0x0000010038117824 */ /* 0x000fe400078e0213 */
[----:B------:R-:W-:Y:S02]  /*3cc40*/  IMAD R18, R18, 0x100, R57 ;  /* 0x0000010012127824 */ /* 0x000fe400078e0239 */
[----:B------:R-:W-:Y:S02]  /*3cc50*/  IMAD R19, R59, 0x100, R58 ;  /* 0x000001003b137824 */ /* 0x000fe400078e023a */
[----:B------:R-:W-:Y:S01]  /*3cc60*/  HMMA.16816.F32 R56, R36, R4, R20 ;  /* 0x000000042438723c */ /* 0x000fe20000001814 */
[----:B0-----:R-:W-:Y:S02]  /*3cc70*/  IMAD.MOV.U32 R8, RZ, RZ, R43 ;  /* 0x000000ffff087224 */ /* 0x001fe400078e002b */
[----:B------:R-:W-:Y:S01]  /*3cc80*/  IMAD.MOV.U32 R9, RZ, RZ, R42 ;  /* 0x000000ffff097224 */ /* 0x000fe200078e002a */
[----:B------:R-:W3:Y:S04]  /*3cc90*/  LDL.LU R43, [R1+0x33c8] ;  /* 0x0033c800012b7983 */ /* 0x000ee80000300800 */
[----:B------:R-:W4:Y:S01]  /*3cca0*/  LDL.LU R42, [R1+0x33c4] ;  /* 0x0033c400012a7983 */ /* 0x000f220000300800 */
[----:B-1----:R-:W-:-:S02]  /*3ccb0*/  IMAD.MOV.U32 R10, RZ, RZ, R41 ;  /* 0x000000ffff0a7224 */ /* 0x002fc400078e0029 */
[----:B------:R-:W-:Y:S01]  /*3ccc0*/  IMAD.MOV.U32 R11, RZ, RZ, R40 ;  /* 0x000000ffff0b7224 */ /* 0x000fe200078e0028 */
[----:B------:R-:W4:Y:S04]  /*3ccd0*/  LDL.LU R41, [R1+0x33c0] ;  /* 0x0033c00001297983 */ /* 0x000f280000300800 */
[----:B------:R-:W4:Y:S04]  /*3cce0*/  LDL.LU R40, [R1+0x33bc] ;  /* 0x0033bc0001287983 */ /* 0x000f280000300800 */
[----:B------:R-:W4:Y:S04]  /*3ccf0*/  LDL.LU R0, [R1+0x1448] ;  /* 0x0014480001007983 */ /* 0x000f280000300800 */
[----:B------:R-:W4:Y:S04]  /*3cd00*/  LDL.LU R22, [R1+0x1454] ;  /* 0x0014540001167983 */ /* 0x000f280000300800 */
[----:B------:R-:W4:Y:S04]  /*3cd10*/  LDL.LU R23, [R1+0x1450] ;  /* 0x0014500001177983 */ /* 0x000f280000300800 */
[----:B------:R-:W4:Y:S04]  /*3cd20*/  LDL.LU R61, [R1+0x145c] ;  /* 0x00145c00013d7983 */ /* 0x000f280000300800 */
[----:B------:R-:W4:Y:S04]  /*3cd30*/  LDL.LU R60, [R1+0x1458] ;  /* 0x00145800013c7983 */ /* 0x000f280000300800 */
[----:B------:R0:W-:Y:S04]  /*3cd40*/  STL.64 [R1+0x2b08], R58 ;  /* 0x002b083a01007387 */ /* 0x0001e80000100a00 */
[----:B0-----:R-:W4:Y:S04]  /*3cd50*/  LDL.LU R58, [R1+0x1440] ;  /* 0x00144000013a7983 */ /* 0x001f280000300800 */
[----:B------:R-:W4:Y:S04]  /*3cd60*/  LDL.LU R59, [R1+0x144c] ;  /* 0x00144c00013b7983 */ /* 0x000f280000300800 */
[----:B------:R0:W-:Y:S04]  /*3cd70*/  STL.64 [R1+0x2b00], R56 ;  /* 0x002b003801007387 */ /* 0x0001e80000100a00 */
[----:B0-----:R-:W4:Y:S01]  /*3cd80*/  LDL.LU R57, [R1+0x1444] ;  /* 0x0014440001397983 */ /* 0x001f220000300800 */
[----:B--2---:R-:W-:Y:S03]  /*3cd90*/  HMMA.16816.F32 R48, R36, R2, R48 ;  /* 0x000000022430723c */ /* 0x004fe60000001830 */
[----:B------:R-:W2:Y:S04]  /*3cda0*/  LDL.LU R36, [R1+0xa0] ;  /* 0x0000a00001247983 */ /* 0x000ea80000300800 */
[----:B------:R-:W2:Y:S04]  /*3cdb0*/  LDL.LU R37, [R1+0xa4] ;  /* 0x0000a40001257983 */ /* 0x000ea80000300800 */
[----:B------:R-:W2:Y:S04]  /*3cdc0*/  LDL.LU R38, [R1+0xa8] ;  /* 0x0000a80001267983 */ /* 0x000ea80000300800 */
[----:B------:R-:W2:Y:S01]  /*3cdd0*/  LDL.LU R39, [R1+0xac] ;  /* 0x0000ac0001277983 */ /* 0x000ea20000300800 */
[----:B------:R-:W-:-:S02]  /*3cde0*/  F2FP.F16.E5M2.UNPACK_B R16, R16 ;  /* 0x00000010ff10723e */ /* 0x000fc400020004ff */
[----:B------:R-:W-:Y:S02]  /*3cdf0*/  F2FP.F16.E5M2.UNPACK_B R17, R17 ;  /* 0x00000011ff11723e */ /* 0x000fe400020004ff */
[----:B------:R-:W-:Y:S02]  /*3ce00*/  F2FP.F16.E5M2.UNPACK_B R18, R18 ;  /* 0x00000012ff12723e */ /* 0x000fe400020004ff */
[----:B------:R-:W-:Y:S02]  /*3ce10*/  F2FP.F16.E5M2.UNPACK_B R19, R19 ;  /* 0x00000013ff13723e */ /* 0x000fe400020004ff */
[----:B---3--:R-:W-:Y:S02]  /*3ce20*/  F2FP.F16.E5M2.UNPACK_B R3, R43.H1 ;  /* 0x0000002bff03723e */ /* 0x008fe400030004ff */
[----:B----4-:R-:W-:Y:S02]  /*3ce30*/  F2FP.F16.E5M2.UNPACK_B R2, R42.H1 ;  /* 0x0000002aff02723e */ /* 0x010fe400030004ff */
[----:B------:R-:W-:-:S02]  /*3ce40*/  F2FP.F16.E5M2.UNPACK_B R5, R41.H1 ;  /* 0x00000029ff05723e */ /* 0x000fc400030004ff */
[----:B------:R-:W-:Y:S02]  /*3ce50*/  F2FP.F16.E5M2.UNPACK_B R4, R40.H1 ;  /* 0x00000028ff04723e */ /* 0x000fe400030004ff */
[----:B------:R-:W-:Y:S02]  /*3ce60*/  F2FP.F16.E5M2.UNPACK_B R6, R24.H1 ;  /* 0x00000018ff06723e */ /* 0x000fe400030004ff */
[----:B------:R-:W-:Y:S02]  /*3ce70*/  F2FP.F16.E5M2.UNPACK_B R7, R25.H1 ;  /* 0x00000019ff07723e */ /* 0x000fe400030004ff */
[----:B------:R-:W-:Y:S02]  /*3ce80*/  F2FP.F16.E5M2.UNPACK_B R20, R26.H1 ;  /* 0x0000001aff14723e */ /* 0x000fe400030004ff */
[----:B------:R-:W-:Y:S01]  /*3ce90*/  F2FP.F16.E5M2.UNPACK_B R21, R27.H1 ;  /* 0x0000001bff15723e */ /* 0x000fe200030004ff */
[C---:B------:R-:W-:Y:S06]  /*3cea0*/  HMMA.16816.F32 R12, R16.reuse, R4, R12 ;  /* 0x00000004100c723c */ /* 0x040fec000000180c */
[C---:B------:R-:W-:Y:S06]  /*3ceb0*/  HMMA.16816.F32 R8, R16.reuse, R6, R8 ;  /* 0x000000061008723c */ /* 0x040fec0000001808 */
[----:B------:R-:W-:Y:S01]  /*3cec0*/  HMMA.16816.F32 R44, R16, R20, R44 ;  /* 0x00000014102c723c */ /* 0x000fe2000000182c */
[----:B------:R-:W-:Y:S04]  /*3ced0*/  STL.64 [R1+0x2b20], R50 ;  /* 0x002b203201007387 */ /* 0x000fe80000100a00 */
[----:B------:R-:W-:Y:S06]  /*3cee0*/  STL.64 [R1+0x2b18], R48 ;  /* 0x002b183001007387 */ /* 0x000fec0000100a00 */
[----:B------:R0:W-:Y:S04]  /*3cef0*/  STL.64 [R1+0x2b30], R14 ;  /* 0x002b300e01007387 */ /* 0x0001e80000100a00 */
[----:B------:R1:W-:Y:S01]  /*3cf00*/  STL.64 [R1+0x2b28], R12 ;  /* 0x002b280c01007387 */ /* 0x0003e20000100a00 */
[----:B0-----:R-:W-:-:S02]  /*3cf10*/  IMAD.MOV.U32 R14, RZ, RZ, R53 ;  /* 0x000000ffff0e7224 */ /* 0x001fc400078e0035 */
[----:B-1----:R-:W-:Y:S02]  /*3cf20*/  IMAD.MOV.U32 R12, RZ, RZ, R34 ;  /* 0x000000ffff0c7224 */ /* 0x002fe400078e0022 */
[----:B------:R-:W-:Y:S02]  /*3cf30*/  IMAD.MOV.U32 R15, RZ, RZ, R54 ;  /* 0x000000ffff0f7224 */ /* 0x000fe400078e0036 */
[----:B------:R-:W-:Y:S01]  /*3cf40*/  IMAD.MOV.U32 R13, RZ, RZ, R52 ;  /* 0x000000ffff0d7224 */ /* 0x000fe200078e0034 */
[----:B--2---:R-:W-:-:S15]  /*3cf50*/  HMMA.16816.F32 R36, R16, R2, R36 ;  /* 0x000000021024723c */ /* 0x004fde0000001824 */
[----:B------:R-:W-:-:S08]  /*3cf60*/  NOP ;  /* 0x0000000000007918 */ /* 0x000fd00000000000 */
        /* <DEDUP_REMOVED lines=8> */
[----:B------:R-:W1:Y:S04]  /*3cff0*/  LDL.LU R34, [R1+0x33b8] ;  /* 0x0033b80001227983 */ /* 0x000e680000300800 */
[----:B------:R-:W3:Y:S04]  /*3d000*/  LDL.LU R52, [R1+0x33b4] ;  /* 0x0033b40001347983 */ /* 0x000ee80000300800 */
[----:B------:R-:W2:Y:S04]  /*3d010*/  LDL.LU R53, [R1+0x33b0] ;  /* 0x0033b00001357983 */ /* 0x000ea80000300800 */
[----:B------:R-:W4:Y:S04]  /*3d020*/  LDL.LU R54, [R1+0x33ac] ;  /* 0x0033ac0001367983 */ /* 0x000f280000300800 */
[----:B------:R-:W-:Y:S04]  /*3d030*/  STL.64 [R1+0x3350], R14 ;  /* 0x0033500e01007387 */ /* 0x000fe80000100a00 */
[----:B------:R-:W-:Y:S04]  /*3d040*/  STL.64 [R1+0x3348], R12 ;  /* 0x0033480c01007387 */ /* 0x000fe80000100a00 */
[----:B0-----:R-:W4:Y:S01]  /*3d050*/  LDL.LU R8, [R1+0xbc0] ;  /* 0x000bc00001087983 */ /* 0x001f220000300800 */
[----:B------:R-:W-:-:S02]  /*3d060*/  IMAD.MOV.U32 R9, RZ, RZ, R35 ;  /* 0x000000ffff097224 */ /* 0x000fc400078e0023 */
[----:B------:R-:W-:Y:S02]  /*3d070*/  IMAD.MOV.U32 R10, RZ, RZ, R28 ;  /* 0x000000ffff0a7224 */ /* 0x000fe400078e001c */
[----:B------:R-:W-:Y:S01]  /*3d080*/  IMAD.MOV.U32 R11, RZ, RZ, R29 ;  /* 0x000000ffff0b7224 */ /* 0x000fe200078e001d */
[----:B------:R-:W4:Y:S04]  /*3d090*/  LDL.LU R35, [R1+0x33a8] ;  /* 0x0033a80001237983 */ /* 0x000f280000300800 */
[----:B------:R-:W4:Y:S04]  /*3d0a0*/  LDL.LU R28, [R1+0x33a4] ;  /* 0x0033a400011c7983 */ /* 0x000f280000300800 */
[----:B------:R-:W4:Y:S04]  /*3d0b0*/  LDL.LU R29, [R1+0x33a0] ;  /* 0x0033a000011d7983 */ /* 0x000f280000300800 */
[----:B------:R-:W-:Y:S01]  /*3d0c0*/  STL.64 [R1+0x3360], R10 ;  /* 0x0033600a01007387 */ /* 0x000fe20000100a00 */
[----:B-1----:R-:W-:-:S02]  /*3d0d0*/  IMAD.MOV.U32 R47, RZ, RZ, R34 ;  /* 0x000000ffff2f7224 */ /* 0x002fc400078e0022 */
[----:B---3--:R-:W-:Y:S02]  /*3d0e0*/  IMAD.MOV.U32 R46, RZ, RZ, R52 ;  /* 0x000000ffff2e7224 */ /* 0x008fe400078e0034 */
[----:B--2---:R-:W-:Y:S02]  /*3d0f0*/  IMAD.MOV.U32 R45, RZ, RZ, R53 ;  /* 0x000000ffff2d7224 */ /* 0x004fe400078e0035 */
[----:B----4-:R-:W-:Y:S01]  /*3d100*/  IMAD.MOV.U32 R44, RZ, RZ, R54 ;  /* 0x000000ffff2c7224 */ /* 0x010fe200078e0036 */
[----:B------:R0:W-:Y:S04]  /*3d110*/  STL.64 [R1+0x3358], R8 ;  /* 0x0033580801007387 */ /* 0x0001e80000100a00 */
[----:B------:R-:W2:Y:S04]  /*3d120*/  LDL.LU R54, [R1+0x339c] ;  /* 0x00339c0001367983 */ /* 0x000ea80000300800 */
[----:B------:R-:W3:Y:S04]  /*3d130*/  LDL.LU R53, [R1+0x3398] ;  /* 0x0033980001357983 */ /* 0x000ee80000300800 */
[----:B------:R-:W4:Y:S04]  /*3d140*/  LDL.LU R52, [R1+0x3394] ;  /* 0x0033940001347983 */ /* 0x000f280000300800 */
[----:B------:R-:W4:Y:S04]  /*3d150*/  LDL.LU R34, [R1+0x3390] ;  /* 0x0033900001227983 */ /* 0x000f280000300800 */
[----:B------:R-:W4:Y:S01]  /*3d160*/  LDL.LU R4, [R1+0x60] ;  /* 0x0000600001047983 */ /* 0x000f220000300800 */
[----:B------:R-:W-:-:S02]  /*3d170*/  IMAD.MOV.U32 R5, RZ, RZ, R29 ;  /* 0x000000ffff057224 */ /* 0x000fc400078e001d */
[----:B------:R-:W-:Y:S01]  /*3d180*/  IMAD.MOV.U32 R6, RZ, RZ, R28 ;  /* 0x000000ffff067224 */ /* 0x000fe200078e001c */
[----:B------:R-:W4:Y:S04]  /*3d190*/  LDL.LU R29, [R1+0x338c] ;  /* 0x00338c00011d7983 */ /* 0x000f280000300800 */
[----:B------:R-:W4:Y:S01]  /*3d1a0*/  LDL.LU R28, [R1+0x3388] ;  /* 0x00338800011c7983 */ /* 0x000f220000300800 */
[----:B------:R-:W-:-:S03]  /*3d1b0*/  IMAD.MOV.U32 R7, RZ, RZ, R35 ;  /* 0x000000ffff077224 */ /* 0x000fc600078e0023 */
[----:B------:R-:W4:Y:S04]  /*3d1c0*/  LDL.LU R35, [R1+0x3384] ;  /* 0x0033840001237983 */ /* 0x000f280000300800 */
[----:B0-----:R-:W4:Y:S04]  /*3d1d0*/  LDL.LU R8, [R1] ;  /* 0x0000000001087983 */ /* 0x001f280000300800 */
[----:B------:R-:W4:Y:S04]  /*3d1e0*/  LDL.LU R9, [R1+0x4] ;  /* 0x0000040001097983 */ /* 0x000f280000300800 */
[----:B------:R-:W4:Y:S04]  /*3d1f0*/  LDL.LU R10, [R1+0x8] ;  /* 0x00000800010a7983 */ /* 0x000f280000300800 */
[----:B------:R-:W4:Y:S01]  /*3d200*/  LDL.LU R11, [R1+0xc] ;  /* 0x00000c00010b7983 */ /* 0x000f220000300800 */
[----:B------:R-:W-:-:S02]  /*3d210*/  IMAD R42, R0, 0x100, R59 ;  /* 0x00000100002a7824 */ /* 0x000fc400078e023b */
[----:B------:R-:W-:Y:S02]  /*3d220*/  IMAD R41, R60, 0x100, R61 ;  /* 0x000001003c297824 */ /* 0x000fe400078e023d */
[----:B------:R-:W-:Y:S02]  /*3d230*/  IMAD.MOV.U32 R56, RZ, RZ, R55 ;  /* 0x000000ffff387224 */ /* 0x000fe400078e0037 */
[----:B------:R-:W-:Y:S02]  /*3d240*/  IMAD R40, R58, 0x100, R57 ;  /* 0x000001003a287824 */ /* 0x000fe400078e0239 */
[----:B------:R-:W-:Y:S02]  /*3d250*/  IMAD.MOV.U32 R58, RZ, RZ, R31 ;  /* 0x000000ffff3a7224 */ /* 0x000fe400078e001f */
[----:B------:R-:W-:Y:S02]  /*3d260*/  IMAD.MOV.U32 R59, RZ, RZ, R30 ;  /* 0x000000ffff3b7224 */ /* 0x000fe400078e001e */
[----:B--2---:R-:W-:-:S02]  /*3d270*/  IMAD.MOV.U32 R15, RZ, RZ, R54 ;  /* 0x000000ffff0f7224 */ /* 0x004fc400078e0036 */
[----:B---3--:R-:W-:Y:S02]  /*3d280*/  IMAD.MOV.U32 R14, RZ, RZ, R53 ;  /* 0x000000ffff0e7224 */ /* 0x008fe400078e0035 */
[----:B----4-:R-:W-:Y:S02]  /*3d290*/  IMAD.MOV.U32 R13, RZ, RZ, R52 ;  /* 0x000000ffff0d7224 */ /* 0x010fe400078e0034 */
[----:B------:R-:W-:Y:S02]  /*3d2a0*/  IMAD.MOV.U32 R12, RZ, RZ, R34 ;  /* 0x000000ffff0c7224 */ /* 0x000fe400078e0022 */
[----:B------:R-:W2:Y:S04]  /*3d2b0*/  LDL.LU R34, [R1+0x3380] ;  /* 0x0033800001227983 */ /* 0x000ea80000300800 */
[----:B------:R-:W3:Y:S04]  /*3d2c0*/  LDL.LU R52, [R1+0x337c] ;  /* 0x00337c0001347983 */ /* 0x000ee80000300800 */
[----:B------:R-:W3:Y:S04]  /*3d2d0*/  LDL.LU R53, [R1+0x3378] ;  /* 0x0033780001357983 */ /* 0x000ee80000300800 */
        /* <DEDUP_REMOVED lines=9> */
[----:B------:R-:W3:Y:S04]  /*3d370*/  LDL.LU R55, [R1+0x3370] ;  /* 0x0033700001377983 */ /* 0x000ee80000300800 */
[----:B------:R-:W4:Y:S04]  /*3d380*/  LDL.LU R57, [R1+0xfb4] ;  /* 0x000fb40001397983 */ /* 0x000f280000300800 */
[----:B------:R-:W4:Y:S04]  /*3d390*/  LDL.LU R31, [R1+0x336c] ;  /* 0x00336c00011f7983 */ /* 0x000f280000300800 */
[----:B------:R-:W4:Y:S01]  /*3d3a0*/  LDL.LU R30, [R1+0x3368] ;  /* 0x00336800011e7983 */ /* 0x000f220000300800 */
[----:B------:R-:W-:Y:S01]  /*3d3b0*/  IMAD R43, R23, 0x100, R22 ;  /* 0x00000100172b7824 */ /* 0x000fe200078e0216 */
[----:B------:R-:W-:-:S02]  /*3d3c0*/  F2FP.F16.E5M2.UNPACK_B R22, R32.H1 ;  /* 0x00000020ff16723e */ /* 0x000fc400030004ff */
[----:B------:R-:W-:Y:S02]  /*3d3d0*/  F2FP.F16.E5M2.UNPACK_B R23, R33.H1 ;  /* 0x00000021ff17723e */ /* 0x000fe400030004ff */
[----:B------:R-:W-:Y:S02]  /*3d3e0*/  F2FP.F16.E5M2.UNPACK_B R25, R35.H1 ;  /* 0x00000023ff19723e */ /* 0x000fe400030004ff */
[----:B------:R-:W-:Y:S02]  /*3d3f0*/  F2FP.F16.E5M2.UNPACK_B R26, R28.H1 ;  /* 0x0000001cff1a723e */ /* 0x000fe400030004ff */
[----:B------:R-:W-:-:S07]  /*3d400*/  F2FP.F16.E5M2.UNPACK_B R27, R29.H1 ;  /* 0x0000001dff1b723e */ /* 0x000fce00030004ff */
[C---:B------:R-:W-:Y:S01]  /*3d410*/  HMMA.16816.F32 R12, R16.reuse, R26, R12 ;  /* 0x0000001a100c723c */ /* 0x040fe2000000180c */
[----:B------:R-:W-:Y:S02]  /*3d420*/  F2FP.F16.E5M2.UNPACK_B R32, R40 ;  /* 0x00000028ff20723e */ /* 0x000fe400020004ff */
[----:B------:R-:W-:Y:S02]  /*3d430*/  F2FP.F16.E5M2.UNPACK_B R35, R41 ;  /* 0x00000029ff23723e */ /* 0x000fe400020004ff */
[----:B------:R-:W-:Y:S02]  /*3d440*/  F2FP.F16.E5M2.UNPACK_B R33, R42 ;  /* 0x0000002aff21723e */ /* 0x000fe400020004ff */
[----:B--2---:R-:W-:Y:S01]  /*3d450*/  F2FP.F16.E5M2.UNPACK_B R24, R34.H1 ;  /* 0x00000022ff18723e */ /* 0x004fe200030004ff */
[C---:B---3--:R-:W-:Y:S06]  /*3d460*/  HMMA.16816.F32 R52, R16.reuse, R22, R52 ;  /* 0x000000161034723c */ /* 0x048fec0000001834 */
[----:B------:R-:W-:Y:S01]  /*3d470*/  HMMA.16816.F32 R8, R16, R24, R8 ;  /* 0x000000181008723c */ /* 0x000fe20000001808 */
[----:B----4-:R-:W-:-:S02]  /*3d480*/  F2FP.F16.E5M2.UNPACK_B R31, R31.H1 ;  /* 0x0000001fff1f723e */ /* 0x010fc400030004ff */
[----:B------:R-:W-:Y:S02]  /*3d490*/  F2FP.F16.E5M2.UNPACK_B R30, R30.H1 ;  /* 0x0000001eff1e723e */ /* 0x000fe400030004ff */
[----:B------:R-:W-:-:S12]  /*3d4a0*/  F2FP.F16.E5M2.UNPACK_B R34, R43 ;  /* 0x0000002bff22723e */ /* 0x000fd800020004ff */
[----:B------:R-:W-:Y:S04]  /*3d4b0*/  STL.64 [R1+0x2b70], R54 ;  /* 0x002b703601007387 */ /* 0x000fe80000100a00 */
[----:B------:R0:W-:Y:S04]  /*3d4c0*/  STL.64 [R1+0x2b68], R52 ;  /* 0x002b683401007387 */ /* 0x0001e80000100a00 */
[----:B0-----:R-:W2:Y:S04]  /*3d4d0*/  LDL.LU R52, [R1+0xbe0] ;  /* 0x000be00001347983 */ /* 0x001ea80000300800 */
[----:B------:R-:W2:Y:S04]  /*3d4e0*/  LDL.LU R53, [R1+0xbe4] ;  /* 0x000be40001357983 */ /* 0x000ea80000300800 */
[----:B------:R-:W2:Y:S04]  /*3d4f0*/  LDL.LU R54, [R1+0xbe8] ;  /* 0x000be80001367983 */ /* 0x000ea80000300800 */
[----:B------:R-:W2:Y:S04]  /*3d500*/  LDL.LU R55, [R1+0xbec] ;  /* 0x000bec0001377983 */ /* 0x000ea80000300800 */
[----:B------:R-:W-:Y:S04]  /*3d510*/  STL.64 [R1], R8 ;  /* 0x0000000801007387 */ /* 0x000fe80000100a00 */
[----:B------:R0:W-:Y:S01]  /*3d520*/  STL.64 [R1+0x8], R10 ;  /* 0x0000080a01007387 */ /* 0x0001e20000100a00 */
[----:B------:R-:W-:Y:S03]  /*3d530*/  HMMA.16816.F32 R16, R16, R30, R4 ;  /* 0x0000001e1010723c */ /* 0x000fe60000001804 */
[----:B0-----:R-:W3:Y:S04]  /*3d540*/  LDL.LU.64 R10, [R1+0x3360] ;  /* 0x00336000010a7983 */ /* 0x001ee80000300a00 */
[----:B------:R-:W3:Y:S04]  /*3d550*/  LDL.LU.64 R8, [R1+0x3358] ;  /* 0x0033580001087983 */ /* 0x000ee80000300a00 */
[----:B------:R-:W4:Y:S04]  /*3d560*/  LDL.LU R40, [R1+0xbf0] ;  /* 0x000bf00001287983 */ /* 0x000f280000300800 */
[----:B------:R-:W4:Y:S04]  /*3d570*/  LDL.LU R41, [R1+0xbf4] ;  /* 0x000bf40001297983 */ /* 0x000f280000300800 */
[----:B------:R-:W4:Y:S04]  /*3d580*/  LDL.LU R42, [R1+0xbf8] ;  /* 0x000bf800012a7983 */ /* 0x000f280000300800 */
[----:B------:R-:W4:Y:S04]  /*3d590*/  LDL.LU R43, [R1+0xbfc] ;  /* 0x000bfc00012b7983 */ /* 0x000f280000300800 */
[----:B------:R-:W-:Y:S04]  /*3d5a0*/  STL.64 [R1+0x70], R12 ;  /* 0x0000700c01007387 */ /* 0x000fe80000100a00 */
[----:B------:R0:W-:Y:S04]  /*3d5b0*/  STL.64 [R1+0x78], R14 ;  /* 0x0000780e01007387 */ /* 0x0001e80000100a00 */
[----:B0-----:R-:W3:Y:S04]  /*3d5c0*/  LDL.LU.64 R14, [R1+0x3350] ;  /* 0x00335000010e7983 */ /* 0x001ee80000300a00 */
[----:B------:R-:W3:Y:S04]  /*3d5d0*/  LDL.LU.64 R12, [R1+0x3348] ;  /* 0x00334800010c7983 */ /* 0x000ee80000300a00 */
[----:B------:R-:W3:Y:S04]  /*3d5e0*/  LDL.LU.64 R6, [R1+0x3340] ;  /* 0x0033400001067983 */ /* 0x000ee80000300a00 */
[----:B------:R-:W4:Y:S04]  /*3d5f0*/  LDL.LU.64 R4, [R1+0x3338] ;  /* 0x0033380001047983 */ /* 0x000f280000300a00 */
[----:B------:R-:W-:Y:S04]  /*3d600*/  STL.64 [R1+0x60], R16 ;  /* 0x0000601001007387 */ /* 0x000fe80000100a00 */
[----:B------:R4:W-:Y:S02]  /*3d610*/  STL.64 [R1+0x68], R18 ;  /* 0x0000681201007387 */ /* 0x0009e40000100a00 */
[C---:B----4-:R-:W-:Y:S06]  /*3d620*/  HMMA.16816.F32 R16, R32.reuse, R4, R40 ;  /* 0x000000042010723c */ /* 0x050fec0000001828 */
[----:B--2---:R-:W-:-:S15]  /*3d630*/  HMMA.16816.F32 R40, R32, R2, R52 ;  /* 0x000000022028723c */ /* 0x004fde0000001834 */
[----:B------:R-:W-:-:S02]  /*3d640*/  NOP ;  /* 0x0000000000007918 */ /* 0x000fc40000000000 */
[----:B------:R-:W-:Y:S04]  /*3d650*/  STL.64 [R1+0xbf0], R16 ;  /* 0x000bf01001007387 */ /* 0x000fe80000100a00 */
[----:B------:R0:W-:Y:S04]  /*3d660*/  STL.64 [R1+0xbf8], R18 ;  /* 0x000bf81201007387 */ /* 0x0001e80000100a00 */
[----:B---3--:R-:W-:Y:S04]  /*3d670*/  STL.64 [R1+0x3320], R6 ;  /* 0x0033200601007387 */ /* 0x008fe80000100a00 */
[----:B------:R-:W-:Y:S04]  /*3d680*/  STL.64 [R1+0xbe0], R40 ;  /* 0x000be02801007387 */ /* 0x000fe80000100a00 */
[----:B------:R-:W-:Y:S04]  /*3d690*/  STL.64 [R1+0xbe8], R42 ;  /* 0x000be82a01007387 */ /* 0x000fe80000100a00 */
[----:B------:R1:W-:Y:S01]  /*3d6a0*/  STL.64 [R1+0x3318], R4 ;  /* 0x0033180401007387 */ /* 0x0003e20000100a00 */
[C---:B0-----:R-:W-:Y:S06]  /*3d6b0*/  HMMA.16816.F32 R16, R32.reuse, R6, R44 ;  /* 0x000000062010723c */ /* 0x041fec000000182c */
[----:B-1----:R-:W-:-:S15]  /*3d6c0*/  HMMA.16816.F32 R4, R32, R20, R8 ;  /* 0x000000142004723c */ /* 0x002fde0000001808 */
[----:B------:R-:W-:-:S02]  /*3d6d0*/  NOP ;  /* 0x0000000000007918 */ /* 0x000fc40000000000 */
[----:B------:R-:W-:Y:S04]  /*3d6e0*/  STL.64 [R1+0xbd0], R16 ;  /* 0x000bd01001007387 */ /* 0x000fe80000100a00 */
[----:B------:R-:W-:Y:S04]  /*3d6f0*/  STL.64 [R1+0xbd8], R18 ;  /* 0x000bd81201007387 */ /* 0x000fe80000100a00 */
[----:B------:R-:W-:Y:S04]  /*3d700*/  STL.64 [R1+0xbc0], R4 ;  /* 0x000bc00401007387 */ /* 0x000fe80000100a00 */
[----:B------:R0:W-:Y:S02]  /*3d710*/  STL.64 [R1+0xbc8], R6 ;  /* 0x000bc80601007387 */ /* 0x0001e40000100a00 */
[----:B0-----:R-:W-:Y:S06]  /*3d720*/  HMMA.16816.F32 R4, R32, R22, R12 ;  /* 0x000000162004723c */ /* 0x001fec000000180c */
[----:B------:R-:W-:Y:S04]  /*3d730*/  STL.64 [R1+0x32f0], R22 ;  /* 0x0032f01601007387 */ /* 0x000fe80000100a00 */
[----:B------:R-:W-:-:S13]  /*3d740*/  STL.64 [R1+0x32e8], R20 ;  /* 0x0032e81401007387 */ /* 0x000fda0000100a00 */
[----:B------:R-:W-:Y:S04]  /*3d750*/  STL.64 [R1+0xbb0], R4 ;  /* 0x000bb00401007387 */ /* 0x000fe80000100a00 */
[----:B------:R0:W-:Y:S02]  /*3d760*/  STL.64 [R1+0xbb8], R6 ;  /* 0x000bb80601007387 */ /* 0x0001e40000100a00 */
[----:B0-----:R-:W-:Y:S01]  /*3d770*/  HMMA.16816.F32 R4, R32, R24, R56 ;  /* 0x000000182004723c */ /* 0x001fe20000001838 */
[----:B------:R-:W-:Y:S02]  /*3d780*/  IMAD R16, R48, 0x100, R39 ;  /* 0x0000010030107824 */ /* 0x000fe400078e0227 */
[----:B------:R-:W2:Y:S01]  /*3d790*/  LDL.LU R48, [R1+0xb10] ;  /* 0x000b100001307983 */ /* 0x000ea20000300800 */
[----:B------:R-:W-:-:S02]  /*3d7a0*/  IMAD R17, R50, 0x100, R49 ;  /* 0x0000010032117824 */ /* 0x000fc400078e0231 */
[----:B------:R-:W-:-:S15]  /*3d7b0*/  IMAD R18, R0, 0x100, R51 ;  /* 0x0000010000127824 */ /* 0x000fde00078e0233 */
[----:B------:R-:W-:-:S02]  /*3d7c0*/  NOP ;  /* 0x0000000000007918 */ /* 0x000fc40000000000 */
[----:B------:R-:W-:Y:S04]  /*3d7d0*/  STL.64 [R1+0xfb0], R4 ;  /* 0x000fb00401007387 */ /* 0x000fe80000100a00 */
[----:B------:R-:W-:Y:S04]  /*3d7e0*/  STL.64 [R1+0xfb8], R6 ;  /* 0x000fb80601007387 */ /* 0x000fe80000100a00 */
[----:B------:R-:W2:Y:S04]  /*3d7f0*/  LDL.LU R49, [R1+0xb14] ;  /* 0x000b140001317983 */ /* 0x000ea80000300800 */
[----:B------:R-:W3:Y:S04]  /*3d800*/  LDL.LU R50, [R1+0xb18] ;  /* 0x000b180001327983 */ /* 0x000ee80000300800 */
[----:B------:R-:W3:Y:S04]  /*3d810*/  LDL.LU R51, [R1+0xb1c] ;  /* 0x000b1c0001337983 */ /* 0x000ee80000300800 */
[----:B---3--:R-:W-:Y:S04]  /*3d820*/  STL.64 [R1+0x32b0], R50 ;  /* 0x0032b03201007387 */ /* 0x008fe80000100a00 */
[----:B--2---:R0:W-:Y:S04]  /*3d830*/  STL.64 [R1+0x32a8], R48 ;  /* 0x0032a83001007387 */ /* 0x0041e80000100a00 */
[----:B------:R-:W2:Y:S04]  /*3d840*/  LDL.LU R8, [R1+0xb30] ;  /* 0x000b300001087983 */ /* 0x000ea80000300800 */
[----:B------:R-:W2:Y:S04]  /*3d850*/  LDL.LU R9, [R1+0xb34] ;  /* 0x000b340001097983 */ /* 0x000ea80000300800 */
[----:B------:R-:W3:Y:S04]  /*3d860*/  LDL.LU R10, [R1+0xb38] ;  /* 0x000b3800010a7983 */ /* 0x000ee80000300800 */
[----:B------:R-:W3:Y:S04]  /*3d870*/  LDL.LU R11, [R1+0xb3c] ;  /* 0x000b3c00010b7983 */ /* 0x000ee80000300800 */
[----:B---3--:R-:W-:Y:S04]  /*3d880*/  STL.64 [R1+0x32c0], R10 ;  /* 0x0032c00a01007387 */ /* 0x008fe80000100a00 */
[----:B--2---:R-:W-:Y:S04]  /*3d890*/  STL.64 [R1+0x32b8], R8 ;  /* 0x0032b80801007387 */ /* 0x004fe80000100a00 */
[----:B------:R-:W2:Y:S04]  /*3d8a0*/  LDL.LU R44, [R1+0xb40] ;  /* 0x000b4000012c7983 */ /* 0x000ea80000300800 */
        /* <DEDUP_REMOVED lines=10> */
[----:B--2---:R2:W-:Y:S04]  /*3d950*/  STL.64 [R1+0x32d8], R52 ;  /* 0x0032d83401007387 */ /* 0x0045e80000100a00 */
[----:B0-----:R-:W3:Y:S04]  /*3d960*/  LDL.LU R48, [R1+0xf80] ;  /* 0x000f800001307983 */ /* 0x001ee80000300800 */
[----:B------:R-:W3:Y:S04]  /*3d970*/  LDL.LU R49, [R1+0xf84] ;  /* 0x000f840001317983 */ /* 0x000ee80000300800 */
[----:B------:R-:W4:Y:S04]  /*3d980*/  LDL.LU R50, [R1+0xf88] ;  /* 0x000f880001327983 */ /* 0x000f280000300800 */
[----:B------:R-:W4:Y:S04]  /*3d990*/  LDL.LU R51, [R1+0xf8c] ;  /* 0x000f8c0001337983 */ /* 0x000f280000300800 */
[----:B----4-:R-:W-:Y:S04]  /*3d9a0*/  STL.64 [R1+0x3300], R50 ;  /* 0x0033003201007387 */ /* 0x010fe80000100a00 */
[----:B---3--:R0:W-:Y:S04]  /*3d9b0*/  STL.64 [R1+0x32f8], R48 ;  /* 0x0032f83001007387 */ /* 0x0081e80000100a00 */
[----:B-1----:R-:W3:Y:S04]  /*3d9c0*/  LDL.LU R44, [R1+0xb60] ;  /* 0x000b6000012c7983 */ /* 0x002ee80000300800 */
[----:B------:R-:W3:Y:S04]  /*3d9d0*/  LDL.LU R45, [R1+0xb64] ;  /* 0x000b6400012d7983 */ /* 0x000ee80000300800 */
[----:B------:R-:W4:Y:S04]  /*3d9e0*/  LDL.LU R46, [R1+0xb68] ;  /* 0x000b6800012e7983 */ /* 0x000f280000300800 */
[----:B------:R-:W4:Y:S04]  /*3d9f0*/  LDL.LU R47, [R1+0xb6c] ;  /* 0x000b6c00012f7983 */ /* 0x000f280000300800 */
[----:B----4-:R-:W-:Y:S04]  /*3da00*/  STL.64 [R1+0x3310], R46 ;  /* 0x0033102e01007387 */ /* 0x010fe80000100a00 */
[----:B---3--:R-:W-:Y:S04]  /*3da10*/  STL.64 [R1+0x3308], R44 ;  /* 0x0033082c01007387 */ /* 0x008fe80000100a00 */
[----:B--2---:R-:W2:Y:S04]  /*3da20*/  LDL.LU R52, [R1+0xb70] ;  /* 0x000b700001347983 */ /* 0x004ea80000300800 */
[----:B------:R-:W2:Y:S04]  /*3da30*/  LDL.LU R53, [R1+0xb74] ;  /* 0x000b740001357983 */ /* 0x000ea80000300800 */
[----:B------:R-:W3:Y:S04]  /*3da40*/  LDL.LU R54, [R1+0xb78] ;  /* 0x000b780001367983 */ /* 0x000ee80000300800 */
[----:B------:R-:W3:Y:S04]  /*3da50*/  LDL.LU R55, [R1+0xb7c] ;  /* 0x000b7c0001377983 */ /* 0x000ee80000300800 */
[----:B---3--:R-:W-:Y:S04]  /*3da60*/  STL.64 [R1+0x3330], R54 ;  /* 0x0033303601007387 */ /* 0x008fe80000100a00 */
[----:B--2---:R1:W-:Y:S04]  /*3da70*/  STL.64 [R1+0x3328], R52 ;  /* 0x0033283401007387 */ /* 0x0043e80000100a00 */
[----:B------:R-:W2:Y:S04]  /*3da80*/  LDL.LU R20, [R1+0xb80] ;  /* 0x000b800001147983 */ /* 0x000ea80000300800 */
[----:B------:R-:W2:Y:S04]  /*3da90*/  LDL.LU R21, [R1+0xb84] ;  /* 0x000b840001157983 */ /* 0x000ea80000300800 */
[----:B------:R-:W2:Y:S04]  /*3daa0*/  LDL.LU R22, [R1+0xb88] ;  /* 0x000b880001167983 */ /* 0x000ea80000300800 */
[----:B------:R-:W2:Y:S04]  /*3dab0*/  LDL.LU R23, [R1+0xb8c] ;  /* 0x000b8c0001177983 */ /* 0x000ea80000300800 */
[----:B0-----:R-:W3:Y:S04]  /*3dac0*/  LDL.LU R48, [R1+0xb90] ;  /* 0x000b900001307983 */ /* 0x001ee80000300800 */
[----:B------:R-:W3:Y:S04]  /*3dad0*/  LDL.LU R49, [R1+0xb94] ;  /* 0x000b940001317983 */ /* 0x000ee80000300800 */
[----:B------:R-:W3:Y:S04]  /*3dae0*/  LDL.LU R50, [R1+0xb98] ;  /* 0x000b980001327983 */ /* 0x000ee80000300800 */
[----:B------:R-:W3:Y:S04]  /*3daf0*/  LDL.LU R51, [R1+0xb9c] ;  /* 0x000b9c0001337983 */ /* 0x000ee80000300800 */
[----:B------:R-:W4:Y:S04]  /*3db00*/  LDL.LU R4, [R1+0x50] ;  /* 0x0000500001047983 */ /* 0x000f280000300800 */
[----:B------:R-:W4:Y:S04]  /*3db10*/  LDL.LU R5, [R1+0x54] ;  /* 0x0000540001057983 */ /* 0x000f280000300800 */
[----:B------:R-:W4:Y:S04]  /*3db20*/  LDL.LU R6, [R1+0x58] ;  /* 0x0000580001067983 */ /* 0x000f280000300800 */
[----:B------:R-:W4:Y:S04]  /*3db30*/  LDL.LU R7, [R1+0x5c] ;  /* 0x00005c0001077983 */ /* 0x000f280000300800 */
[----:B-1----:R-:W2:Y:S04]  /*3db40*/  LDL.LU R52, [R1+0xfa0] ;  /* 0x000fa00001347983 */ /* 0x002ea80000300800 */
[----:B------:R-:W2:Y:S04]  /*3db50*/  LDL.LU R53, [R1+0xfa4] ;  /* 0x000fa40001357983 */ /* 0x000ea80000300800 */
[----:B------:R-:W2:Y:S04]  /*3db60*/  LDL.LU R54, [R1+0xfa8] ;  /* 0x000fa80001367983 */ /* 0x000ea80000300800 */
[----:B------:R-:W2:Y:S04]  /*3db70*/  LDL.LU R55, [R1+0xfac] ;  /* 0x000fac0001377983 */ /* 0x000ea80000300800 */
        /* <DEDUP_REMOVED lines=26> */
[----:B------:R-:W-:-:S03]  /*3dd20*/  IMAD R19, R60, 0x100, R61 ;  /* 0x000001003c137824 */ /* 0x000fc600078e023d */
[----:B------:R-:W3:Y:S04]  /*3dd30*/  LDL.LU R0, [R1+0x14b0] ;  /* 0x0014b00001007983 */ /* 0x000ee80000300800 */
[----:B------:R-:W3:Y:S04]  /*3dd40*/  LDL.LU R61, [R1+0x14bc] ;  /* 0x0014bc00013d7983 */ /* 0x000ee80000300800 */
[----:B------:R-:W3:Y:S01]  /*3dd50*/  LDL.LU R60, [R1+0x14b8] ;  /* 0x0014b800013c7983 */ /* 0x000ee20000300800 */
[C---:B--2---:R-:W-:Y:S06]  /*3dd60*/  HMMA.16816.F32 R52, R32.reuse, R26, R52 ;  /* 0x0000001a2034723c */ /* 0x044fec0000001834 */
[----:B----4-:R-:W-:-:S15]  /*3dd70*/  HMMA.16816.F32 R32, R32, R30, R4 ;  /* 0x0000001e2020723c */ /* 0x010fde0000001804 */
[----:B------:R-:W-:-:S02]  /*3dd80*/  NOP ;  /* 0x0000000000007918 */ /* 0x000fc40000000000 */
[----:B------:R-:W-:Y:S04]  /*3dd90*/  STL.64 [R1+0xfa0], R52 ;  /* 0x000fa03401007387 */ /* 0x000fe80000100a00 */
[----:B------:R0:W-:Y:S04]  /*3dda0*/  STL.64 [R1+0xfa8], R54 ;  /* 0x000fa83601007387 */ /* 0x0001e80000100a00 */
[----:B0-----:R-:W2:Y:S04]  /*3ddb0*/  LDL.LU.64 R54, [R1+0x3330] ;  /* 0x0033300001367983 */ /* 0x001ea80000300a00 */
[----:B------:R-:W2:Y:S04]  /*3ddc0*/  LDL.LU.64 R52, [R1+0x3328] ;  /* 0x0033280001347983 */ /* 0x000ea80000300a00 */
[----:B------:R-:W4:Y:S04]  /*3ddd0*/  LDL.LU.64 R6, [R1+0x3320] ;  /* 0x0033200001067983 */ /* 0x000f280000300a00 */
[----:B------:R-:W2:Y:S01]  /*3dde0*/  LDL.LU.64 R4, [R1+0x3318] ;  /* 0x0033180001047983 */ /* 0x000ea20000300a00 */
[----:B------:R-:W-:-:S02]  /*3ddf0*/  F2FP.F16.E5M2.UNPACK_B R16, R16 ;  /* 0x00000010ff10723e */ /* 0x000fc400020004ff */
[----:B------:R-:W-:Y:S02]  /*3de00*/  F2FP.F16.E5M2.UNPACK_B R17, R17 ;  /* 0x00000011ff11723e */ /* 0x000fe400020004ff */
[----:B------:R-:W-:Y:S02]  /*3de10*/  F2FP.F16.E5M2.UNPACK_B R18, R18 ;  /* 0x00000012ff12723e */ /* 0x000fe400020004ff */
[----:B------:R-:W-:-:S07]  /*3de20*/  F2FP.F16.E5M2.UNPACK_B R19, R19 ;  /* 0x00000013ff13723e */ /* 0x000fce00020004ff */
[C---:B---3--:R-:W-:Y:S01]  /*3de30*/  HMMA.16816.F32 R48, R16.reuse, R2, R48 ;  /* 0x000000021030723c */ /* 0x048fe20000001830 */
[----:B------:R0:W-:Y:S04]  /*3de40*/  STL.64 [R1+0x50], R32 ;  /* 0x0000502001007387 */ /* 0x0001e80000100a00 */
[----:B------:R1:W-:Y:S04]  /*3de50*/  STL.64 [R1+0x58], R34 ;  /* 0x0000582201007387 */ /* 0x0003e80000100a00 */
[----:B0-----:R-:W3:Y:S04]  /*3de60*/  LDL.LU R33, [R1+0x1484] ;  /* 0x0014840001217983 */ /* 0x001ee80000300800 */
[----:B-1----:R-:W3:Y:S04]  /*3de70*/  LDL.LU R34, [R1+0x1480] ;  /* 0x0014800001227983 */ /* 0x002ee80000300800 */
        /* <DEDUP_REMOVED lines=8> */
[----:B------:R-:W-:Y:S04]  /*3df00*/  STL.64 [R1+0xb90], R48 ;  /* 0x000b903001007387 */ /* 0x000fe80000100a00 */
[----:B------:R0:W-:Y:S04]  /*3df10*/  STL.64 [R1+0xb98], R50 ;  /* 0x000b983201007387 */ /* 0x0001e80000100a00 */
[----:B0-----:R-:W4:Y:S04]  /*3df20*/  LDL.LU.64 R50, [R1+0x3300] ;  /* 0x0033000001327983 */ /* 0x001f280000300a00 */
[----:B------:R-:W4:Y:S04]  /*3df30*/  LDL.LU.64 R48, [R1+0x32f8] ;  /* 0x0032f80001307983 */ /* 0x000f280000300a00 */
[----:B------:R-:W-:Y:S04]  /*3df40*/  STL.64 [R1+0xb80], R20 ;  /* 0x000b801401007387 */ /* 0x000fe80000100a00 */
[----:B------:R0:W-:Y:S04]  /*3df50*/  STL.64 [R1+0xb88], R22 ;  /* 0x000b881601007387 */ /* 0x0001e80000100a00 */
[----:B0-----:R-:W2:Y:S04]  /*3df60*/  LDL.LU.64 R22, [R1+0x32f0] ;  /* 0x0032f00001167983 */ /* 0x001ea80000300a00 */
[----:B------:R-:W3:Y:S01]  /*3df70*/  LDL.LU.64 R20, [R1+0x32e8] ;  /* 0x0032e80001147983 */ /* 0x000ee20000300a00 */
[C---:B------:R-:W-:Y:S06]  /*3df80*/  HMMA.16816.F32 R8, R16.reuse, R24, R8 ;  /* 0x000000181008723c */ /* 0x040fec0000001808 */
[C---:B---3--:R-:W-:Y:S06]  /*3df90*/  HMMA.16816.F32 R52, R16.reuse, R20, R52 ;  /* 0x000000141034723c */ /* 0x048fec0000001834 */
[----:B--2---:R-:W-:-:S15]  /*3dfa0*/  HMMA.16816.F32 R44, R16, R22, R44 ;  /* 0x00000016102c723c */ /* 0x004fde000000182c */
[----:B------:R-:W-:-:S02]  /*3dfb0*/  NOP ;  /* 0x0000000000007918 */ /* 0x000fc40000000000 */
[----:B------:R-:W-:Y:S04]  /*3dfc0*/  STL.64 [R1+0xb70], R52 ;  /* 0x000b703401007387 */ /* 0x000fe80000100a00 */
[----:B------:R0:W-:Y:S04]  /*3dfd0*/  STL.64 [R1+0xb78], R54 ;  /* 0x000b783601007387 */ /* 0x0001e80000100a00 */
[----:B0-----:R-:W2:Y:S04]  /*3dfe0*/  LDL.LU.64 R54, [R1+0x32e0] ;  /* 0x0032e00001367983 */ /* 0x001ea80000300a00 */
[----:B------:R-:W2:Y:S04]  /*3dff0*/  LDL.LU.64 R52, [R1+0x32d8] ;  /* 0x0032d80001347983 */ /* 0x000ea80000300a00 */
[----:B------:R-:W-:Y:S04]  /*3e000*/  STL.64 [R1+0xb60], R44 ;  /* 0x000b602c01007387 */ /* 0x000fe80000100a00 */
[----:B------:R0:W-:Y:S04]  /*3e010*/  STL.64 [R1+0xb68], R46 ;  /* 0x000b682e01007387 */ /* 0x0001e80000100a00 */
[----:B0-----:R-:W3:Y:S04]  /*3e020*/  LDL.LU.64 R46, [R1+0x32d0] ;  /* 0x0032d000012e7983 */ /* 0x001ee80000300a00 */
[----:B------:R-:W3:Y:S04]  /*3e030*/  LDL.LU.64 R44, [R1+0x32c8] ;  /* 0x0032c800012c7983 */ /* 0x000ee80000300a00 */
[----:B------:R-:W-:Y:S04]  /*3e040*/  STL.64 [R1+0xf90], R8 ;  /* 0x000f900801007387 */ /* 0x000fe80000100a00 */
[----:B------:R0:W-:Y:S01]  /*3e050*/  STL.64 [R1+0xf98], R10 ;  /* 0x000f980a01007387 */ /* 0x0001e20000100a00 */
[----:B----4-:R-:W-:Y:S03]  /*3e060*/  HMMA.16816.F32 R48, R16, R26, R48 ;  /* 0x0000001a1030723c */ /* 0x010fe60000001830 */
[----:B0-----:R-:W4:Y:S04]  /*3e070*/  LDL.LU.64 R10, [R1+0x32c0] ;  /* 0x0032c000010a7983 */ /* 0x001f280000300a00 */
[----:B------:R-:W4:-:S15]  /*3e080*/  LDL.LU.64 R8, [R1+0x32b8] ;  /* 0x0032b80001087983 */ /* 0x000f1e0000300a00 */
[----:B------:R-:W-:-:S01]  /*3e090*/  NOP ;  /* 0x0000000000007918 */ /* 0x000fc20000000000 */
[----:B------:R-:W-:Y:S04]  /*3e0a0*/  STL.64 [R1+0xf80], R48 ;  /* 0x000f803001007387 */ /* 0x000fe80000100a00 */
[----:B------:R0:W-:Y:S04]  /*3e0b0*/  STL.64 [R1+0xf88], R50 ;  /* 0x000f883201007387 */ /* 0x0001e80000100a00 */
[----:B0-----:R-:W4:Y:S04]  /*3e0c0*/  LDL.LU.64 R50, [R1+0x32b0] ;  /* 0x0032b00001327983 */ /* 0x001f280000300a00 */
[----:B------:R-:W4:Y:S01]  /*3e0d0*/  LDL.LU.64 R48, [R1+0x32a8] ;  /* 0x0032a80001307983 */ /* 0x000f220000300a00 */
[----:B------:R-:W-:Y:S01]  /*3e0e0*/  HMMA.16816.F32 R16, R16, R30, R40 ;  /* 0x0000001e1010723c */ /* 0x000fe20000001828 */
[----:B------:R-:W-:-:S02]  /*3e0f0*/  IMAD R32, R34, 0x100, R33 ;  /* 0x0000010022207824 */ /* 0x000fc400078e0221 */
[----:B------:R-:W-:Y:S02]  /*3e100*/  IMAD R33, R29, 0x100, R35 ;  /* 0x000001001d217824 */ /* 0x000fe400078e0223 */
[----:B------:R-:W-:Y:S02]  /*3e110*/  IMAD R34, R12, 0x100, R28 ;  /* 0x000001000c227824 */ /* 0x000fe400078e021c */
[----:B------:R-:W-:Y:S01]  /*3e120*/  IMAD R35, R14, 0x100, R13 ;  /* 0x000001000e237824 */ /* 0x000fe200078e020d */
[----:B------:R-:W-:Y:S02]  /*3e130*/  F2FP.F16.E5M2.UNPACK_B R32, R32 ;  /* 0x00000020ff20723e */ /* 0x000fe400020004ff */
[----:B------:R-:W-:Y:S02]  /*3e140*/  F2FP.F16.E5M2.UNPACK_B R33, R33 ;  /* 0x00000021ff21723e */ /* 0x000fe400020004ff */
[----:B------:R-:W-:Y:S02]  /*3e150*/  F2FP.F16.E5M2.UNPACK_B R34, R34 ;  /* 0x00000022ff22723e */ /* 0x000fe400020004ff */
[----:B------:R-:W-:-:S09]  /*3e160*/  F2FP.F16.E5M2.UNPACK_B R35, R35 ;  /* 0x00000023ff23723e */ /* 0x000fd200020004ff */
[----:B------:R-:W-:Y:S04]  /*3e170*/  STL.64 [R1+0x40], R16 ;  /* 0x0000401001007387 */ /* 0x000fe80000100a00 */
[----:B------:R3:W-:Y:S01]  /*3e180*/  STL.64 [R1+0x48], R18 ;  /* 0x0000481201007387 */ /* 0x0007e20000100a00 */
[C---:B--2---:R-:W-:Y:S06]  /*3e190*/  HMMA.16816.F32 R40, R32.reuse, R4, R52 ;  /* 0x000000042028723c */ /* 0x044fec0000001834 */
[----:B---3--:R-:W-:-:S15]  /*3e1a0*/  HMMA.16816.F32 R16, R32, R2, R44 ;  /* 0x000000022010723c */ /* 0x008fde000000182c */
[----:B------:R-:W-:-:S02]  /*3e1b0*/  NOP ;  /* 0x0000000000007918 */ /* 0x000fc40000000000 */
[----:B------:R-:W-:Y:S04]  /*3e1c0*/  STL.64 [R1+0xb50], R40 ;  /* 0x000b502801007387 */ /* 0x000fe80000100a00 */
[----:B------:R-:W-:Y:S04]  /*3e1d0*/  STL.64 [R1+0xb58], R42 ;  /* 0x000b582a01007387 */ /* 0x000fe80000100a00 */
[----:B------:R-:W-:Y:S01]  /*3e1e0*/  STL.64 [R1+0x3280], R6 ;  /* 0x0032800601007387 */ /* 0x000fe20000100a00 */
[C---:B----4-:R-:W-:Y:S03]  /*3e1f0*/  HMMA.16816.F32 R8, R32.reuse, R6, R8 ;  /* 0x000000062008723c */ /* 0x050fe60000001808 */
[----:B------:R-:W-:Y:S04]  /*3e200*/  STL.64 [R1+0xb40], R16 ;  /* 0x000b401001007387 */ /* 0x000fe80000100a00 */
[----:B------:R-:W-:Y:S04]  /*3e210*/  STL.64 [R1+0xb48], R18 ;  /* 0x000b481201007387 */ /* 0x000fe80000100a00 */
[----:B------:R0:W-:Y:S02]  /*3e220*/  STL.64 [R1+0x3278], R4 ;  /* 0x0032780401007387 */ /* 0x0001e40000100a00 */
[C---:B0-----:R-:W-:Y:S10]  /*3e230*/  HMMA.16816.F32 R4, R32.reuse, R20, R36 ;  /* 0x000000142004723c */ /* 0x041ff40000001824 */
[----:B------:R-:W-:Y:S04]  /*3e240*/  STL.64 [R1+0xb30], R8 ;  /* 0x000b300801007387 */ /* 0x000fe80000100a00 */
[----:B------:R-:W-:Y:S09]  /*3e250*/  STL.64 [R1+0xb38], R10 ;  /* 0x000b380a01007387 */ /* 0x000ff20000100a00 */
[----:B------:R-:W-:Y:S04]  /*3e260*/  STL.64 [R1+0xb20], R4 ;  /* 0x000b200401007387 */ /* 0x000fe80000100a00 */
[----:B------:R0:W-:Y:S02]  /*3e270*/  STL.64 [R1+0xb28], R6 ;  /* 0x000b280601007387 */ /* 0x0001e40000100a00 */
[----:B0-----:R-:W-:Y:S06]  /*3e280*/  HMMA.16816.F32 R4, R32, R22, R48 ;  /* 0x000000162004723c */ /* 0x001fec0000001830 */
[----:B------:R-:W-:Y:S04]  /*3e290*/  STL.64 [R1+0x3250], R22 ;  /* 0x0032501601007387 */ /* 0x000fe80000100a00 */
[----:B------:R-:W-:Y:S01]  /*3e2a0*/  STL.64 [R1+0x3248], R20 ;  /* 0x0032481401007387 */ /* 0x000fe20000100a00 */
[----:B------:R-:W-:-:S02]  /*3e2b0*/  IMAD R16, R56, 0x100, R15 ;  /* 0x0000010038107824 */ /* 0x000fc400078e020f */
[----:B------:R-:W-:Y:S02]  /*3e2c0*/  IMAD R17, R58, 0x100, R57 ;  /* 0x000001003a117824 */ /* 0x000fe400078e0239 */
[----:B------:R-:W-:-:S08]  /*3e2d0*/  IMAD R18, R0, 0x100, R59 ;  /* 0x0000010000127824 */ /* 0x000fd000078e023b */
[----:B------:R-:W-:Y:S04]  /*3e2e0*/  STL.64 [R1+0xb10], R4 ;  /* 0x000b100401007387 */ /* 0x000fe80000100a00 */
[----:B------:R-:W-:Y:S04]  /*3e2f0*/  STL.64 [R1+0xb18], R6 ;  /* 0x000b180601007387 */ /* 0x000fe80000100a00 */
        /* <DEDUP_REMOVED lines=24> */
[----:B------:R-:W3:Y:S04]  /*3e480*/  LDL.LU R52, [R1+0x20] ;  /* 0x0000200001347983 */ /* 0x000ee80000300800 */
[----:B------:R-:W3:Y:S04]  /*3e490*/  LDL.LU R53, [R1+0x24] ;  /* 0x0000240001357983 */ /* 0x000ee80000300800 */
[----:B------:R-:W4:Y:S04]  /*3e4a0*/  LDL.LU R54, [R1+0x28] ;  /* 0x0000280001367983 */ /* 0x000f280000300800 */
[----:B------:R-:W4:Y:S04]  /*3e4b0*/  LDL.LU R55, [R1+0x2c] ;  /* 0x00002c0001377983 */ /* 0x000f280000300800 */
[----:B----4-:R-:W-:Y:S04]  /*3e4c0*/  STL.64 [R1+0x3270], R54 ;  /* 0x0032703601007387 */ /* 0x010fe80000100a00 */
[----:B---3--:R-:W-:Y:S04]  /*3e4d0*/  STL.64 [R1+0x3268], R52 ;  /* 0x0032683401007387 */ /* 0x008fe80000100a00 */
[----:B0-----:R-:W3:Y:S04]  /*3e4e0*/  LDL.LU R12, [R1+0xac0] ;  /* 0x000ac000010c7983 */ /* 0x001ee80000300800 */
[----:B------:R-:W3:Y:S04]  /*3e4f0*/  LDL.LU R13, [R1+0xac4] ;  /* 0x000ac400010d7983 */ /* 0x000ee80000300800 */
[----:B------:R-:W4:Y:S04]  /*3e500*/  LDL.LU R14, [R1+0xac8] ;  /* 0x000ac800010e7983 */ /* 0x000f280000300800 */
[----:B------:R-:W4:Y:S04]  /*3e510*/  LDL.LU R15, [R1+0xacc] ;  /* 0x000acc00010f7983 */ /* 0x000f280000300800 */
[----:B----4-:R-:W-:Y:S04]  /*3e520*/  STL.64 [R1+0x3290], R14 ;  /* 0x0032900e01007387 */ /* 0x010fe80000100a00 */
[----:B---3--:R-:W-:Y:S04]  /*3e530*/  STL.64 [R1+0x3288], R12 ;  /* 0x0032880c01007387 */ /* 0x008fe80000100a00 */
[----:B-1----:R-:W3:Y:S04]  /*3e540*/  LDL.LU R8, [R1+0xad0] ;  /* 0x000ad00001087983 */ /* 0x002ee80000300800 */
[----:B------:R-:W3:Y:S04]  /*3e550*/  LDL.LU R9, [R1+0xad4] ;  /* 0x000ad40001097983 */ /* 0x000ee80000300800 */
[----:B------:R-:W4:Y:S04]  /*3e560*/  LDL.LU R10, [R1+0xad8] ;  /* 0x000ad800010a7983 */ /* 0x000f280000300800 */
[----:B------:R-:W4:Y:S04]  /*3e570*/  LDL.LU R11, [R1+0xadc] ;  /* 0x000adc00010b7983 */ /* 0x000f280000300800 */
[----:B----4-:R-:W-:Y:S04]  /*3e580*/  STL.64 [R1+0x32a0], R10 ;  /* 0x0032a00a01007387 */ /* 0x010fe80000100a00 */
[----:B---3--:R0:W-:Y:S04]  /*3e590*/  STL.64 [R1+0x3298], R8 ;  /* 0x0032980801007387 */ /* 0x0081e80000100a00 */
[----:B------:R-:W3:Y:S04]  /*3e5a0*/  LDL.LU R20, [R1+0xae0] ;  /* 0x000ae00001147983 */ /* 0x000ee80000300800 */
[----:B------:R-:W3:Y:S04]  /*3e5b0*/  LDL.LU R21, [R1+0xae4] ;  /* 0x000ae40001157983 */ /* 0x000ee80000300800 */
[----:B------:R-:W3:Y:S04]  /*3e5c0*/  LDL.LU R22, [R1+0xae8] ;  /* 0x000ae80001167983 */ /* 0x000ee80000300800 */
[----:B------:R-:W3:Y:S04]  /*3e5d0*/  LDL.LU R23, [R1+0xaec] ;  /* 0x000aec0001177983 */ /* 0x000ee80000300800 */
[----:B--2---:R-:W2:Y:S04]  /*3e5e0*/  LDL.LU R44, [R1+0xaf0] ;  /* 0x000af000012c7983 */ /* 0x004ea80000300800 */
[----:B------:R-:W2:Y:S04]  /*3e5f0*/  LDL.LU R45, [R1+0xaf4] ;  /* 0x000af400012d7983 */ /* 0x000ea80000300800 */
[----:B------:R-:W2:Y:S04]  /*3e600*/  LDL.LU R46, [R1+0xaf8] ;  /* 0x000af800012e7983 */ /* 0x000ea80000300800 */
[----:B------:R-:W2:Y:S04]  /*3e610*/  LDL.LU R47, [R1+0xafc] ;  /* 0x000afc00012f7983 */ /* 0x000ea80000300800 */
[----:B------:R-:W4:Y:S04]  /*3e620*/  LDL.LU R4, [R1+0x30] ;  /* 0x0000300001047983 */ /* 0x000f280000300800 */
[----:B------:R-:W4:Y:S04]  /*3e630*/  LDL.LU R5, [R1+0x34] ;  /* 0x0000340001057983 */ /* 0x000f280000300800 */
[----:B------:R-:W4:Y:S04]  /*3e640*/  LDL.LU R6, [R1+0x38] ;  /* 0x0000380001067983 */ /* 0x000f280000300800 */
[----:B------:R-:W4:Y:S04]  /*3e650*/  LDL.LU R7, [R1+0x3c] ;  /* 0x00003c0001077983 */ /* 0x000f280000300800 */
[----:B0-----:R-:W3:Y:S04]  /*3e660*/  LDL.LU R8, [R1+0xf70] ;  /* 0x000f700001087983 */ /* 0x001ee80000300800 */
[----:B------:R-:W3:Y:S04]  /*3e670*/  LDL.LU R9, [R1+0xf74] ;  /* 0x000f740001097983 */ /* 0x000ee80000300800 */
[----:B------:R-:W3:Y:S04]  /*3e680*/  LDL.LU R10, [R1+0xf78] ;  /* 0x000f7800010a7983 */ /* 0x000ee80000300800 */
[----:B------:R-:W3:Y:S04]  /*3e690*/  LDL.LU R11, [R1+0xf7c] ;  /* 0x000f7c00010b7983 */ /* 0x000ee80000300800 */
        /* <DEDUP_REMOVED lines=25> */
[----:B------:R-:W4:Y:S01]  /*3e830*/  LDL.LU R51, [R1+0x14e8] ;  /* 0x0014e80001337983 */ /* 0x000f220000300800 */
[----:B------:R-:W-:-:S03]  /*3e840*/  IMAD R19, R60, 0x100, R61 ;  /* 0x000001003c137824 */ /* 0x000fc600078e023d */
[----:B------:R-:W4:Y:S04]  /*3e850*/  LDL.LU R0, [R1+0x14e4] ;  /* 0x0014e40001007983 */ /* 0x000f280000300800 */
[----:B------:R-:W4:Y:S04]  /*3e860*/  LDL.LU R61, [R1+0x14f0] ;  /* 0x0014f000013d7983 */ /* 0x000f280000300800 */
[----:B------:R-:W4:Y:S01]  /*3e870*/  LDL.LU R60, [R1+0x14ec] ;  /* 0x0014ec00013c7983 */ /* 0x000f220000300800 */
[C---:B---3--:R-:W-:Y:S06]  /*3e880*/  HMMA.16816.F32 R8, R32.reuse, R24, R8 ;  /* 0x000000182008723c */ /* 0x048fec0000001808 */
[C---:B--2---:R-:W-:Y:S06]  /*3e890*/  HMMA.16816.F32 R12, R32.reuse, R26, R12 ;  /* 0x0000001a200c723c */ /* 0x044fec000000180c */
[----:B----4-:R-:W-:Y:S11]  /*3e8a0*/  HMMA.16816.F32 R32, R32, R30, R4 ;  /* 0x0000001e2020723c */ /* 0x010ff60000001804 */
        /* <DEDUP_REMOVED lines=8> */
[----:B------:R-:W4:Y:S04]  /*3e930*/  LDL.LU.64 R6, [R1+0x3280] ;  /* 0x0032800001067983 */ /* 0x000f280000300a00 */
[----:B------:R-:W2:Y:S01]  /*3e940*/  LDL.LU.64 R4, [R1+0x3278] ;  /* 0x0032780001047983 */ /* 0x000ea20000300a00 */
[----:B------:R-:W-:-:S02]  /*3e950*/  F2FP.F16.E5M2.UNPACK_B R16, R16 ;  /* 0x00000010ff10723e */ /* 0x000fc400020004ff */
[----:B------:R-:W-:Y:S02]  /*3e960*/  F2FP.F16.E5M2.UNPACK_B R17, R17 ;  /* 0x00000011ff11723e */ /* 0x000fe400020004ff */
[----:B------:R-:W-:Y:S02]  /*3e970*/  F2FP.F16.E5M2.UNPACK_B R18, R18 ;  /* 0x00000012ff12723e */ /* 0x000fe400020004ff */
[----:B------:R-:W-:-:S07]  /*3e980*/  F2FP.F16.E5M2.UNPACK_B R19, R19 ;  /* 0x00000013ff13723e */ /* 0x000fce00020004ff */
[C---:B------:R-:W-:Y:S01]  /*3e990*/  HMMA.16816.F32 R44, R16.reuse, R2, R44 ;  /* 0x00000002102c723c */ /* 0x040fe2000000182c */
        /* <DEDUP_REMOVED lines=18> */
[----:B0-----:R-:W3:Y:S04]  /*3eac0*/  LDL.LU.64 R22, [R1+0x3250] ;  /* 0x0032500001167983 */ /* 0x001ee80000300a00 */
[----:B------:R-:W2:Y:S01]  /*3ead0*/  LDL.LU.64 R20, [R1+0x3248] ;  /* 0x0032480001147983 */ /* 0x000ea20000300a00 */
[C---:B------:R-:W-:Y:S06]  /*3eae0*/  HMMA.16816.F32 R56, R16.reuse, R24, R56 ;  /* 0x000000181038723c */ /* 0x040fec0000001838 */
[C---:B------:R-:W-:Y:S06]  /*3eaf0*/  HMMA.16816.F32 R40, R16.reuse, R26, R40 ;  /* 0x0000001a1028723c */ /* 0x040fec0000001828 */
[C---:B--2---:R-:W-:Y:S06]  /*3eb00*/  HMMA.16816.F32 R8, R16.reuse, R20, R8 ;  /* 0x000000141008723c */ /* 0x044fec0000001808 */
[----:B---3--:R-:W-:-:S15]  /*3eb10*/  HMMA.16816.F32 R12, R16, R22, R12 ;  /* 0x00000016100c723c */ /* 0x008fde000000180c */
        /* <DEDUP_REMOVED lines=10> */
[----:B------:R0:W-:Y:S04]  /*3ebc0*/  STL.64 [R1+0xf58], R58 ;  /* 0x000f583a01007387 */ /* 0x0001e80000100a00 */
[----:B0-----:R-:W3:Y:S04]  /*3ebd0*/  LDL.LU.64 R58, [R1+0x3220] ;  /* 0x00322000013a7983 */ /* 0x001ee80000300a00 */
[----:B------:R-:W3:Y:S01]  /*3ebe0*/  LDL.LU.64 R56, [R1+0x3218] ;  /* 0x0032180001387983 */ /* 0x000ee20000300a00 */
        /* <DEDUP_REMOVED lines=8> */
[----:B------:R-:W-:Y:S01]  /*3ec70*/  STL [R1+0x3210], R25 ;  /* 0x0032101901007387 */ /* 0x000fe20000100800 */
[----:B------:R-:W-:Y:S03]  /*3ec80*/  HMMA.16816.F32 R52, R16, R30, R52 ;  /* 0x0000001e1034723c */ /* 0x000fe60000001834 */
[----:B------:R-:W-:Y:S04]  /*3ec90*/  STL.64 [R1+0xf40], R40 ;  /* 0x000f402801007387 */ /* 0x000fe80000100a00 */
[----:B------:R4:W-:Y:S02]  /*3eca0*/  STL.64 [R1+0xf48], R42 ;  /* 0x000f482a01007387 */ /* 0x0009e40000100a00 */
[----:B----4-:R-:W-:-:S14]  /*3ecb0*/  HMMA.16816.F32 R40, R32, R4, R44 ;  /* 0x000000042028723c */ /* 0x010fdc000000182c */
[----:B------:R-:W-:Y:S04]  /*3ecc0*/  STL.64 [R1+0x20], R52 ;  /* 0x0000203401007387 */ /* 0x000fe80000100a00 */
[----:B------:R-:W-:Y:S05]  /*3ecd0*/  STL.64 [R1+0x28], R54 ;  /* 0x0000283601007387 */ /* 0x000fea0000100a00 */
[----:B------:R-:W-:Y:S04]  /*3ece0*/  STL.64 [R1+0xab0], R40 ;  /* 0x000ab02801007387 */ /* 0x000fe80000100a00 */
[----:B------:R-:W-:Y:S04]  /*3ecf0*/  STL.64 [R1+0xab8], R42 ;  /* 0x000ab82a01007387 */ /* 0x000fe80000100a00 */
[----:B------:R-:W-:Y:S01]  /*3ed00*/  STL.64 [R1+0x31e8], R6 ;  /* 0x0031e80601007387 */ /* 0x000fe20000100a00 */
[C---:B--2---:R-:W-:Y:S06]  /*3ed10*/  HMMA.16816.F32 R16, R32.reuse, R2, R8 ;  /* 0x000000022010723c */ /* 0x044fec0000001808 */
[----:B------:R-:W-:-:S15]  /*3ed20*/  HMMA.16816.F32 R8, R32, R6, R36 ;  /* 0x000000062008723c */ /* 0x000fde0000001824 */
[----:B------:R-:W-:-:S02]  /*3ed30*/  NOP ;  /* 0x0000000000007918 */ /* 0x000fc40000000000 */
[----:B------:R-:W-:Y:S04]  /*3ed40*/  STL.64 [R1+0xaa0], R16 ;  /* 0x000aa01001007387 */ /* 0x000fe80000100a00 */
[----:B------:R-:W-:Y:S04]  /*3ed50*/  STL.64 [R1+0xaa8], R18 ;  /* 0x000aa81201007387 */ /* 0x000fe80000100a00 */
[----:B------:R3:W-:Y:S02]  /*3ed60*/  STL.64 [R1+0x31e0], R4 ;  /* 0x0031e00401007387 */ /* 0x0007e40000100a00 */
[----:B---3--:R-:W-:Y:S02]  /*3ed70*/  HMMA.16816.F32 R4, R32, R20, R12 ;  /* 0x000000142004723c */ /* 0x008fe4000000180c */
[----:B------:R-:W-:Y:S04]  /*3ed80*/  STL.64 [R1+0xa90], R8 ;  /* 0x000a900801007387 */ /* 0x000fe80000100a00 */
[----:B------:R-:W-:-:S15]  /*3ed90*/  STL.64 [R1+0xa98], R10 ;  /* 0x000a980a01007387 */ /* 0x000fde0000100a00 */
[----:B------:R-:W-:-:S02]  /*3eda0*/  NOP ;  /* 0x0000000000007918 */ /* 0x000fc40000000000 */
[----:B------:R-:W-:Y:S04]  /*3edb0*/  STL.64 [R1+0xa80], R4 ;  /* 0x000a800401007387 */ /* 0x000fe80000100a00 */
[----:B------:R0:W-:Y:S02]  /*3edc0*/  STL.64 [R1+0xa88], R6 ;  /* 0x000a880601007387 */ /* 0x0001e40000100a00 */
[----:B0-----:R-:W-:Y:S06]  /*3edd0*/  HMMA.16816.F32 R4, R32, R22, R56 ;  /* 0x000000162004723c */ /* 0x001fec0000001838 */
[----:B------:R-:W-:Y:S04]  /*3ede0*/  STL.64 [R1+0x31c8], R22 ;  /* 0x0031c81601007387 */ /* 0x000fe80000100a00 */
[----:B------:R0:W-:Y:S01]  /*3edf0*/  STL.64 [R1+0x31c0], R20 ;  /* 0x0031c01401007387 */ /* 0x0001e20000100a00 */
[----:B------:R-:W-:-:S12]  /*3ee00*/  IMAD R16, R0, 0x100, R51 ;  /* 0x0000010000107824 */ /* 0x000fd800078e0233 */
[----:B------:R1:W-:Y:S04]  /*3ee10*/  STL.64 [R1+0xa70], R4 ;  /* 0x000a700401007387 */ /* 0x0003e80000100a00 */
[----:B------:R2:W-:Y:S04]  /*3ee20*/  STL.64 [R1+0xa78], R6 ;  /* 0x000a780601007387 */ /* 0x0005e80000100a00 */
[----:B------:R-:W3:Y:S04]  /*3ee30*/  LDL.LU R48, [R1+0x80] ;  /* 0x0000800001307983 */ /* 0x000ee80000300800 */
[----:B------:R-:W3:Y:S04]  /*3ee40*/  LDL.LU R49, [R1+0x84] ;  /* 0x0000840001317983 */ /* 0x000ee80000300800 */
[----:B------:R-:W4:Y:S04]  /*3ee50*/  LDL.LU R50, [R1+0x88] ;  /* 0x0000880001327983 */ /* 0x000f280000300800 */
[----:B------:R-:W4:Y:S04]  /*3ee60*/  LDL.LU R51, [R1+0x8c] ;  /* 0x00008c0001337983 */ /* 0x000f280000300800 */
[----:B----4-:R-:W-:Y:S04]  /*3ee70*/  STL.64 [R1+0x31d8], R50 ;  /* 0x0031d83201007387 */ /* 0x010fe80000100a00 */
[----:B---3--:R-:W-:Y:S04]  /*3ee80*/  STL.64 [R1+0x31d0], R48 ;  /* 0x0031d03001007387 */ /* 0x008fe80000100a00 */
        /* <DEDUP_REMOVED lines=11> */
[----:B---3--:R3:W-:Y:S04]  /*3ef40*/  STL.64 [R1+0x3200], R52 ;  /* 0x0032003401007387 */ /* 0x0087e80000100a00 */
[----:B------:R-:W4:Y:S04]  /*3ef50*/  LDL.LU R40, [R1+0xa20] ;  /* 0x000a200001287983 */ /* 0x000f280000300800 */
[----:B------:R-:W4:Y:S04]  /*3ef60*/  LDL.LU R41, [R1+0xa24] ;  /* 0x000a240001297983 */ /* 0x000f280000300800 */
[----:B------:R-:W4:Y:S04]  /*3ef70*/  LDL.LU R42, [R1+0xa28] ;  /* 0x000a2800012a7983 */ /* 0x000f280000300800 */
[----:B------:R-:W4:Y:S04]  /*3ef80*/  LDL.LU R43, [R1+0xa2c] ;  /* 0x000a2c00012b7983 */ /* 0x000f280000300800 */
[----:B0-----:R-:W4:Y:S04]  /*3ef90*/  LDL.LU R20, [R1+0xa40] ;  /* 0x000a400001147983 */ /* 0x001f280000300800 */
[----:B------:R-:W4:Y:S04]  /*3efa0*/  LDL.LU R21, [R1+0xa44] ;  /* 0x000a440001157983 */ /* 0x000f280000300800 */
[----:B------:R-:W4:Y:S04]  /*3efb0*/  LDL.LU R22, [R1+0xa48] ;  /* 0x000a480001167983 */ /* 0x000f280000300800 */
[----:B------:R-:W4:Y:S04]  /*3efc0*/  LDL.LU R23, [R1+0xa4c] ;  /* 0x000a4c0001177983 */ /* 0x000f280000300800 */
[----:B-1----:R-:W4:Y:S04]  /*3efd0*/  LDL.LU R4, [R1+0xa60] ;  /* 0x000a600001047983 */ /* 0x002f280000300800 */
[----:B------:R-:W4:Y:S04]  /*3efe0*/  LDL.LU R5, [R1+0xa64] ;  /* 0x000a640001057983 */ /* 0x000f280000300800 */
[----:B--2---:R-:W4:Y:S04]  /*3eff0*/  LDL.LU R6, [R1+0xa68] ;  /* 0x000a680001067983 */ /* 0x004f280000300800 */
[----:B------:R-:W4:Y:S04]  /*3f000*/  LDL.LU R7, [R1+0xa6c] ;  /* 0x000a6c0001077983 */ /* 0x000f280000300800 */
[----:B------:R-:W2:Y:S04]  /*3f010*/  LDL.LU R25, [R1+0x14f8] ;  /* 0x0014f80001197983 */ /* 0x000ea80000300800 */
[----:B------:R-:W2:Y:S04]  /*3f020*/  LDL.LU R18, [R1+0x14f4] ;  /* 0x0014f40001127983 */ /* 0x000ea80000300800 */
[----:B------:R-:W4:Y:S04]  /*3f030*/  LDL.LU R19, [R1+0x1500] ;  /* 0x0015000001137983 */ /* 0x000f280000300800 */
[----:B------:R-:W4:Y:S04]  /*3f040*/  LDL.LU R29, [R1+0x14fc] ;  /* 0x0014fc00011d7983 */ /* 0x000f280000300800 */
[----:B---3--:R-:W3:Y:S04]  /*3f050*/  LDL.LU R52, [R1+0xf30] ;  /* 0x000f300001347983 */ /* 0x008ee80000300800 */
[----:B------:R-:W3:Y:S04]  /*3f060*/  LDL.LU R53, [R1+0xf34] ;  /* 0x000f340001357983 */ /* 0x000ee80000300800 */
[----:B------:R-:W3:Y:S04]  /*3f070*/  LDL.LU R54, [R1+0xf38] ;  /* 0x000f380001367983 */ /* 0x000ee80000300800 */
[----:B------:R-:W3:Y:S04]  /*3f080*/  LDL.LU R55, [R1+0xf3c] ;  /* 0x000f3c0001377983 */ /* 0x000ee80000300800 */
[----:B------:R-:W4:Y:S04]  /*3f090*/  LDL.LU R36, [R1+0xf20] ;  /* 0x000f200001247983 */ /* 0x000f280000300800 */
[----:B------:R-:W4:Y:S04]  /*3f0a0*/  LDL.LU R37, [R1+0xf24] ;  /* 0x000f240001257983 */ /* 0x000f280000300800 */
[----:B------:R-:W4:Y:S04]  /*3f0b0*/  LDL.LU R38, [R1+0xf28] ;  /* 0x000f280001267983 */ /* 0x000f280000300800 */
[----:B------:R-:W4:Y:S04]  /*3f0c0*/  LDL.LU R39, [R1+0xf2c] ;  /* 0x000f2c0001277983 */ /* 0x000f280000300800 */
        /* <DEDUP_REMOVED lines=25> */
[----:B--2---:R-:W-:-:S03]  /*3f260*/  IMAD R18, R18, 0x100, R25 ;  /* 0x0000010012127824 */ /* 0x004fc600078e0219 */
[----:B------:R-:W3:Y:S01]  /*3f270*/  LDL.LU R25, [R1+0x3210] ;  /* 0x0032100001197983 */ /* 0x000ee20000300800 */
[C---:B----4-:R-:W-:Y:S06]  /*3f280*/  HMMA.16816.F32 R36, R32.reuse, R26, R36 ;  /* 0x0000001a2024723c */ /* 0x050fec0000001824 */
[C---:B---3--:R-:W-:Y:S06]  /*3f290*/  HMMA.16816.F32 R52, R32.reuse, R24, R52 ;  /* 0x000000182034723c */ /* 0x048fec0000001834 */
[----:B------:R-:W-:-:S15]  /*3f2a0*/  HMMA.16816.F32 R32, R32, R30, R4 ;  /* 0x0000001e2020723c */ /* 0x000fde0000001804 */
        /* <DEDUP_REMOVED lines=11> */
[----:B------:R-:W-:Y:S01]  /*3f360*/  IMAD R19, R29, 0x100, R19 ;  /* 0x000001001d137824 */ /* 0x000fe200078e0213 */
[----:B------:R-:W-:-:S02]  /*3f370*/  F2FP.F16.E5M2.UNPACK_B R16, R16 ;  /* 0x00000010ff10723e */ /* 0x000fc400020004ff */
[----:B------:R-:W-:Y:S02]  /*3f380*/  F2FP.F16.E5M2.UNPACK_B R17, R17 ;  /* 0x00000011ff11723e */ /* 0x000fe400020004ff */
[----:B------:R-:W-:Y:S02]  /*3f390*/  F2FP.F16.E5M2.UNPACK_B R18, R18 ;  /* 0x00000012ff12723e */ /* 0x000fe400020004ff */
[----:B------:R-:W-:-:S07]  /*3f3a0*/  F2FP.F16.E5M2.UNPACK_B R19, R19 ;  /* 0x00000013ff13723e */ /* 0x000fce00020004ff */
[C---:B------:R-:W-:Y:S01]  /*3f3b0*/  HMMA.16816.F32 R20, R16.reuse, R2, R20 ;  /* 0x000000021014723c */ /* 0x040fe20000001814 */
[----:B------:R0:W-:Y:S04]  /*3f3c0*/  STL.64 [R1+0xa60], R32 ;  /* 0x000a602001007387 */ /* 0x0001e80000100a00 */
[----:B------:R1:W-:Y:S04]  /*3f3d0*/  STL.64 [R1+0xa68], R34 ;  /* 0x000a682201007387 */ /* 0x0003e80000100a00 */
[----:B0-----:R-:W4:Y:S04]  /*3f3e0*/  LDL.LU R32, [R1+0xa30] ;  /* 0x000a300001207983 */ /* 0x001f280000300800 */
[----:B------:R-:W4:Y:S04]  /*3f3f0*/  LDL.LU R33, [R1+0xa34] ;  /* 0x000a340001217983 */ /* 0x000f280000300800 */
[----:B-1----:R-:W4:Y:S04]  /*3f400*/  LDL.LU R34, [R1+0xa38] ;  /* 0x000a380001227983 */ /* 0x002f280000300800 */
[----:B------:R-:W4:Y:S01]  /*3f410*/  LDL.LU R35, [R1+0xa3c] ;  /* 0x000a3c0001237983 */ /* 0x000f220000300800 */
[----:B--2---:R-:W-:-:S15]  /*3f420*/  HMMA.16816.F32 R48, R16, R4, R48 ;  /* 0x000000041030723c */ /* 0x004fde0000001830 */
[----:B------:R-:W-:-:S08]  /*3f430*/  NOP ;  /* 0x0000000000007918 */ /* 0x000fd00000000000 */
[----:B------:R-:W-:Y:S04]  /*3f440*/  STL.64 [R1+0xa50], R48 ;  /* 0x000a503001007387 */ /* 0x000fe80000100a00 */
[----:B------:R0:W-:Y:S04]  /*3f450*/  STL.64 [R1+0xa58], R50 ;  /* 0x000a583201007387 */ /* 0x0001e80000100a00 */
[----:B0-----:R-:W2:Y:S04]  /*3f460*/  LDL.LU.64 R50, [R1+0x31d8] ;  /* 0x0031d80001327983 */ /* 0x001ea80000300a00 */
[----:B------:R-:W2:Y:S04]  /*3f470*/  LDL.LU.64 R48, [R1+0x31d0] ;  /* 0x0031d00001307983 */ /* 0x000ea80000300a00 */
[----:B------:R-:W-:Y:S04]  /*3f480*/  STL.64 [R1+0xa40], R20 ;  /* 0x000a401401007387 */ /* 0x000fe80000100a00 */
[----:B------:R0:W-:Y:S04]  /*3f490*/  STL.64 [R1+0xa48], R22 ;  /* 0x000a481601007387 */ /* 0x0001e80000100a00 */
[----:B0-----:R-:W3:Y:S04]  /*3f4a0*/  LDL.LU.64 R22, [R1+0x31c8] ;  /* 0x0031c80001167983 */ /* 0x001ee80000300a00 */
[----:B------:R-:W2:Y:S01]  /*3f4b0*/  LDL.LU.64 R20, [R1+0x31c0] ;  /* 0x0031c00001147983 */ /* 0x000ea20000300a00 */
[----:B----4-:R-:W-:-:S15]  /*3f4c0*/  HMMA.16816.F32 R32, R16, R6, R32 ;  /* 0x000000061020723c */ /* 0x010fde0000001820 */
[----:B------:R-:W-:-:S08]  /*3f4d0*/  NOP ;  /* 0x0000000000007918 */ /* 0x000fd00000000000 */
[----:B------:R0:W-:Y:S04]  /*3f4e0*/  STL.64 [R1+0xa30], R32 ;  /* 0x000a302001007387 */ /* 0x0001e80000100a00 */
[----:B------:R1:W-:Y:S01]  /*3f4f0*/  STL.64 [R1+0xa38], R34 ;  /* 0x000a382201007387 */ /* 0x0003e20000100a00 */
[----:B0-----:R-:W-:Y:S02]  /*3f500*/  IMAD R32, R44, 0x100, R28 ;  /* 0x000001002c207824 */ /* 0x001fe400078e021c */
[----:B------:R-:W-:Y:S02]  /*3f510*/  IMAD R33, R46, 0x100, R45 ;  /* 0x000001002e217824 */ /* 0x000fe400078e022d */
[----:B-1----:R-:W-:Y:S02]  /*3f520*/  IMAD R34, R0, 0x100, R47 ;  /* 0x0000010000227824 */ /* 0x002fe400078e022f */
[----:B------:R-:W-:Y:S01]  /*3f530*/  IMAD R35, R60, 0x100, R61 ;  /* 0x000001003c237824 */ /* 0x000fe200078e023d */
[----:B------:R-:W-:-:S02]  /*3f540*/  F2FP.F16.E5M2.UNPACK_B R32, R32 ;  /* 0x00000020ff20723e */ /* 0x000fc400020004ff */
[----:B------:R-:W-:Y:S02]  /*3f550*/  F2FP.F16.E5M2.UNPACK_B R33, R33 ;  /* 0x00000021ff21723e */ /* 0x000fe400020004ff */
[----:B------:R-:W-:Y:S02]  /*3f560*/  F2FP.F16.E5M2.UNPACK_B R34, R34 ;  /* 0x00000022ff22723e */ /* 0x000fe400020004ff */
[----:B------:R-:W-:Y:S01]  /*3f570*/  F2FP.F16.E5M2.UNPACK_B R35, R35 ;  /* 0x00000023ff23723e */ /* 0x000fe200020004ff */
[----:B--2---:R-:W-:-:S15]  /*3f580*/  HMMA.16816.F32 R40, R16, R20, R40 ;  /* 0x000000141028723c */ /* 0x004fde0000001828 */
[----:B------:R-:W-:-:S08]  /*3f590*/  NOP ;  /* 0x0000000000007918 */ /* 0x000fd00000000000 */
[----:B------:R-:W-:Y:S04]  /*3f5a0*/  STL.64 [R1+0xa20], R40 ;  /* 0x000a202801007387 */ /* 0x000fe80000100a00 */
[----:B------:R3:W-:Y:S02]  /*3f5b0*/  STL.64 [R1+0xa28], R42 ;  /* 0x000a282a01007387 */ /* 0x0007e40000100a00 */
[----:B---3--:R-:W-:Y:S06]  /*3f5c0*/  HMMA.16816.F32 R40, R16, R22, R52 ;  /* 0x000000161028723c */ /* 0x008fec0000001834 */
[----:B------:R-:W-:-:S15]  /*3f5d0*/  STL [R1+0x3198], R23 ;  /* 0x0031981701007387 */ /* 0x000fde0000100800 */
[----:B------:R-:W-:-:S02]  /*3f5e0*/  NOP ;  /* 0x0000000000007918 */ /* 0x000fc40000000000 */
[----:B------:R-:W-:Y:S04]  /*3f5f0*/  STL.64 [R1+0xa10], R40 ;  /* 0x000a102801007387 */ /* 0x000fe80000100a00 */
[----:B------:R0:W-:Y:S02]  /*3f600*/  STL.64 [R1+0xa18], R42 ;  /* 0x000a182a01007387 */ /* 0x0001e40000100a00 */
[C---:B0-----:R-:W-:Y:S06]  /*3f610*/  HMMA.16816.F32 R40, R16.reuse, R24, R8 ;  /* 0x000000181028723c */ /* 0x041fec0000001808 */
[----:B------:R-:W-:-:S15]  /*3f620*/  HMMA.16816.F32 R8, R16, R26, R36 ;  /* 0x0000001a1008723c */ /* 0x000fde0000001824 */
[----:B------:R-:W-:-:S02]  /*3f630*/  NOP ;  /* 0x0000000000007918 */ /* 0x000fc40000000000 */
[----:B------:R-:W-:Y:S04]  /*3f640*/  STL.64 [R1+0xf10], R40 ;  /* 0x000f102801007387 */ /* 0x000fe80000100a00 */
[----:B------:R-:W-:Y:S04]  /*3f650*/  STL.64 [R1+0xf18], R42 ;  /* 0x000f182a01007387 */ /* 0x000fe80000100a00 */
[----:B------:R-:W-:Y:S04]  /*3f660*/  STL.64 [R1+0x3190], R26 ;  /* 0x0031901a01007387 */ /* 0x000fe80000100a00 */
[----:B------:R-:W-:Y:S04]  /*3f670*/  STL.64 [R1+0x3188], R24 ;  /* 0x0031881801007387 */ /* 0x000fe80000100a00 */
[----:B------:R-:W-:Y:S04]  /*3f680*/  STL.64 [R1+0xf00], R8 ;  /* 0x000f000801007387 */ /* 0x000fe80000100a00 */
[----:B------:R0:W-:Y:S02]  /*3f690*/  STL.64 [R1+0xf08], R10 ;  /* 0x000f080a01007387 */ /* 0x0001e40000100a00 */
[----:B0-----:R-:W-:Y:S06]  /*3f6a0*/  HMMA.16816.F32 R8, R16, R30, R12 ;  /* 0x0000001e1008723c */ /* 0x001fec000000180c */
[C---:B------:R-:W-:Y:S06]  /*3f6b0*/  HMMA.16816.F32 R16, R32.reuse, R4, R48 ;  /* 0x000000042010723c */ /* 0x040fec0000001830 */
[C---:B------:R-:W-:Y:S01]  /*3f6c0*/  HMMA.16816.F32 R12, R32.reuse, R2, R56 ;  /* 0x00000002200c723c */ /* 0x040fe20000001838 */
[----:B------:R-:W-:Y:S10]  /*3f6d0*/  STL.64 [R1+0x3170], R30 ;  /* 0x0031701e01007387 */ /* 0x000ff40000100a00 */
[----:B------:R0:W-:Y:S04]  /*3f6e0*/  STL.64 [R1+0xa00], R8 ;  /* 0x000a000801007387 */ /* 0x0001e80000100a00 */
[----:B------:R1:W-:Y:S04]  /*3f6f0*/  STL.64 [R1+0xa08], R10 ;  /* 0x000a080a01007387 */ /* 0x0003e80000100a00 */
[----:B0-----:R-:W2:Y:S04]  /*3f700*/  LDL.LU R8, [R1+0x970] ;  /* 0x0009700001087983 */ /* 0x001ea80000300800 */
[----:B------:R-:W-:Y:S04]  /*3f710*/  STL.64 [R1+0x80], R16 ;  /* 0x0000801001007387 */ /* 0x000fe80000100a00 */
[----:B------:R-:W-:Y:S04]  /*3f720*/  STL.64 [R1+0x88], R18 ;  /* 0x0000881201007387 */ /* 0x000fe80000100a00 */
[----:B------:R-:W-:Y:S04]  /*3f730*/  STL.64 [R1+0x9f0], R12 ;  /* 0x0009f00c01007387 */ /* 0x000fe80000100a00 */
[----:B------:R-:W-:Y:S04]  /*3f740*/  STL.64 [R1+0x9f8], R14 ;  /* 0x0009f80e01007387 */ /* 0x000fe80000100a00 */
[----:B------:R-:W2:Y:S04]  /*3f750*/  LDL.LU R9, [R1+0x974] ;  /* 0x0009740001097983 */ /* 0x000ea80000300800 */
[----:B-1----:R-:W3:Y:S04]  /*3f760*/  LDL.LU R10, [R1+0x978] ;  /* 0x00097800010a7983 */ /* 0x002ee80000300800 */
        /* <DEDUP_REMOVED lines=15> */
[----:B0-----:R-:W2:Y:S04]  /*3f860*/  LDL.LU R8, [R1+0x9b0] ;  /* 0x0009b00001087983 */ /* 0x001ea80000300800 */
        /* <DEDUP_REMOVED lines=9> */
[----:B------:R-:W3:Y:S04]  /*3f900*/  LDL.LU R24, [R1+0x9c0] ;  /* 0x0009c00001187983 */ /* 0x000ee80000300800 */
[----:B------:R-:W3:Y:S04]  /*3f910*/  LDL.LU R25, [R1+0x9c4] ;  /* 0x0009c40001197983 */ /* 0x000ee80000300800 */
[----:B------:R-:W3:Y:S04]  /*3f920*/  LDL.LU R26, [R1+0x9c8] ;  /* 0x0009c800011a7983 */ /* 0x000ee80000300800 */
[----:B------:R-:W3:Y:S04]  /*3f930*/  LDL.LU R27, [R1+0x9cc] ;  /* 0x0009cc00011b7983 */ /* 0x000ee80000300800 */
[----:B-1----:R-:W4:Y:S04]  /*3f940*/  LDL.LU R52, [R1+0x9d0] ;  /* 0x0009d00001347983 */ /* 0x002f280000300800 */
[----:B------:R-:W4:Y:S04]  /*3f950*/  LDL.LU R53, [R1+0x9d4] ;  /* 0x0009d40001357983 */ /* 0x000f280000300800 */
[----:B------:R-:W4:Y:S04]  /*3f960*/  LDL.LU R54, [R1+0x9d8] ;  /* 0x0009d80001367983 */ /* 0x000f280000300800 */
[----:B------:R-:W4:Y:S04]  /*3f970*/  LDL.LU R55, [R1+0x9dc] ;  /* 0x0009dc0001377983 */ /* 0x000f280000300800 */
[----:B0-----:R-:W2:Y:S04]  /*3f980*/  LDL.LU R8, [R1+0x9e0] ;  /* 0x0009e00001087983 */ /* 0x001ea80000300800 */
        /* <DEDUP_REMOVED lines=36> */
[----:B--2---:R-:W-:Y:S01]  /*3fbd0*/  HMMA.16816.F32 R8, R32, R6, R8 ;  /* 0x000000062008723c */ /* 0x004fe20000001808 */
[----:B---3--:R-:W-:-:S15]  /*3fbe0*/  IMAD R16, R16, 0x100, R23 ;  /* 0x0000010010107824 */ /* 0x008fde00078e0217 */
[----:B------:R-:W-:-:S07]  /*3fbf0*/  NOP ;  /* 0x0000000000007918 */ /* 0x000fce0000000000 */
        /* <DEDUP_REMOVED lines=8> */
[----:B------:R-:W4:Y:S02]  /*3fc80*/  LDL.LU R23, [R1+0x3198] ;  /* 0x0031980001177983 */ /* 0x000f240000300800 */
[----:B----4-:R-:W-:-:S15]  /*3fc90*/  HMMA.16816.F32 R24, R32, R22, R24 ;  /* 0x000000162018723c */ /* 0x010fde0000001818 */
[----:B------:R-:W-:-:S08]  /*3fca0*/  NOP ;  /* 0x0000000000007918 */ /* 0x000fd00000000000 */
[----:B------:R-:W-:Y:S04]  /*3fcb0*/  STL.64 [R1+0x9c0], R24 ;  /* 0x0009c01801007387 */ /* 0x000fe80000100a00 */
[----:B------:R0:W-:Y:S04]  /*3fcc0*/  STL.64 [R1+0x9c8], R26 ;  /* 0x0009c81a01007387 */ /* 0x0001e80000100a00 */
[----:B0-----:R-:W4:Y:S04]  /*3fcd0*/  LDL.LU.64 R26, [R1+0x3190] ;  /* 0x00319000011a7983 */ /* 0x001f280000300a00 */
[----:B------:R-:W2:Y:S02]  /*3fce0*/  LDL.LU.64 R24, [R1+0x3188] ;  /* 0x0031880001187983 */ /* 0x000ea40000300a00 */
        /* <DEDUP_REMOVED lines=9> */
[----:B0-----:R-:W4:Y:S01]  /*3fd80*/  LDL.LU.64 R30, [R1+0x3170] ;  /* 0x00317000011e7983 */ /* 0x001f220000300a00 */
[----:B------:R-:W-:-:S02]  /*3fd90*/  IMAD R17, R18, 0x100, R17 ;  /* 0x0000010012117824 */ /* 0x000fc400078e0211 */
[----:B------:R-:W-:Y:S02]  /*3fda0*/  IMAD R18, R36, 0x100, R19 ;  /* 0x0000010024127824 */ /* 0x000fe400078e0213 */
[----:B------:R-:W-:Y:S01]  /*3fdb0*/  IMAD R19, R38, 0x100, R37 ;  /* 0x0000010026137824 */ /* 0x000fe200078e0225 */
[----:B------:R-:W-:Y:S02]  /*3fdc0*/  F2FP.F16.E5M2.UNPACK_B R16, R16 ;  /* 0x00000010ff10723e */ /* 0x000fe400020004ff */
[----:B------:R-:W-:Y:S02]  /*3fdd0*/  F2FP.F16.E5M2.UNPACK_B R17, R17 ;  /* 0x00000011ff11723e */ /* 0x000fe400020004ff */
[----:B------:R-:W-:Y:S02]  /*3fde0*/  F2FP.F16.E5M2.UNPACK_B R18, R18 ;  /* 0x00000012ff12723e */ /* 0x000fe400020004ff */
[----:B------:R-:W-:Y:S01]  /*3fdf0*/  F2FP.F16.E5M2.UNPACK_B R19, R19 ;  /* 0x00000013ff13723e */ /* 0x000fe200020004ff */
[----:B----4-:R-:W-:Y:S01]  /*3fe00*/  HMMA.16816.F32 R32, R32, R30, R8 ;  /* 0x0000001e2020723c */ /* 0x010fe20000001808 */
[----:B------:R-:W4:Y:S04]  /*3fe10*/  LDL.LU.64 R10, [R1+0x3168] ;  /* 0x00316800010a7983 */ /* 0x000f280000300a00 */
[----:B------:R-:W4:-:S15]  /*3fe20*/  LDL.LU.64 R8, [R1+0x3160] ;  /* 0x0031600001087983 */ /* 0x000f1e0000300a00 */
[----:B------:R-:W-:-:S03]  /*3fe30*/  NOP ;  /* 0x0000000000007918 */ /* 0x000fc60000000000 */
[----:B------:R-:W-:Y:S04]  /*3fe40*/  STL.64 [R1+0x9b0], R32 ;  /* 0x0009b02001007387 */ /* 0x000fe80000100a00 */
[----:B------:R0:W-:Y:S02]  /*3fe50*/  STL.64 [R1+0x9b8], R34 ;  /* 0x0009b82201007387 */ /* 0x0001e40000100a00 */
[C---:B0-----:R-:W-:Y:S06]  /*3fe60*/  HMMA.16816.F32 R32, R16.reuse, R4, R40 ;  /* 0x000000041020723c */ /* 0x041fec0000001828 */
[----:B---3--:R-:W-:-:S15]  /*3fe70*/  HMMA.16816.F32 R40, R16, R2, R52 ;  /* 0x000000021028723c */ /* 0x008fde0000001834 */
[----:B------:R-:W-:-:S02]  /*3fe80*/  NOP ;  /* 0x0000000000007918 */ /* 0x000fc40000000000 */
[----:B------:R-:W-:Y:S04]  /*3fe90*/  STL.64 [R1+0x9a0], R32 ;  /* 0x0009a02001007387 */ /* 0x000fe80000100a00 */
[----:B------:R2:W-:Y:S04]  /*3fea0*/  STL.64 [R1+0x9a8], R34 ;  /* 0x0009a82201007387 */ /* 0x0005e80000100a00 */
[----:B------:R-:W-:Y:S04]  /*3feb0*/  STL.64 [R1+0x3148], R6 ;  /* 0x0031480601007387 */ /* 0x000fe80000100a00 */
[----:B------:R-:W-:Y:S04]  /*3fec0*/  STL.64 [R1+0x990], R40 ;  /* 0x0009902801007387 */ /* 0x000fe80000100a00 */
[----:B------:R-:W-:Y:S04]  /*3fed0*/  STL.64 [R1+0x998], R42 ;  /* 0x0009982a01007387 */ /* 0x000fe80000100a00 */
[----:B------:R-:W-:Y:S01]  /*3fee0*/  STL.64 [R1+0x3140], R4 ;  /* 0x0031400401007387 */ /* 0x000fe20000100a00 */
[----:B--2---:R-:W-:-:S15]  /*3fef0*/  HMMA.16816.F32 R32, R16, R6, R44 ;  /* 0x000000061020723c */ /* 0x004fde000000182c */
[----:B------:R-:W-:-:S08]  /*3ff00*/  NOP ;  /* 0x0000000000007918 */ /* 0x000fd00000000000 */
[----:B------:R0:W-:Y:S04]  /*3ff10*/  STL.64 [R1+0x980], R32 ;  /* 0x0009802001007387 */ /* 0x0001e80000100a00 */
[----:B------:R1:W-:Y:S01]  /*3ff20*/  STL.64 [R1+0x988], R34 ;  /* 0x0009882201007387 */ /* 0x0003e20000100a00 */
[----:B0-----:R-:W-:Y:S02]  /*3ff30*/  IMAD R32, R48, 0x100, R39 ;  /* 0x0000010030207824 */ /* 0x001fe400078e0227 */
[----:B------:R-:W-:Y:S02]  /*3ff40*/  IMAD R33, R50, 0x100, R49 ;  /* 0x0000010032217824 */ /* 0x000fe400078e0231 */
[----:B-1----:R-:W-:Y:S01]  /*3ff50*/  IMAD R34, R0, 0x100, R51 ;  /* 0x0000010000227824 */ /* 0x002fe200078e0233 */
[----:B----4-:R-:W-:-:S15]  /*3ff60*/  HMMA.16816.F32 R4, R16, R20, R8 ;  /* 0x000000141004723c */ /* 0x010fde0000001808 */
[----:B------:R-:W-:-:S08]  /*3ff70*/  NOP ;  /* 0x0000000000007918 */ /* 0x000fd00000000000 */
[----:B------:R-:W-:Y:S04]  /*3ff80*/  STL.64 [R1+0x970], R4 ;  /* 0x0009700401007387 */ /* 0x000fe80000100a00 */
[----:B------:R0:W-:Y:S02]  /*3ff90*/  STL.64 [R1+0x978], R6 ;  /* 0x0009780601007387 */ /* 0x0001e40000100a00 */
[----:B0-----:R-:W-:Y:S06]  /*3ffa0*/  HMMA.16816.F32 R4, R16, R22, R12 ;  /* 0x000000161004723c */ /* 0x001fec000000180c */
[----:B------:R-:W-:Y:S04]  /*3ffb0*/  STL.64 [R1+0x3118], R22 ;  /* 0x0031181601007387 */ /* 0x000fe80000100a00 */
[----:B------:R-:W-:-:S13]  /*3ffc0*/  STL.64 [R1+0x3110], R20 ;  /* 0x0031101401007387 */ /* 0x000fda0000100a00 */
[----:B------:R-:W-:Y:S04]  /*3ffd0*/  STL.64 [R1+0x960], R4 ;  /* 0x0009600401007387 */ /* 0x000fe80000100a00 */
[----:B------:R0:W-:Y:S04]  /*3ffe0*/  STL.64 [R1+0x968], R6 ;  /* 0x0009680601007387 */ /* 0x0001e80000100a00 */
[----:B------:R-:W2:Y:S01]  /*3fff0*/  LDL.LU R48, [R1+0x8a0] ;  /* 0x0008a00001307983 */ /* 0x000ea20000300800 */
[----:B0-----:R-:W-:-:S15]  /*40000*/  HMMA.16816.F32 R4, R16, R24, R56 ;  /* 0x000000181004723c */ /* 0x001fde0000001838 */
[----:B------:R-:W-:-:S08]  /*40010*/  NOP ;  /* 0x0000000000007918 */ /* 0x000fd00000000000 */
        /* <DEDUP_REMOVED lines=1819> */
[----:B------:R-:W4:Y:S04]  /*471d0*/  LDL.LU R24, [R1+0x1e0] ;  /* 0x0001e00001187983 */ /* 0x000f280000300800 */
[----:B------:R-:W4:Y:S04]  /*471e0*/  LDL.LU R25, [R1+0x1e4] ;  /* 0x0001e40001197983 */ /* 0x000f280000300800 */
[----:B------:R-:W4:Y:S04]  /*471f0*/  LDL.LU R26, [R1+0x1e8] ;  /* 0x0001e800011a7983 */ /* 0x000f280000300800 */
[----:B------:R-:W4:Y:S04]  /*47200*/  LDL.LU R27, [R1+0x1ec] ;  /* 0x0001ec00011b7983 */ /* 0x000f280000300800 */
[----:B------:R-:W2:Y:S04]  /*47210*/  LDL.LU R56, [R1+0x200] ;  /* 0x0002000001387983 */ /* 0x000ea80000300800 */
[----:B------:R-:W2:Y:S04]  /*47220*/  LDL.LU R57, [R1+0x204] ;  /* 0x0002040001397983 */ /* 0x000ea80000300800 */
[----:B------:R-:W2:Y:S04]  /*47230*/  LDL.LU R58, [R1+0x208] ;  /* 0x00020800013a7983 */ /* 0x000ea80000300800 */
[----:B------:R-:W2:Y:S04]  /*47240*/  LDL.LU R59, [R1+0x20c] ;  /* 0x00020c00013b7983 */ /* 0x000ea80000300800 */
[----:B-1----:R-:W3:Y:S04]  /*47250*/  LDL.LU R52, [R1+0x1f0] ;  /* 0x0001f00001347983 */ /* 0x002ee80000300800 */
        /* <DEDUP_REMOVED lines=31> */
[C---:B--2---:R-:W-:Y:S06]  /*47450*/  HMMA.16816.F32 R56, R16.reuse, R6, R56 ;  /* 0x000000061038723c */ /* 0x044fec0000001838 */
[----:B---3--:R-:W-:Y:S01]  /*47460*/  HMMA.16816.F32 R52, R16, R20, R52 ;  /* 0x000000141034723c */ /* 0x008fe20000001834 */
[----:B----4-:R-:W-:-:S15]  /*47470*/  IMAD R32, R32, 0x100, R23 ;  /* 0x0000010020207824 */ /* 0x010fde00078e0217 */
[----:B------:R-:W-:-:S01]  /*47480*/  NOP ;  /* 0x0000000000007918 */ /* 0x000fc20000000000 */
[----:B------:R0:W-:Y:S04]  /*47490*/  STL.64 [R1+0x200], R56 ;  /* 0x0002003801007387 */ /* 0x0001e80000100a00 */
[----:B------:R1:W-:Y:S04]  /*474a0*/  STL.64 [R1+0x208], R58 ;  /* 0x0002083a01007387 */ /* 0x0003e80000100a00 */
[----:B0-----:R-:W2:Y:S04]  /*474b0*/  LDL.LU R56, [R1+0xc30] ;  /* 0x000c300001387983 */ /* 0x001ea80000300800 */
[----:B------:R-:W2:Y:S04]  /*474c0*/  LDL.LU R57, [R1+0xc34] ;  /* 0x000c340001397983 */ /* 0x000ea80000300800 */
[----:B-1----:R-:W2:Y:S04]  /*474d0*/  LDL.LU R58, [R1+0xc38] ;  /* 0x000c3800013a7983 */ /* 0x002ea80000300800 */
[----:B------:R-:W2:Y:S04]  /*474e0*/  LDL.LU R59, [R1+0xc3c] ;  /* 0x000c3c00013b7983 */ /* 0x000ea80000300800 */
[----:B------:R-:W-:Y:S04]  /*474f0*/  STL.64 [R1+0x1f0], R52 ;  /* 0x0001f03401007387 */ /* 0x000fe80000100a00 */
[----:B------:R0:W-:Y:S04]  /*47500*/  STL.64 [R1+0x1f8], R54 ;  /* 0x0001f83601007387 */ /* 0x0001e80000100a00 */
[----:B0-----:R-:W3:Y:S04]  /*47510*/  LDL.LU.64 R54, [R1+0x2c30] ;  /* 0x002c300001367983 */ /* 0x001ee80000300a00 */
[----:B------:R-:W3:Y:S04]  /*47520*/  LDL.LU.64 R52, [R1+0x2c28] ;  /* 0x002c280001347983 */ /* 0x000ee80000300a00 */
[----:B------:R-:W4:Y:S01]  /*47530*/  LDL.LU R23, [R1+0x2c24] ;  /* 0x002c240001177983 */ /* 0x000f220000300800 */
[----:B------:R-:W-:-:S03]  /*47540*/  IMAD R33, R33, 0x100, R60 ;  /* 0x0000010021217824 */ /* 0x000fc600078e023c */
[----:B------:R-:W2:Y:S01]  /*47550*/  LDL.LU R60, [R1+0x2c20] ;  /* 0x002c2000013c7983 */ /* 0x000ea20000300800 */
[----:B----4-:R-:W-:-:S15]  /*47560*/  HMMA.16816.F32 R24, R16, R22, R24 ;  /* 0x000000161018723c */ /* 0x010fde0000001818 */
[----:B------:R-:W-:-:S08]  /*47570*/  NOP ;  /* 0x0000000000007918 */ /* 0x000fd00000000000 */
[----:B------:R-:W-:Y:S04]  /*47580*/  STL.64 [R1+0x1e0], R24 ;  /* 0x0001e01801007387 */ /* 0x000fe80000100a00 */
[----:B------:R0:W-:Y:S04]  /*47590*/  STL.64 [R1+0x1e8], R26 ;  /* 0x0001e81a01007387 */ /* 0x0001e80000100a00 */
[----:B0-----:R-:W4:Y:S04]  /*475a0*/  LDL.LU.64 R26, [R1+0x2c18] ;  /* 0x002c1800011a7983 */ /* 0x001f280000300a00 */
[----:B------:R-:W3:Y:S01]  /*475b0*/  LDL.LU.64 R24, [R1+0x2c10] ;  /* 0x002c100001187983 */ /* 0x000ee20000300a00 */
[----:B------:R-:W-:-:S03]  /*475c0*/  IMAD R34, R34, 0x100, R61 ;  /* 0x0000010022227824 */ /* 0x000fc600078e023d */
[----:B------:R-:W2:Y:S01]  /*475d0*/  LDL.LU R61, [R1+0x2c08] ;  /* 0x002c0800013d7983 */ /* 0x000ea20000300800 */
[C---:B---3--:R-:W-:Y:S06]  /*475e0*/  HMMA.16816.F32 R44, R16.reuse, R24, R44 ;  /* 0x00000018102c723c */ /* 0x048fec000000182c */
[----:B----4-:R-:W-:-:S15]  /*475f0*/  HMMA.16816.F32 R28, R16, R26, R28 ;  /* 0x0000001a101c723c */ /* 0x010fde000000181c */
[----:B------:R-:W-:-:S02]  /*47600*/  NOP ;  /* 0x0000000000007918 */ /* 0x000fc40000000000 */
[----:B------:R-:W-:Y:S04]  /*47610*/  STL.64 [R1+0xc50], R44 ;  /* 0x000c502c01007387 */ /* 0x000fe80000100a00 */
[----:B------:R0:W-:Y:S04]  /*47620*/  STL.64 [R1+0xc58], R46 ;  /* 0x000c582e01007387 */ /* 0x0001e80000100a00 */
[----:B0-----:R-:W3:Y:S04]  /*47630*/  LDL.LU.64 R46, [R1+0x2c00] ;  /* 0x002c0000012e7983 */ /* 0x001ee80000300a00 */
[----:B------:R-:W3:Y:S04]  /*47640*/  LDL.LU.64 R44, [R1+0x2bf8] ;  /* 0x002bf800012c7983 */ /* 0x000ee80000300a00 */
[----:B------:R-:W-:Y:S04]  /*47650*/  STL.64 [R1+0xc40], R28 ;  /* 0x000c401c01007387 */ /* 0x000fe80000100a00 */
[----:B------:R0:W-:Y:S04]  /*47660*/  STL.64 [R1+0xc48], R30 ;  /* 0x000c481e01007387 */ /* 0x0001e80000100a00 */
[----:B0-----:R-:W4:Y:S01]  /*47670*/  LDL.LU.64 R30, [R1+0x2bf0] ;  /* 0x002bf000011e7983 */ /* 0x001f220000300a00 */
[----:B------:R-:W-:Y:S01]  /*47680*/  IMAD R35, R36, 0x100, R35 ;  /* 0x0000010024237824 */ /* 0x000fe200078e0223 */
[----:B------:R-:W-:-:S02]  /*47690*/  F2FP.F16.E5M2.UNPACK_B R32, R32 ;  /* 0x00000020ff20723e */ /* 0x000fc400020004ff */
        /* <DEDUP_REMOVED lines=10> */
[----:B------:R-:W-:-:S15]  /*47740*/  HMMA.16816.F32 R40, R32, R2, R52 ;  /* 0x000000022028723c */ /* 0x000fde0000001834 */
[----:B------:R-:W-:-:S02]  /*47750*/  NOP ;  /* 0x0000000000007918 */ /* 0x000fc40000000000 */
[----:B------:R-:W-:Y:S04]  /*47760*/  STL.64 [R1+0x1c0], R16 ;  /* 0x0001c01001007387 */ /* 0x000fe80000100a00 */
[----:B------:R3:W-:Y:S04]  /*47770*/  STL.64 [R1+0x1c8], R18 ;  /* 0x0001c81201007387 */ /* 0x0007e80000100a00 */
[----:B------:R-:W-:Y:S04]  /*47780*/  STL.64 [R1+0x2bd8], R6 ;  /* 0x002bd80601007387 */ /* 0x000fe80000100a00 */
[----:B------:R-:W-:Y:S04]  /*47790*/  STL.64 [R1+0x1b0], R40 ;  /* 0x0001b02801007387 */ /* 0x000fe80000100a00 */
[----:B------:R-:W-:Y:S04]  /*477a0*/  STL.64 [R1+0x1b8], R42 ;  /* 0x0001b82a01007387 */ /* 0x000fe80000100a00 */
[----:B------:R-:W-:Y:S01]  /*477b0*/  STL.64 [R1+0x2bd0], R4 ;  /* 0x002bd00401007387 */ /* 0x000fe20000100a00 */
[----:B---3--:R-:W-:-:S15]  /*477c0*/  HMMA.16816.F32 R16, R32, R6, R44 ;  /* 0x000000062010723c */ /* 0x008fde000000182c */
[----:B------:R-:W-:-:S08]  /*477d0*/  NOP ;  /* 0x0000000000007918 */ /* 0x000fd00000000000 */
[----:B------:R0:W-:Y:S04]  /*477e0*/  STL.64 [R1+0x1a0], R16 ;  /* 0x0001a01001007387 */ /* 0x0001e80000100a00 */
[----:B------:R1:W-:Y:S01]  /*477f0*/  STL.64 [R1+0x1a8], R18 ;  /* 0x0001a81201007387 */ /* 0x0003e20000100a00 */
[----:B0-----:R-:W-:Y:S02]  /*47800*/  IMAD R17, R48, 0x100, R39 ;  /* 0x0000010030117824 */ /* 0x001fe400078e0227 */
[----:B-1----:R-:W-:Y:S02]  /*47810*/  IMAD R18, R50, 0x100, R49 ;  /* 0x0000010032127824 */ /* 0x002fe400078e0231 */
[----:B------:R-:W-:Y:S01]  /*47820*/  IMAD R19, R0, 0x100, R51 ;  /* 0x0000010000137824 */ /* 0x000fe200078e0233 */
        /* <DEDUP_REMOVED lines=9> */
[----:B------:R-:W3:Y:S04]  /*478c0*/  LDL.LU R40, [R1+0x17bc] ;  /* 0x0017bc0001287983 */ /* 0x000ee80000300800 */
[----:B------:R-:W4:Y:S01]  /*478d0*/  LDL.LU R48, [R1+0xe0] ;  /* 0x0000e00001307983 */ /* 0x000f220000300800 */
[----:B--2---:R-:W-:-:S15]  /*478e0*/  HMMA.16816.F32 R4, R32, R24, R56 ;  /* 0x000000182004723c */ /* 0x004fde0000001838 */
[----:B------:R-:W-:-:S08]  /*478f0*/  NOP ;  /* 0x0000000000007918 */ /* 0x000fd00000000000 */
[----:B------:R-:W-:Y:S04]  /*47900*/  STL.64 [R1+0xc30], R4 ;  /* 0x000c300401007387 */ /* 0x000fe80000100a00 */
[----:B------:R-:W-:Y:S04]  /*47910*/  STL.64 [R1+0xc38], R6 ;  /* 0x000c380601007387 */ /* 0x000fe80000100a00 */
[----:B------:R-:W4:Y:S04]  /*47920*/  LDL.LU R49, [R1+0xe4] ;  /* 0x0000e40001317983 */ /* 0x000f280000300800 */
[----:B------:R-:W2:Y:S04]  /*47930*/  LDL.LU R50, [R1+0xe8] ;  /* 0x0000e80001327983 */ /* 0x000ea80000300800 */
[----:B------:R-:W2:Y:S04]  /*47940*/  LDL.LU R51, [R1+0xec] ;  /* 0x0000ec0001337983 */ /* 0x000ea80000300800 */
[----:B--2---:R-:W-:Y:S04]  /*47950*/  STL.64 [R1+0x2b80], R50 ;  /* 0x002b803201007387 */ /* 0x004fe80000100a00 */
[----:B----4-:R0:W-:Y:S04]  /*47960*/  STL.64 [R1+0x2b78], R48 ;  /* 0x002b783001007387 */ /* 0x0101e80000100a00 */
[----:B------:R-:W2:Y:S04]  /*47970*/  LDL.LU R8, [R1+0x110] ;  /* 0x0001100001087983 */ /* 0x000ea80000300800 */
[----:B------:R-:W2:Y:S04]  /*47980*/  LDL.LU R9, [R1+0x114] ;  /* 0x0001140001097983 */ /* 0x000ea80000300800 */
[----:B------:R-:W4:Y:S04]  /*47990*/  LDL.LU R10, [R1+0x118] ;  /* 0x00011800010a7983 */ /* 0x000f280000300800 */
[----:B------:R-:W4:Y:S04]  /*479a0*/  LDL.LU R11, [R1+0x11c] ;  /* 0x00011c00010b7983 */ /* 0x000f280000300800 */
[----:B----4-:R-:W-:Y:S04]  /*479b0*/  STL.64 [R1+0x2b98], R10 ;  /* 0x002b980a01007387 */ /* 0x010fe80000100a00 */
[----:B--2---:R1:W-:Y:S04]  /*479c0*/  STL.64 [R1+0x2b90], R8 ;  /* 0x002b900801007387 */ /* 0x0043e80000100a00 */
[----:B0-----:R-:W2:Y:S04]  /*479d0*/  LDL.LU R48, [R1+0x120] ;  /* 0x0001200001307983 */ /* 0x001ea80000300800 */
[----:B------:R-:W2:Y:S04]  /*479e0*/  LDL.LU R49, [R1+0x124] ;  /* 0x0001240001317983 */ /* 0x000ea80000300800 */
[----:B------:R-:W4:Y:S04]  /*479f0*/  LDL.LU R50, [R1+0x128] ;  /* 0x0001280001327983 */ /* 0x000f280000300800 */
[----:B------:R-:W4:Y:S04]  /*47a00*/  LDL.LU R51, [R1+0x12c] ;  /* 0x00012c0001337983 */ /* 0x000f280000300800 */
[----:B----4-:R-:W-:Y:S04]  /*47a10*/  STL.64 [R1+0x2bb8], R50 ;  /* 0x002bb83201007387 */ /* 0x010fe80000100a00 */
[----:B--2---:R0:W-:Y:S04]  /*47a20*/  STL.64 [R1+0x2bb0], R48 ;  /* 0x002bb03001007387 */ /* 0x0041e80000100a00 */
[----:B-1----:R-:W2:Y:S04]  /*47a30*/  LDL.LU R8, [R1+0x130] ;  /* 0x0001300001087983 */ /* 0x002ea80000300800 */
[----:B------:R-:W2:Y:S04]  /*47a40*/  LDL.LU R9, [R1+0x134] ;  /* 0x0001340001097983 */ /* 0x000ea80000300800 */
[----:B------:R-:W4:Y:S04]  /*47a50*/  LDL.LU R10, [R1+0x138] ;  /* 0x00013800010a7983 */ /* 0x000f280000300800 */
[----:B------:R-:W4:Y:S04]  /*47a60*/  LDL.LU R11, [R1+0x13c] ;  /* 0x00013c00010b7983 */ /* 0x000f280000300800 */
[----:B----4-:R-:W-:Y:S04]  /*47a70*/  STL.64 [R1+0x2bc8], R10 ;  /* 0x002bc80a01007387 */ /* 0x010fe80000100a00 */
[----:B--2---:R1:W-:Y:S04]  /*47a80*/  STL.64 [R1+0x2bc0], R8 ;  /* 0x002bc00801007387 */ /* 0x0043e80000100a00 */
[----:B------:R-:W2:Y:S04]  /*47a90*/  LDL.LU R20, [R1+0x140] ;  /* 0x0001400001147983 */ /* 0x000ea80000300800 */
[----:B------:R-:W2:Y:S04]  /*47aa0*/  LDL.LU R21, [R1+0x144] ;  /* 0x0001440001157983 */ /* 0x000ea80000300800 */
[----:B------:R-:W2:Y:S04]  /*47ab0*/  LDL.LU R22, [R1+0x148] ;  /* 0x0001480001167983 */ /* 0x000ea80000300800 */
[----:B------:R-:W2:Y:S04]  /*47ac0*/  LDL.LU R23, [R1+0x14c] ;  /* 0x00014c0001177983 */ /* 0x000ea80000300800 */
[----:B0-----:R-:W4:Y:S04]  /*47ad0*/  LDL.LU R48, [R1+0x150] ;  /* 0x0001500001307983 */ /* 0x001f280000300800 */
[----:B------:R-:W4:Y:S04]  /*47ae0*/  LDL.LU R49, [R1+0x154] ;  /* 0x0001540001317983 */ /* 0x000f280000300800 */
[----:B------:R-:W4:Y:S04]  /*47af0*/  LDL.LU R50, [R1+0x158] ;  /* 0x0001580001327983 */ /* 0x000f280000300800 */
[----:B------:R-:W4:Y:S04]  /*47b00*/  LDL.LU R51, [R1+0x15c] ;  /* 0x00015c0001337983 */ /* 0x000f280000300800 */
[----:B------:R-:W3:Y:S04]  /*47b10*/  LDL.LU R56, [R1+0xc20] ;  /* 0x000c200001387983 */ /* 0x000ee80000300800 */
[----:B------:R-:W3:Y:S04]  /*47b20*/  LDL.LU R57, [R1+0xc24] ;  /* 0x000c240001397983 */ /* 0x000ee80000300800 */
[----:B------:R-:W3:Y:S04]  /*47b30*/  LDL.LU R58, [R1+0xc28] ;  /* 0x000c2800013a7983 */ /* 0x000ee80000300800 */
[----:B------:R-:W3:Y:S04]  /*47b40*/  LDL.LU R59, [R1+0xc2c] ;  /* 0x000c2c00013b7983 */ /* 0x000ee80000300800 */
[----:B------:R-:W2:Y:S04]  /*47b50*/  LDL.LU R4, [R1+0x170] ;  /* 0x0001700001047983 */ /* 0x000ea80000300800 */
[----:B------:R-:W2:Y:S04]  /*47b60*/  LDL.LU R5, [R1+0x174] ;  /* 0x0001740001057983 */ /* 0x000ea80000300800 */
[----:B------:R-:W2:Y:S04]  /*47b70*/  LDL.LU R6, [R1+0x178] ;  /* 0x0001780001067983 */ /* 0x000ea80000300800 */
[----:B------:R-:W2:Y:S04]  /*47b80*/  LDL.LU R7, [R1+0x17c] ;  /* 0x00017c0001077983 */ /* 0x000ea80000300800 */
        /* <DEDUP_REMOVED lines=27> */
[C---:B---3--:R-:W-:Y:S06]  /*47d40*/  HMMA.16816.F32 R56, R32.reuse, R26, R56 ;  /* 0x0000001a2038723c */ /* 0x048fec0000001838 */
[----:B--2---:R-:W-:-:S15]  /*47d50*/  HMMA.16816.F32 R32, R32, R30, R4 ;  /* 0x0000001e2020723c */ /* 0x004fde0000001804 */
[----:B------:R-:W-:-:S02]  /*47d60*/  NOP ;  /* 0x0000000000007918 */ /* 0x000fc40000000000 */
[----:B------:R0:W-:Y:S04]  /*47d70*/  STL.64 [R1+0xc20], R56 ;  /* 0x000c203801007387 */ /* 0x0001e80000100a00 */
[----:B------:R1:W-:Y:S04]  /*47d80*/  STL.64 [R1+0xc28], R58 ;  /* 0x000c283a01007387 */ /* 0x0003e80000100a00 */
[----:B0-----:R-:W2:Y:S04]  /*47d90*/  LDL.LU R56, [R1+0xd0] ;  /* 0x0000d00001387983 */ /* 0x001ea80000300800 */
[----:B------:R-:W2:Y:S04]  /*47da0*/  LDL.LU R57, [R1+0xd4] ;  /* 0x0000d40001397983 */ /* 0x000ea80000300800 */
[----:B-1----:R-:W2:Y:S04]  /*47db0*/  LDL.LU R58, [R1+0xd8] ;  /* 0x0000d800013a7983 */ /* 0x002ea80000300800 */
[----:B------:R-:W2:Y:S04]  /*47dc0*/  LDL.LU R59, [R1+0xdc] ;  /* 0x0000dc00013b7983 */ /* 0x000ea80000300800 */
[----:B------:R-:W3:Y:S04]  /*47dd0*/  LDL.LU.64 R6, [R1+0x2bd8] ;  /* 0x002bd80001067983 */ /* 0x000ee80000300a00 */
[----:B------:R-:W2:Y:S01]  /*47de0*/  LDL.LU.64 R4, [R1+0x2bd0] ;  /* 0x002bd00001047983 */ /* 0x000ea20000300a00 */
[----:B------:R-:W-:-:S02]  /*47df0*/  F2FP.F16.E5M2.UNPACK_B R16, R16 ;  /* 0x00000010ff10723e */ /* 0x000fc400020004ff */
[----:B------:R-:W-:Y:S02]  /*47e00*/  F2FP.F16.E5M2.UNPACK_B R17, R17 ;  /* 0x00000011ff11723e */ /* 0x000fe400020004ff */
[----:B------:R-:W-:Y:S02]  /*47e10*/  F2FP.F16.E5M2.UNPACK_B R18, R18 ;  /* 0x00000012ff12723e */ /* 0x000fe400020004ff */
[----:B------:R-:W-:-:S07]  /*47e20*/  F2FP.F16.E5M2.UNPACK_B R19, R19 ;  /* 0x00000013ff13723e */ /* 0x000fce00020004ff */
[C---:B----4-:R-:W-:Y:S01]  /*47e30*/  HMMA.16816.F32 R48, R16.reuse, R2, R48 ;  /* 0x000000021030723c */ /* 0x050fe20000001830 */
[----:B------:R0:W-:Y:S04]  /*47e40*/  STL.64 [R1+0x170], R32 ;  /* 0x0001702001007387 */ /* 0x0001e80000100a00 */
[----:B------:R1:W-:Y:S04]  /*47e50*/  STL.64 [R1+0x178], R34 ;  /* 0x0001782201007387 */ /* 0x0003e80000100a00 */
[----:B0-----:R-:W4:Y:S04]  /*47e60*/  LDL.LU R32, [R1+0x2a58] ;  /* 0x002a580001207983 */ /* 0x001f280000300800 */
[----:B------:R-:W4:Y:S04]  /*47e70*/  LDL.LU R33, [R1+0x2a64] ;  /* 0x002a640001217983 */ /* 0x000f280000300800 */
[----:B-1----:R-:W4:Y:S04]  /*47e80*/  LDL.LU R34, [R1+0x2a60] ;  /* 0x002a600001227983 */ /* 0x002f280000300800 */
[----:B------:R-:W4:Y:S01]  /*47e90*/  LDL.LU R35, [R1+0x2a6c] ;  /* 0x002a6c0001237983 */ /* 0x000f220000300800 */
        /* <DEDUP_REMOVED lines=14> */
[----:B------:R-:W2:Y:S01]  /*47f80*/  LDL.LU.64 R20, [R1+0x2ba0] ;  /* 0x002ba00001147983 */ /* 0x000ea20000300a00 */
[----:B----4-:R-:W-:Y:S01]  /*47f90*/  IMAD R32, R32, 0x100, R0 ;  /* 0x0000010020207824 */ /* 0x010fe200078e0200 */
[C---:B--2---:R-:W-:Y:S06]  /*47fa0*/  HMMA.16816.F32 R8, R16.reuse, R20, R8 ;  /* 0x000000141008723c */ /* 0x044fec0000001808 */
[----:B---3--:R-:W-:-:S15]  /*47fb0*/  HMMA.16816.F32 R48, R16, R22, R48 ;  /* 0x000000161030723c */ /* 0x008fde0000001830 */
[----:B------:R-:W-:-:S02]  /*47fc0*/  NOP ;  /* 0x0000000000007918 */ /* 0x000fc40000000000 */
[----:B------:R-:W-:Y:S04]  /*47fd0*/  STL.64 [R1+0x130], R8 ;  /* 0x0001300801007387 */ /* 0x000fe80000100a00 */
[----:B------:R0:W-:Y:S04]  /*47fe0*/  STL.64 [R1+0x138], R10 ;  /* 0x0001380a01007387 */ /* 0x0001e80000100a00 */
[----:B0-----:R-:W2:Y:S04]  /*47ff0*/  LDL.LU.64 R10, [R1+0x2b98] ;  /* 0x002b9800010a7983 */ /* 0x001ea80000300a00 */
[----:B------:R-:W2:Y:S04]  /*48000*/  LDL.LU.64 R8, [R1+0x2b90] ;  /* 0x002b900001087983 */ /* 0x000ea80000300a00 */
[----:B------:R-:W3:Y:S04]  /*48010*/  LDL.LU R0, [R1+0x2b88] ;  /* 0x002b880001007983 */ /* 0x000ee80000300800 */
[----:B------:R-:W-:Y:S04]  /*48020*/  STL.64 [R1+0x120], R48 ;  /* 0x0001203001007387 */ /* 0x000fe80000100a00 */
[----:B------:R0:W-:Y:S04]  /*48030*/  STL.64 [R1+0x128], R50 ;  /* 0x0001283201007387 */ /* 0x0001e80000100a00 */
[----:B0-----:R-:W4:Y:S04]  /*48040*/  LDL.LU.64 R50, [R1+0x2b80] ;  /* 0x002b800001327983 */ /* 0x001f280000300a00 */
[----:B------:R-:W4:Y:S01]  /*48050*/  LDL.LU.64 R48, [R1+0x2b78] ;  /* 0x002b780001307983 */ /* 0x000f220000300a00 */
[----:B------:R-:W-:Y:S01]  /*48060*/  HMMA.16816.F32 R52, R16, R24, R52 ;  /* 0x000000181034723c */ /* 0x000fe20000001834 */
[----:B------:R-:W-:-:S02]  /*48070*/  IMAD R33, R34, 0x100, R33 ;  /* 0x0000010022217824 */ /* 0x000fc400078e0221 */
[----:B------:R-:W-:Y:S02]  /*48080*/  IMAD R34, R41, 0x100, R35 ;  /* 0x0000010029227824 */ /* 0x000fe400078e0223 */
[----:B------:R-:W-:Y:S01]  /*48090*/  IMAD R35, R42, 0x100, R43 ;  /* 0x000001002a237824 */ /* 0x000fe200078e022b */
[----:B------:R-:W-:Y:S01]  /*480a0*/  HMMA.16816.F32 R44, R16, R26, R44 ;  /* 0x0000001a102c723c */ /* 0x000fe2000000182c */
[----:B------:R-:W-:Y:S02]  /*480b0*/  F2FP.F16.E5M2.UNPACK_B R32, R32 ;  /* 0x00000020ff20723e */ /* 0x000fe400020004ff */
[----:B------:R-:W-:Y:S02]  /*480c0*/  F2FP.F16.E5M2.UNPACK_B R33, R33 ;  /* 0x00000021ff21723e */ /* 0x000fe400020004ff */
[----:B------:R-:W-:Y:S02]  /*480d0*/  F2FP.F16.E5M2.UNPACK_B R34, R34 ;  /* 0x00000022ff22723e */ /* 0x000fe400020004ff */
[----:B------:R-:W-:Y:S01]  /*480e0*/  F2FP.F16.E5M2.UNPACK_B R35, R35 ;  /* 0x00000023ff23723e */ /* 0x000fe200020004ff */
[----:B------:R-:W0:Y:S06]  /*480f0*/  LDC R43, c[0x0][0x230] ;  /* 0x00008c00ff2b7b82 */ /* 0x000e2c0000000800 */
[C---:B------:R-:W-:Y:S06]  /*48100*/  HMMA.16816.F32 R36, R32.reuse, R4, R36 ;  /* 0x000000042024723c */ /* 0x040fec0000001824 */
[C---:B------:R-:W-:Y:S01]  /*48110*/  HMMA.16816.F32 R12, R32.reuse, R2, R12 ;  /* 0x00000002200c723c */ /* 0x040fe2000000180c */
[----:B------:R-:W-:Y:S04]  /*48120*/  STL.64 [R1+0xc10], R52 ;  /* 0x000c103401007387 */ /* 0x000fe80000100a00 */
[----:B------:R1:W-:Y:S01]  /*48130*/  STL.64 [R1+0xc18], R54 ;  /* 0x000c183601007387 */ /* 0x0003e20000100a00 */
[----:B------:R-:W-:Y:S03]  /*48140*/  HMMA.16816.F32 R56, R32, R20, R56 ;  /* 0x000000142038723c */ /* 0x000fe60000001838 */
[----:B-1----:R1:W5:Y:S04]  /*48150*/  LDL.LU.64 R54, [R1+0x2b70] ;  /* 0x002b700001367983 */ /* 0x0023680000300a00 */
[----:B------:R1:W5:Y:S04]  /*48160*/  LDL.LU.64 R52, [R1+0x2b68] ;  /* 0x002b680001347983 */ /* 0x0003680000300a00 */
[----:B------:R-:W-:Y:S04]  /*48170*/  STL.64 [R1+0xc00], R44 ;  /* 0x000c002c01007387 */ /* 0x000fe80000100a00 */
[----:B------:R1:W-:Y:S04]  /*48180*/  STL.64 [R1+0xc08], R46 ;  /* 0x000c082e01007387 */ /* 0x0003e80000100a00 */
[----:B-1----:R1:W5:Y:S04]  /*48190*/  LDL.LU.64 R46, [R1+0x2b60] ;  /* 0x002b6000012e7983 */ /* 0x0023680000300a00 */
[----:B------:R1:W5:Y:S01]  /*481a0*/  LDL.LU.64 R44, [R1+0x2b58] ;  /* 0x002b5800012c7983 */ /* 0x0003620000300a00 */
[----:B--2---:R-:W-:Y:S03]  /*481b0*/  HMMA.16816.F32 R16, R16, R30, R8 ;  /* 0x0000001e1010723c */ /* 0x004fe60000001808 */
[----:B------:R1:W5:Y:S04]  /*481c0*/  LDL.LU.64 R10, [R1+0x2b50] ;  /* 0x002b5000010a7983 */ /* 0x0003680000300a00 */
[----:B------:R1:W5:Y:S01]  /*481d0*/  LDL.LU.64 R8, [R1+0x2b48] ;  /* 0x002b480001087983 */ /* 0x0003620000300a00 */
[----:B----4-:R-:W-:-:S15]  /*481e0*/  HMMA.16816.F32 R4, R32, R6, R48 ;  /* 0x000000062004723c */ /* 0x010fde0000001830 */
[----:B------:R2:W-:Y:S04]  /*481f0*/  STL.64 [R1+0x110], R16 ;  /* 0x0001101001007387 */ /* 0x0005e80000100a00 */
[----:B------:R4:W-:Y:S04]  /*48200*/  STL.64 [R1+0x118], R18 ;  /* 0x0001181201007387 */ /* 0x0009e80000100a00 */
[----:B--2---:R-:W2:Y:S04]  /*48210*/  LDL.LU R16, [R1+0x90] ;  /* 0x0000900001107983 */ /* 0x004ea80000300800 */
[----:B------:R-:W2:Y:S04]  /*48220*/  LDL.LU R17, [R1+0x94] ;  /* 0x0000940001117983 */ /* 0x000ea80000300800 */
[----:B----4-:R-:W2:Y:S04]  /*48230*/  LDL.LU R18, [R1+0x98] ;  /* 0x0000980001127983 */ /* 0x010ea80000300800 */
[----:B------:R-:W2:Y:S04]  /*48240*/  LDL.LU R19, [R1+0x9c] ;  /* 0x00009c0001137983 */ /* 0x000ea80000300800 */
[----:B------:R-:W-:Y:S04]  /*48250*/  STL.64 [R1+0x100], R36 ;  /* 0x0001002401007387 */ /* 0x000fe80000100a00 */
[----:B------:R4:W-:Y:S04]  /*48260*/  STL.64 [R1+0x108], R38 ;  /* 0x0001082601007387 */ /* 0x0009e80000100a00 */
[----:B----4-:R1:W5:Y:S04]  /*48270*/  LDL.LU.64 R38, [R1+0x2b40] ;  /* 0x002b400001267983 */ /* 0x0103680000300a00 */
[----:B------:R1:W5:Y:S04]  /*48280*/  LDL.LU.64 R36, [R1+0x2b38] ;  /* 0x002b380001247983 */ /* 0x0003680000300a00 */
[----:B------:R-:W-:Y:S04]  /*48290*/  STL.64 [R1+0xf0], R12 ;  /* 0x0000f00c01007387 */ /* 0x000fe80000100a00 */
[----:B------:R4:W-:Y:S04]  /*482a0*/  STL.64 [R1+0xf8], R14 ;  /* 0x0000f80e01007387 */ /* 0x0009e80000100a00 */
[----:B----4-:R1:W5:Y:S04]  /*482b0*/  LDL.LU.64 R14, [R1+0x2b30] ;  /* 0x002b3000010e7983 */ /* 0x0103680000300a00 */
[----:B------:R1:W5:Y:S04]  /*482c0*/  LDL.LU.64 R12, [R1+0x2b28] ;  /* 0x002b2800010c7983 */ /* 0x0003680000300a00 */
[----:B------:R-:W4:Y:S04]  /*482d0*/  LDL.LU.64 R50, [R1+0x2b20] ;  /* 0x002b200001327983 */ /* 0x000f280000300a00 */
[----:B------:R-:W4:Y:S04]  /*482e0*/  LDL.LU.64 R48, [R1+0x2b18] ;  /* 0x002b180001307983 */ /* 0x000f280000300a00 */
[----:B------:R0:W-:Y:S04]  /*482f0*/  STL.64 [R1+0xe0], R4 ;  /* 0x0000e00401007387 */ /* 0x0001e80000100a00 */
[----:B------:R1:W-:Y:S04]  /*48300*/  STL.64 [R1+0xe8], R6 ;  /* 0x0000e80601007387 */ /* 0x0003e80000100a00 */
[----:B0-----:R-:W4:Y:S01]  /*48310*/  LDL.LU R4, [R1+0xb0] ;  /* 0x0000b00001047983 */ /* 0x001f220000300800 */
[----:B---3--:R-:W-:-:S03]  /*48320*/  IMAD.MOV.U32 R5, RZ, RZ, R0 ;  /* 0x000000ffff057224 */ /* 0x008fc600078e0000 */
[----:B------:R3:W5:Y:S01]  /*48330*/  LDL.LU R0, [R1+0x2b14] ;  /* 0x002b140001007983 */ /* 0x0007620000300800 */
[----:B-1----:R-:W-:-:S03]  /*48340*/  IMAD.MOV.U32 R6, RZ, RZ, R61 ;  /* 0x000000ffff067224 */ /* 0x002fc600078e003d */
[----:B------:R-:W3:Y:S04]  /*48350*/  LDL.LU R61, [R1+0x2b10] ;  /* 0x002b1000013d7983 */ /* 0x000ee80000300800 */
[----:B------:R-:W-:Y:S04]  /*48360*/  STL.64 [R1+0xd0], R56 ;  /* 0x0000d03801007387 */ /* 0x000fe80000100a00 */
[----:B------:R0:W-:Y:S04]  /*48370*/  STL.64 [R1+0xd8], R58 ;  /* 0x0000d83a01007387 */ /* 0x0001e80000100a00 */
[----:B0-----:R-:W3:Y:S04]  /*48380*/  LDL.LU.64 R58, [R1+0x2b08] ;  /* 0x002b0800013a7983 */ /* 0x001ee80000300a00 */
[----:B------:R-:W3:Y:S01]  /*48390*/  LDL.LU.64 R56, [R1+0x2b00] ;  /* 0x002b000001387983 */ /* 0x000ee20000300a00 */
[----:B------:R-:W-:-:S02]  /*483a0*/  IMAD.MOV.U32 R7, RZ, RZ, R60 ;  /* 0x000000ffff077224 */ /* 0x000fc400078e003c */
[----:B------:R-:W-:Y:S01]  /*483b0*/  VIADD R40, R40, 0x1 ;  /* 0x0000000128287836 */ /* 0x000fe20000000000 */
[----:B------:R-:W-:Y:S02]  /*483c0*/  IADD3 R29, P4, R29, UR28, RZ ;  /* 0x0000001c1d1d7c10 */ /* 0x000fe4000ff9e0ff */
[----:B------:R-:W-:Y:S01]  /*483d0*/  IADD3 R28, P5, R28, UR28, RZ ;  /* 0x0000001c1c1c7c10 */ /* 0x000fe2000ffbe0ff */
[----:B------:R-:W-:-:S05]  /*483e0*/  VIADD R43, R43, 0x1f ;  /* 0x0000001f2b2b7836 */ /* 0x000fca0000000000 */
[----:B------:R-:W-:-:S04]  /*483f0*/  SHF.R.S32.HI R42, RZ, 0x1f, R43 ;  /* 0x0000001fff2a7819 */ /* 0x000fc8000001142b */
[----:B------:R-:W-:-:S04]  /*48400*/  LEA.HI R41, R42, R43, RZ, 0x5 ;  /* 0x0000002b2a297211 */ /* 0x000fc800078f28ff */
[----:B------:R-:W-:-:S04]  /*48410*/  SHF.R.S32.HI R41, RZ, 0x5, R41 ;  /* 0x00000005ff297819 */ /* 0x000fc80000011429 */
[----:B------:R-:W-:Y:S01]  /*48420*/  ISETP.NE.U32.AND P0, PT, R40, R41, PT ;  /* 0x000000292800720c */ /* 0x000fe20003f05070 */
[C---:B--2---:R-:W-:Y:S06]  /*48430*/  HMMA.16816.F32 R16, R32.reuse, R24, R16 ;  /* 0x000000182010723c */ /* 0x044fec0000001810 */
[C---:B----4-:R-:W-:Y:S06]  /*48440*/  HMMA.16816.F32 R20, R32.reuse, R22, R4 ;  /* 0x000000162014723c */ /* 0x050fec0000001804 */
[----:B---3--:R-:W-:-:S15]  /*48450*/  HMMA.16816.F32 R4, R32, R26, R56 ;  /* 0x0000001a2004723c */ /* 0x008fde0000001838 */
[----:B------:R-:W-:-:S02]  /*48460*/  NOP ;  /* 0x0000000000007918 */ /* 0x000fc40000000000 */
[----:B------:R-:W-:Y:S04]  /*48470*/  STL.64 [R1+0xb0], R20 ;  /* 0x0000b01401007387 */ /* 0x000fe80000100a00 */
[----:B------:R-:W-:Y:S04]  /*48480*/  STL.64 [R1+0xb8], R22 ;  /* 0x0000b81601007387 */ /* 0x000fe80000100a00 */
[----:B------:R-:W-:Y:S04]  /*48490*/  STL.64 [R1+0x90], R16 ;  /* 0x0000901001007387 */ /* 0x000fe80000100a00 */
[----:B------:R-:W-:Y:S04]  /*484a0*/  STL.64 [R1+0x98], R18 ;  /* 0x0000981201007387 */ /* 0x000fe80000100a00 */
[----:B------:R-:W-:Y:S04]  /*484b0*/  STL.64 [R1+0xfd0], R4 ;  /* 0x000fd00401007387 */ /* 0x000fe80000100a00 */
[----:B------:R0:W-:Y:S02]  /*484c0*/  STL.64 [R1+0xfd8], R6 ;  /* 0x000fd80601007387 */ /* 0x0001e40000100a00 */
[----:B0-----:R-:W-:Y:S02]  /*484d0*/  HMMA.16816.F32 R4, R32, R30, R48 ;  /* 0x0000001e2004723c */ /* 0x001fe40000001830 */
[----:B------:R-:W-:-:S15]  /*484e0*/  STL [R1+0x17bc], R40 ;  /* 0x0017bc2801007387 */ /* 0x000fde0000100800 */
[----:B------:R-:W-:-:S06]  /*484f0*/  NOP ;  /* 0x0000000000007918 */ /* 0x000fcc0000000000 */
[----:B------:R-:W-:Y:S04]  /*48500*/  STL.64 [R1+0xfc0], R4 ;  /* 0x000fc00401007387 */ /* 0x000fe80000100a00 */
[----:B------:R0:W-:Y:S04]  /*48510*/  STL.64 [R1+0xfc8], R6 ;  /* 0x000fc80601007387 */ /* 0x0001e80000100a00 */
[----:B------:R-:W2:Y:S04]  /*48520*/  LDL.LU R49, [R1+0x179c] ;  /* 0x00179c0001317983 */ /* 0x000ea80000300800 */
        /* <DEDUP_REMOVED lines=30> */
[----:B-1----:R-:W4:Y:S04]  /*48710*/  LDL.LU R29, [R1+0x2774] ;  /* 0x00277400011d7983 */ /* 0x002f280000300800 */
[----:B------:R-:W4:Y:S01]  /*48720*/  LDL.LU R28, [R1+0x1740] ;  /* 0x00174000011c7983 */ /* 0x000f220000300800 */
[----:B--2---:R-:W-:-:S02]  /*48730*/  IADD3 R49, P6, R49, UR28, RZ ;  /* 0x0000001c31317c10 */ /* 0x004fc4000ffde0ff */
[----:B---3--:R-:W-:Y:S02]  /*48740*/  IADD3 R50, P1, R50, UR28, RZ ;  /* 0x0000001c32327c10 */ /* 0x008fe4000ff3e0ff */
[----:B----4-:R-:W-:Y:S02]  /*48750*/  IADD3 R51, P2, R51, UR28, RZ ;  /* 0x0000001c33337c10 */ /* 0x010fe4000ff5e0ff */
[----:B------:R-:W-:Y:S02]  /*48760*/  IADD3 R26, P3, R26, UR28, RZ ;  /* 0x0000001c1a1a7c10 */ /* 0x000fe4000ff7e0ff */
[----:B------:R-:W-:Y:S01]  /*48770*/  IADD3.X R27, R27, UR16, RZ, P4, !PT ;  /* 0x000000101b1b7c10 */ /* 0x000fe2000a7fe4ff */
[----:B------:R0:W-:Y:S01]  /*48780*/  STL [R1+0x179c], R49 ;  /* 0x00179c3101007387 */ /* 0x0001e20000100800 */
[----:B------:R-:W-:-:S03]  /*48790*/  IADD3 R56, P4, R56, UR28, RZ ;  /* 0x0000001c38387c10 */ /* 0x000fc6000ff9e0ff */
[----:B------:R1:W-:Y:S01]  /*487a0*/  STL [R1+0x1794], R50 ;  /* 0x0017943201007387 */ /* 0x0003e20000100800 */
[----:B------:R-:W-:-:S03]  /*487b0*/  IADD3.X R57, R57, UR16, RZ, P5, !PT ;  /* 0x0000001039397c10 */ /* 0x000fc6000affe4ff */
        /* <DEDUP_REMOVED lines=42> */
[----:B------:R4:W-:Y:S04]  /*48a60*/  STL [R1+0x1734], R18 ;  /* 0x0017341201007387 */ /* 0x0009e80000100800 */
[----:B------:R4:W-:Y:S01]  /*48a70*/  STL [R1+0x1758], R19 ;  /* 0x0017581301007387 */ /* 0x0009e20000100800 */
[----:B------:R-:W-:-:S03]  /*48a80*/  IADD3.X R40, R40, UR16, RZ, P4, !PT ;  /* 0x0000001028287c10 */ /* 0x000fc6000a7fe4ff */
[----:B------:R4:W-:Y:S01]  /*48a90*/  STL [R1+0x2784], R41 ;  /* 0x0027842901007387 */ /* 0x0009e20000100800 */
[----:B------:R-:W-:-:S03]  /*48aa0*/  IADD3 R29, P4, R29, UR28, RZ ;  /* 0x0000001c1d1d7c10 */ /* 0x000fc6000ff9e0ff */
[----:B------:R4:W-:Y:S04]  /*48ab0*/  STL [R1+0x1750], R43 ;  /* 0x0017502b01007387 */ /* 0x0009e80000100800 */
[----:B------:R4:W-:Y:S01]  /*48ac0*/  STL [R1+0x277c], R42 ;  /* 0x00277c2a01007387 */ /* 0x0009e20000100800 */
[----:B------:R-:W-:-:S03]  /*48ad0*/  IADD3.X R28, R28, UR16, RZ, P5, !PT ;  /* 0x000000101c1c7c10 */ /* 0x000fc6000affe4ff */
[----:B0-----:R-:W4:Y:S04]  /*48ae0*/  LDL.LU R49, [R1+0x276c] ;  /* 0x00276c0001317983 */ /* 0x001f280000300800 */
[----:B------:R0:W-:Y:S04]  /*48af0*/  STL [R1+0x1748], R40 ;  /* 0x0017482801007387 */ /* 0x0001e80000100800 */
[----:B-1----:R-:W4:Y:S04]  /*48b00*/  LDL.LU R50, [R1+0x1738] ;  /* 0x0017380001327983 */ /* 0x002f280000300800 */
[----:B------:R1:W-:Y:S04]  /*48b10*/  STL [R1+0x2774], R29 ;  /* 0x0027741d01007387 */ /* 0x0003e80000100800 */
[----:B--2---:R-:W2:Y:S04]  /*48b20*/  LDL.LU R51, [R1+0x2764] ;  /* 0x0027640001337983 */ /* 0x004ea80000300800 */
[----:B------:R1:W-:Y:S04]  /*48b30*/  STL [R1+0x1740], R28 ;  /* 0x0017401c01007387 */ /* 0x0003e80000100800 */
[----:B---3--:R-:W3:Y:S04]  /*48b40*/  LDL.LU R26, [R1+0x1730] ;  /* 0x00173000011a7983 */ /* 0x008ee80000300800 */
[----:B----4-:R-:W4:Y:S04]  /*48b50*/  LDL.LU R27, [R1+0x275c] ;  /* 0x00275c00011b7983 */ /* 0x010f280000300800 */
        /* <DEDUP_REMOVED lines=25> */
[----:B------:R-:W4:Y:S01]  /*48cf0*/  LDL.LU R28, [R1+0x26f4] ;  /* 0x0026f400011c7983 */ /* 0x000f220000300800 */
[----:B------:R-:W-:-:S02]  /*48d00*/  IADD3 R49, P5, R49, UR28, RZ ;  /* 0x0000001c31317c10 */ /* 0x000fc4000ffbe0ff */
[----:B------:R-:W-:Y:S02]  /*48d10*/  IADD3.X R50, R50, UR16, RZ, P6, !PT ;  /* 0x0000001032327c10 */ /* 0x000fe4000b7fe4ff */
[----:B--2---:R-:W-:Y:S02]  /*48d20*/  IADD3 R51, P6, R51, UR28, RZ ;  /* 0x0000001c33337c10 */ /* 0x004fe4000ffde0ff */
[----:B---3--:R-:W-:Y:S02]  /*48d30*/  IADD3.X R26, R26, UR16, RZ, P1, !PT ;  /* 0x000000101a1a7c10 */ /* 0x008fe40008ffe4ff */
[----:B----4-:R-:W-:Y:S01]  /*48d40*/  IADD3 R27, P1, R27, UR28, RZ ;  /* 0x0000001c1b1b7c10 */ /* 0x010fe2000ff3e0ff */
        /* <DEDUP_REMOVED lines=46> */
[----:B------:R4:W-:Y:S04]  /*49030*/  STL [R1+0x2738], R18 ;  /* 0x0027381201007387 */ /* 0x0009e80000100800 */
[----:B------:R4:W-:Y:S01]  /*49040*/  STL [R1+0x270c], R19 ;  /* 0x00270c1301007387 */ /* 0x0009e20000100800 */
[----:B------:R-:W-:-:S03]  /*49050*/  IADD3 R40, P1, R40, UR28, RZ ;  /* 0x0000001c28287c10 */ /* 0x000fc6000ff3e0ff */
[----:B------:R4:W-:Y:S01]  /*49060*/  STL [R1+0x2730], R41 ;  /* 0x0027302901007387 */ /* 0x0009e20000100800 */
[----:B------:R-:W-:-:S03]  /*49070*/  IADD3.X R29, R29, UR16, RZ, P2, !PT ;  /* 0x000000101d1d7c10 */ /* 0x000fc600097fe4ff */
[----:B------:R4:W-:Y:S04]  /*49080*/  STL [R1+0x2704], R43 ;  /* 0x0027042b01007387 */ /* 0x0009e80000100800 */
[----:B------:R4:W-:Y:S01]  /*49090*/  STL [R1+0x2728], R42 ;  /* 0x0027282a01007387 */ /* 0x0009e20000100800 */
[----:B------:R-:W-:-:S03]  /*490a0*/  IADD3 R28, P2, R28, UR28, RZ ;  /* 0x0000001c1c1c7c10 */ /* 0x000fc6000ff5e0ff */
        /* <DEDUP_REMOVED lines=34> */
[----:B------:R-:W-:-:S02]  /*492d0*/  IADD3.X R49, R49, UR16, RZ, P3, !PT ;  /* 0x0000001031317c10 */ /* 0x000fc40009ffe4ff */
[----:B------:R-:W-:Y:S02]  /*492e0*/  IADD3 R50, P3, R50, UR28, RZ ;  /* 0x0000001c32327c10 */ /* 0x000fe4000ff7e0ff */
[----:B--2---:R-:W-:Y:S02]  /*492f0*/  IADD3.X R51, R51, UR16, RZ, P4, !PT ;  /* 0x0000001033337c10 */ /* 0x004fe4000a7fe4ff */
[----:B---3--:R-:W-:Y:S02]  /*49300*/  IADD3 R26, P4, R26, UR28, RZ ;  /* 0x0000001c1a1a7c10 */ /* 0x008fe4000ff9e0ff */
[----:B----4-:R-:W-:Y:S01]  /*49310*/  IADD3.X R27, R27, UR16, RZ, P5, !PT ;  /* 0x000000101b1b7c10 */ /* 0x010fe2000affe4ff */
        /* <DEDUP_REMOVED lines=3157> */
[----:B------:R-:W0:Y:S02]  /*55870*/  S2R R60, SR_TID.X ;  /* 0x00000000003c7919 */ /* 0x000e240000002100 */
[----:B0-----:R-:W-:-:S04]  /*55880*/  LOP3.LUT R60, R60, 0x1f, RZ, 0xc0, !PT ;  /* 0x0000001f3c3c7812 */ /* 0x001fc800078ec0ff */
[----:B------:R-:W-:Y:S02]  /*55890*/  LOP3.LUT R60, R60, 0x10, RZ, 0x3c, !PT ;  /* 0x000000103c3c7812 */ /* 0x000fe400078e3cff */
[----:B------:R-:W-:Y:S02]  /*558a0*/  IADD3.X R49, R49, UR50, RZ, P2, !PT ;  /* 0x0000003231317c10 */ /* 0x000fe400097fe4ff */
[----:B------:R-:W-:Y:S02]  /*558b0*/  IADD3 R50, P2, R50, UR4, RZ ;  /* 0x0000000432327c10 */ /* 0x000fe4000ff5e0ff */
[----:B--2---:R-:W-:Y:S02]  /*558c0*/  IADD3.X R51, R51, UR50, RZ, P3, !PT ;  /* 0x0000003233337c10 */ /* 0x004fe40009ffe4ff */
[----:B---3--:R-:W-:Y:S02]  /*558d0*/  IADD3 R26, P3, R26, UR4, RZ ;  /* 0x000000041a1a7c10 */ /* 0x008fe4000ff7e0ff */
[----:B----4-:R-:W-:Y:S01]  /*558e0*/  IADD3.X R27, R27, UR50, RZ, P4, !PT ;  /* 0x000000321b1b7c10 */ /* 0x010fe2000a7fe4ff */
[----:B------:R-:W-:Y:S01]  /*558f0*/  STL [R1+0x28c8], R49 ;  /* 0x0028c83101007387 */ /* 0x000fe20000100800 */
[----:B------:R-:W-:-:S03]  /*55900*/  IADD3 R56, P4, R56, UR4, RZ ;  /* 0x0000000438387c10 */ /* 0x000fc6000ff9e0ff */
[----:B------:R-:W-:Y:S01]  /*55910*/  STL [R1+0x2934], R50 ;  /* 0x0029343201007387 */ /* 0x000fe20000100800 */
[----:B------:R-:W-:-:S03]  /*55920*/  IADD3.X R57, R57, UR50, RZ, P5, !PT ;  /* 0x0000003239397c10 */ /* 0x000fc6000affe4ff */
        /* <DEDUP_REMOVED lines=45> */
[----:B------:R-:W-:-:S03]  /*55c00*/  IADD3.X R61, R61, UR50, RZ, P1, !PT ;  /* 0x000000323d3d7c10 */ /* 0x000fc60008ffe4ff */
[----:B------:R-:W-:Y:S04]  /*55c10*/  STL [R1+0x296c], R41 ;  /* 0x00296c2901007387 */ /* 0x000fe80000100800 */
[----:B------:R-:W-:Y:S04]  /*55c20*/  STL [R1+0x2930], R43 ;  /* 0x0029302b01007387 */ /* 0x000fe80000100800 */
[----:B------:R-:W-:Y:S04]  /*55c30*/  STL [R1+0x2968], R42 ;  /* 0x0029682a01007387 */ /* 0x000fe80000100800 */
[----:B------:R-:W-:Y:S04]  /*55c40*/  STL [R1+0x2938], R40 ;  /* 0x0029382801007387 */ /* 0x000fe80000100800 */
[----:B------:R0:W-:Y:S02]  /*55c50*/  STL [R1+0x2950], R61 ;  /* 0x0029503d01007387 */ /* 0x0001e40000100800 */
[----:B0-----:R-:W0:Y:S01]  /*55c60*/  S2R R61, SR_TID.X ;  /* 0x00000000003d7919 */ /* 0x001e220000002100 */
[----:B------:R-:W-:-:S02]  /*55c70*/  IADD3.X R29, R29, UR50, RZ, P5, !PT ;  /* 0x000000321d1d7c10 */ /* 0x000fc4000affe4ff */
[----:B------:R-:W-:-:S03]  /*55c80*/  IADD3.X R28, R28, UR50, RZ, P6, !PT ;  /* 0x000000321c1c7c10 */ /* 0x000fc6000b7fe4ff */
[----:B------:R1:W-:Y:S04]  /*55c90*/  STL [R1+0x2940], R29 ;  /* 0x0029401d01007387 */ /* 0x0003e80000100800 */
[----:B------:R2:W-:Y:S01]  /*55ca0*/  STL [R1+0x2948], R28 ;  /* 0x0029481c01007387 */ /* 0x0005e20000100800 */
[----:B0-----:R-:W-:-:S04]  /*55cb0*/  LOP3.LUT R61, R61, 0x1f, RZ, 0xc0, !PT ;  /* 0x0000001f3d3d7812 */ /* 0x001fc800078ec0ff */
[----:B------:R-:W-:Y:S01]  /*55cc0*/  LOP3.LUT R61, R61, 0x18, RZ, 0x3c, !PT ;  /* 0x000000183d3d7812 */ /* 0x000fe200078e3cff */
[----:B-1----:R-:W3:Y:S04]  /*55cd0*/  LDL.LU R29, [R1+0x2958] ;  /* 0x00295800011d7983 */ /* 0x002ee80000300800 */
[----:B--2---:R-:W2:Y:S01]  /*55ce0*/  LDL.LU R28, [R1+0x2960] ;  /* 0x00296000011c7983 */ /* 0x004ea20000300800 */
[----:B---3--:R-:W-:Y:S02]  /*55cf0*/  IADD3.X R29, R29, UR50, RZ, P2, !PT ;  /* 0x000000321d1d7c10 */ /* 0x008fe400097fe4ff */
[----:B--2---:R-:W-:-:S05]  /*55d00*/  IADD3.X R28, R28, UR50, RZ, P3, !PT ;  /* 0x000000321c1c7c10 */ /* 0x004fca0009ffe4ff */
[----:B------:R1:W-:Y:S04]  /*55d10*/  STL [R1+0x2960], R28 ;  /* 0x0029601c01007387 */ /* 0x0003e80000100800 */
[----:B------:R1:W-:Y:S01]  /*55d20*/  STL [R1+0x2958], R29 ;  /* 0x0029581d01007387 */ /* 0x0003e20000100800 */
[----:B------:R-:W-:Y:S05]  /*55d30*/  @P0 BRA `(.L_x_1) ;  /* 0xfffffc1c00600947 */ /* 0x000fea000383ffff */
.L_x_0:
[----:B-----5:R2:W-:Y:S01]  /*55d40*/  STL [R1+0x2c64], R0 ;  /* 0x002c640001007387 */ /* 0x0205e20000100800 */
[----:B------:R-:W-:Y:S01]  /*55d50*/  F2FP.SATFINITE.E5M2.F32.PACK_AB_MERGE_C R16, R13, R12, RZ ;  /* 0x0000000c0d10723e */ /* 0x000fe200048060ff */
[----:B------:R-:W-:Y:S01]  /*55d60*/  ULDC.64 UR34, c[0x0][0x228] ;  /* 0x00008a0000227ab9 */ /* 0x000fe20000000a00 */
[----:B------:R-:W-:Y:S01]  /*55d70*/  F2FP.SATFINITE.E5M2.F32.PACK_AB_MERGE_C R15, R15, R14, RZ ;  /* 0x0000000e0f0f723e */ /* 0x000fe200048060ff */
[----:B------:R3:W-:Y:S01]  /*55d80*/  STL [R1+0x2c60], R2 ;  /* 0x002c600201007387 */ /* 0x0007e20000100800 */
[----:B------:R-:W-:Y:S01]  /*55d90*/  ULDC UR4, c[0x0][0x244] ;  /* 0x0000910000047ab9 */ /* 0x000fe20000000800 */
[----:B------:R-:W-:Y:S01]  /*55da0*/  ULDC.64 UR8, c[0x0][0x220] ;  /* 0x0000880000087ab9 */ /* 0x000fe20000000a00 */
[----:B------:R-:W-:Y:S01]  /*55db0*/  ULDC.64 UR6, c[0x0][0x220] ;  /* 0x0000880000067ab9 */ /* 0x000fe20000000a00 */
[----:B------:R-:W-:Y:S01]  /*55dc0*/  STL.64 [R1+0x2b88], R4 ;  /* 0x002b880401007387 */ /* 0x000fe20000100a00 */
[----:B------:R-:W-:Y:S01]  /*55dd0*/  ULDC.64 UR10, c[0x0][0x220] ;  /* 0x00008800000a7ab9 */ /* 0x000fe20000000a00 */
[----:B--2---:R-:W-:Y:S01]  /*55de0*/  F2FP.SATFINITE.E5M2.F32.PACK_AB_MERGE_C R0, R37, R36, RZ ;  /* 0x000000242500723e */ /* 0x004fe200048060ff */
[----:B------:R-:W-:Y:S01]  /*55df0*/  ULDC UR12, c[0x0][0x248] ;  /* 0x00009200000c7ab9 */ /* 0x000fe20000000800 */
[----:B------:R-:W-:Y:S01]  /*55e00*/  STL.64 [R1+0x2b80], R6 ;  /* 0x002b800601007387 */ /* 0x000fe20000100a00 */
[----:B------:R-:W-:Y:S01]  /*55e10*/  ULDC UR14, c[0x0][0x248] ;  /* 0x00009200000e7ab9 */ /* 0x000fe20000000800 */
[----:B---3--:R-:W-:Y:S01]  /*55e20*/  F2FP.SATFINITE.E5M2.F32.PACK_AB_MERGE_C R2, R9, R8, RZ ;  /* 0x000000080902723e */ /* 0x008fe200048060ff */
[----:B------:R-:W-:Y:S01]  /*55e30*/  ULDC UR16, c[0x0][0x248] ;  /* 0x0000920000107ab9 */ /* 0x000fe20000000800 */
[----:B------:R-:W-:Y:S01]  /*55e40*/  STL.64 [R1+0x2b78], R48 ;  /* 0x002b783001007387 */ /* 0x000fe20000100a00 */
[----:B------:R-:W-:Y:S01]  /*55e50*/  ULDC UR18, c[0x0][0x248] ;  /* 0x0000920000127ab9 */ /* 0x000fe20000000800 */
[----:B------:R-:W-:Y:S01]  /*55e60*/  ULDC UR19, c[0x0][0x248] ;  /* 0x0000920000137ab9 */ /* 0x000fe20000000800 */
[----:B------:R-:W-:Y:S01]  /*55e70*/  ULDC UR21, c[0x0][0x248] ;  /* 0x0000920000157ab9 */ /* 0x000fe20000000800 */
[----:B------:R-:W-:Y:S01]  /*55e80*/  STL.64 [R1+0x2b70], R50 ;  /* 0x002b703201007387 */ /* 0x000fe20000100a00 */
[----:B------:R-:W-:Y:S01]  /*55e90*/  ULDC UR23, c[0x0][0x248] ;  /* 0x0000920000177ab9 */ /* 0x000fe20000000800 */
[----:B------:R-:W-:Y:S01]  /*55ea0*/  ULDC UR28, c[0x0][0x248] ;  /* 0x00009200001c7ab9 */ /* 0x000fe20000000800 */
[----:B------:R-:W-:Y:S01]  /*55eb0*/  ULDC UR24, c[0x0][0x228] ;  /* 0x00008a0000187ab9 */ /* 0x000fe20000000800 */
[----:B------:R-:W-:Y:S01]  /*55ec0*/  STL.64 [R1+0x2b68], R56 ;  /* 0x002b683801007387 */ /* 0x000fe20000100a00 */
[----:B------:R-:W2:Y:S01]  /*55ed0*/  S2UR UR26, SR_CgaCtaId ;  /* 0x00000000001a79c3 */ /* 0x000ea20000008800 */
[----:B------:R-:W-:Y:S01]  /*55ee0*/  ULDC UR25, c[0x0][0x228] ;  /* 0x00008a0000197ab9 */ /* 0x000fe20000000800 */
[----:B------:R-:W-:Y:S01]  /*55ef0*/  ULDC UR27, c[0x0][0x228] ;  /* 0x00008a00001b7ab9 */ /* 0x000fe20000000800 */
[----:B------:R3:W-:Y:S01]  /*55f00*/  STL [R1+0x2b60], R3 ;  /* 0x002b600301007387 */ /* 0x0007e20000100800 */
[----:B------:R-:W-:Y:S01]  /*55f10*/  ULDC UR38, c[0x0][0x228] ;  /* 0x00008a0000267ab9 */ /* 0x000fe20000000800 */
[----:B------:R-:W-:Y:S01]  /*55f20*/  ULDC UR55, c[0x0][0x228] ;  /* 0x00008a0000377ab9 */ /* 0x000fe20000000800 */
[----:B------:R-:W-:Y:S01]  /*55f30*/  ULDC UR54, c[0x0][0x228] ;  /* 0x00008a0000367ab9 */ /* 0x000fe20000000800 */
[----:B------:R-:W-:Y:S01]  /*55f40*/  STL [R1+0x2c68], R16 ;  /* 0x002c681001007387 */ /* 0x000fe20000100800 */
[----:B------:R-:W-:Y:S01]  /*55f50*/  ULDC UR53, c[0x0][0x228] ;  /* 0x00008a0000357ab9 */ /* 0x000fe20000000800 */
[----:B------:R-:W-:Y:S01]  /*55f60*/  ULDC UR31, c[0x0][0x228] ;  /* 0x00008a00001f7ab9 */ /* 0x000fe20000000800 */
[----:B------:R-:W-:Y:S01]  /*55f70*/  ULDC UR30, c[0x0][0x228] ;  /* 0x00008a00001e7ab9 */ /* 0x000fe20000000800 */
[----:B------:R-:W-:Y:S01]  /*55f80*/  STL [R1+0x2c6c], R15 ;  /* 0x002c6c0f01007387 */ /* 0x000fe20000100800 */
[----:B------:R-:W-:Y:S01]  /*55f90*/  ULDC UR57, c[0x0][0x228] ;  /* 0x00008a0000397ab9 */ /* 0x000fe20000000800 */
[----:B---3--:R-:W-:Y:S01]  /*55fa0*/  F2FP.SATFINITE.E5M2.F32.PACK_AB_MERGE_C R3, R39, R38, RZ ;  /* 0x000000262703723e */ /* 0x008fe200048060ff */
[----:B------:R-:W-:Y:S01]  /*55fb0*/  ULDC UR56, c[0x0][0x228] ;  /* 0x00008a0000387ab9 */ /* 0x000fe20000000800 */
[----:B------:R3:W-:Y:S01]  /*55fc0*/  STL [R1+0x28ac], R0 ;  /* 0x0028ac0001007387 */ /* 0x0007e20000100800 */
[----:B------:R-:W-:Y:S01]  /*55fd0*/  ULDC UR60, c[0x0][0x228] ;  /* 0x00008a00003c7ab9 */ /* 0x000fe20000000800 */
[----:B------:R-:W-:Y:S01]  /*55fe0*/  ULDC UR59, c[0x0][0x228] ;  /* 0x00008a00003b7ab9 */ /* 0x000fe20000000800 */
[----:B------:R-:W-:Y:S01]  /*55ff0*/  ULDC UR58, c[0x0][0x228] ;  /* 0x00008a00003a7ab9 */ /* 0x000fe20000000800 */
[----:B------:R4:W-:Y:S01]  /*56000*/  STL [R1+0x28b0], R3 ;  /* 0x0028b00301007387 */ /* 0x0009e20000100800 */
[----:B------:R-:W-:Y:S01]  /*56010*/  ULDC UR36, c[0x0][0x228] ;  /* 0x00008a0000247ab9 */ /* 0x000fe20000000800 */
[----:B------:R-:W-:Y:S01]  /*56020*/  ULDC UR37, c[0x0][0x228] ;  /* 0x00008a0000257ab9 */ /* 0x000fe20000000800 */
[----:B------:R-:W-:Y:S01]  /*56030*/  ULDC UR40, c[0x0][0x228] ;  /* 0x00008a0000287ab9 */ /* 0x000fe20000000800 */
[----:B------:R0:W-:Y:S01]  /*56040*/  STL [R1+0x2744], R2 ;  /* 0x0027440201007387 */ /* 0x0001e20000100800 */
[----:B------:R-:W-:Y:S01]  /*56050*/  ULDC UR41, c[0x0][0x228] ;  /* 0x00008a0000297ab9 */ /* 0x000fe20000000800 */
[----:B---3--:R-:W-:Y:S01]  /*56060*/  F2FP.SATFINITE.E5M2.F32.PACK_AB_MERGE_C R0, R11, R10, RZ ;  /* 0x0000000a0b00723e */ /* 0x008fe200048060ff */
[----:B------:R-:W-:Y:S01]  /*56070*/  ULDC UR42, c[0x0][0x228] ;  /* 0x00008a00002a7ab9 */ /* 0x000fe20000000800 */
[----:B------:R-:W-:Y:S01]  /*56080*/  ULDC UR43, c[0x0][0x228] ;  /* 0x00008a00002b7ab9 */ /* 0x000fe20000000800 */
[----:B------:R-:W-:Y:S01]  /*56090*/  ULDC UR44, c[0x0][0x228] ;  /* 0x00008a00002c7ab9 */ /* 0x000fe20000000800 */
[----:B----4-:R-:W-:Y:S01]  /*560a0*/  F2FP.SATFINITE.E5M2.F32.PACK_AB_MERGE_C R3, R45, R44, RZ ;  /* 0x0000002c2d03723e */ /* 0x010fe200048060ff */
[----:B------:R3:W-:Y:S01]  /*560b0*/  STL [R1+0x274c], R0 ;  /* 0x00274c0001007387 */ /* 0x0007e20000100800 */
[----:B------:R-:W-:Y:S01]  /*560c0*/  ULDC UR45, c[0x0][0x228] ;  /* 0x00008a00002d7ab9 */ /* 0x000fe20000000800 */
[----:B------:R-:W-:Y:S01]  /*560d0*/  ULDC UR46, c[0x0][0x228] ;  /* 0x00008a00002e7ab9 */ /* 0x000fe20000000800 */
[----:B0-----:R-:W-:Y:S01]  /*560e0*/  F2FP.SATFINITE.E5M2.F32.PACK_AB_MERGE_C R2, R47, R46, RZ ;  /* 0x0000002e2f02723e */ /* 0x001fe200048060ff */
[----:B------:R0:W-:Y:S01]  /*560f0*/  STL [R1+0x26d4], R3 ;  /* 0x0026d40301007387 */ /* 0x0001e20000100800 */
[----:B------:R-:W-:Y:S01]  /*56100*/  ULDC UR47, c[0x0][0x228] ;  /* 0x00008a00002f7ab9 */ /* 0x000fe20000000800 */
[----:B------:R-:W-:Y:S01]  /*56110*/  ULDC UR48, c[0x0][0x228] ;  /* 0x00008a0000307ab9 */ /* 0x000fe20000000800 */
[----:B------:R-:W-:Y:S01]  /*56120*/  ULDC UR50, c[0x0][0x228] ;  /* 0x00008a0000327ab9 */ /* 0x000fe20000000800 */
[----:B------:R-:W4:Y:S01]  /*56130*/  LDL.LU R8, [R1] ;  /* 0x0000000001087983 */ /* 0x000f220000300800 */
[----:B------:R-:W-:Y:S01]  /*56140*/  ULDC UR51, c[0x0][0x228] ;  /* 0x00008a0000337ab9 */ /* 0x000fe20000000800 */
[----:B---3--:R-:W-:Y:S01]  /*56150*/  F2FP.SATFINITE.E5M2.F32.PACK_AB_MERGE_C R0, R53, R52, RZ ;  /* 0x000000343500723e */ /* 0x008fe200048060ff */
[----:B------:R-:W-:Y:S01]  /*56160*/  ULDC UR49, c[0x0][0x228] ;  /* 0x00008a0000317ab9 */ /* 0x000fe20000000800 */
[----:B------:R3:W-:Y:S01]  /*56170*/  STL [R1+0x26dc], R2 ;  /* 0x0026dc0201007387 */ /* 0x0007e20000100800 */
[----:B------:R-:W-:Y:S01]  /*56180*/  ULDC UR52, c[0x0][0x228] ;  /* 0x00008a0000347ab9 */ /* 0x000fe20000000800 */
[----:B------:R-:W-:Y:S01]  /*56190*/  ULDC UR61, c[0x0][0x228] ;  /* 0x00008a00003d7ab9 */ /* 0x000fe20000000800 */
[----:B------:R-:W-:Y:S01]  /*561a0*/  ULDC UR13, c[0x0][0x228] ;  /* 0x00008a00000d7ab9 */ /* 0x000fe20000000800 */
[----:B------:R-:W4:Y:S01]  /*561b0*/  LDL.LU R39, [R1+0x4] ;  /* 0x0000040001277983 */ /* 0x000f220000300800 */
[----:B------:R-:W-:Y:S01]  /*561c0*/  ULDC UR15, c[0x0][0x228] ;  /* 0x00008a00000f7ab9 */ /* 0x000fe20000000800 */
[----:B------:R-:W-:Y:S01]  /*561d0*/  ULDC UR17, c[0x0][0x228] ;  /* 0x00008a0000117ab9 */ /* 0x000fe20000000800 */
[----:B------:R-:W-:Y:S01]  /*561e0*/  ULDC UR20, c[0x0][0x228] ;  /* 0x00008a0000147ab9 */ /* 0x000fe20000000800 */
[----:B------:R1:W-:Y:S01]  /*561f0*/  STL [R1+0x2670], R0 ;  /* 0x0026700001007387 */ /* 0x0003e20000100800 */
[----:B------:R-:W-:Y:S01]  /*56200*/  ULDC UR22, c[0x0][0x228] ;  /* 0x00008a0000167ab9 */ /* 0x000fe20000000800 */
[----:B------:R-:W-:-:S02]  /*56210*/  ULDC UR39, c[0x0][0x228] ;  /* 0x00008a0000277ab9 */ /* 0x000fc40000000800 */
        /* <DEDUP_REMOVED lines=20> */
[----:B---3--:R-:W3:Y:S04]  /*56360*/  LDL.LU R2, [R1+0xbd8] ;  /* 0x000bd80001027983 */ /* 0x008ee80000300800 */
        /* <DEDUP_REMOVED lines=25> */
[----:B------:R-:W-:-:S03]  /*56500*/  F2FP.SATFINITE.E5M2.F32.PACK_AB_MERGE_C R10, R55, R54, RZ ;  /* 0x00000036370a723e */ /* 0x000fc600048060ff */
[----:B------:R-:W3:Y:S04]  /*56510*/  LDL.LU R18, [R1+0xb90] ;  /* 0x000b900001127983 */ /* 0x000ee80000300800 */
[----:B------:R-:W3:Y:S04]  /*56520*/  LDL.LU R17, [R1+0xb94] ;  /* 0x000b940001117983 */ /* 0x000ee80000300800 */
[----:B------:R-:W-:Y:S04]  /*56530*/  STL.64 [R1+0x2b90], R52 ;  /* 0x002b903401007387 */ /* 0x000fe80000100a00 */
[----:B------:R-:W-:Y:S04]  /*56540*/  STL.64 [R1+0x2b98], R54 ;  /* 0x002b983601007387 */ /* 0x000fe80000100a00 */
[----:B------:R0:W-:Y:S01]  /*56550*/  STL [R1+0x2680], R10 ;  /* 0x0026800a01007387 */ /* 0x0001e20000100800 */
[----:B----4-:R-:W-:-:S05]  /*56560*/  F2FP.SATFINITE.E5M2.F32.PACK_AB_MERGE_C R9, R39, R8, RZ ;  /* 0x000000082709723e */ /* 0x010fca00048060ff */
[----:B------:R1:W-:Y:S01]  /*56570*/  STL [R1+0x2610], R9 ;  /* 0x0026100901007387 */ /* 0x0003e20000100800 */
[----:B--2---:R-:W-:-:S05]  /*56580*/  F2FP.SATFINITE.E5M2.F32.PACK_AB_MERGE_C R8, R37, R38, RZ ;  /* 0x000000262508723e */ /* 0x004fca00048060ff */
[----:B------:R2:W-:Y:S01]  /*56590*/  STL [R1+0x2618], R8 ;  /* 0x0026180801007387 */ /* 0x0005e20000100800 */
[----:B0-----:R-:W-:Y:S02]  /*565a0*/  F2FP.SATFINITE.E5M2.F32.PACK_AB_MERGE_C R10, R15, R36, RZ ;  /* 0x000000240f0a723e */ /* 0x001fe400048060ff */
[----:B-1----:R-:W-:-:S03]  /*565b0*/  F2FP.SATFINITE.E5M2.F32.PACK_AB_MERGE_C R9, R16, R14, RZ ;  /* 0x0000000e1009723e */ /* 0x002fc600048060ff */
[----:B------:R-:W-:Y:S01]  /*565c0*/  STL [R1+0x25e0], R10 ;  /* 0x0025e00a01007387 */ /* 0x000fe20000100800 */
[----:B--2---:R-:W-:-:S03]  /*565d0*/  F2FP.SATFINITE.E5M2.F32.PACK_AB_MERGE_C R8, R12, R13, RZ ;  /* 0x0000000d0c08723e */ /* 0x004fc600048060ff */
[----:B------:R-:W-:Y:S04]  /*565e0*/  STL [R1+0x25e4], R9 ;  /* 0x0025e40901007387 */ /* 0x000fe80000100800 */
[----:B------:R0:W-:Y:S01]  /*565f0*/  STL [R1+0x25d0], R8 ;  /* 0x0025d00801007387 */ /* 0x0001e20000100800 */
[----:B------:R-:W-:Y:S02]  /*56600*/  F2FP.SATFINITE.E5M2.F32.PACK_AB_MERGE_C R3, R56, R3, RZ ;  /* 0x000000033803723e */ /* 0x000fe400048060ff */
[----:B------:R-:W-:-:S05]  /*56610*/  F2FP.SATFINITE.E5M2.F32.PACK_AB_MERGE_C R14, R50, R57, RZ ;  /* 0x00000039320e723e */ /* 0x000fca00048060ff */
[----:B------:R-:W-:Y:S01]  /*56620*/  STL [R1+0x2c70], R14 ;  /* 0x002c700e01007387 */ /* 0x000fe20000100800 */
[----:B------:R-:W-:-:S03]  /*56630*/  F2FP.SATFINITE.E5M2.F32.PACK_AB_MERGE_C R42, R42, R51, RZ ;  /* 0x000000332a2a723e */ /* 0x000fc600048060ff */
[----:B------:R1:W-:Y:S01]  /*56640*/  STL [R1+0x25d4], R3 ;  /* 0x0025d40301007387 */ /* 0x0003e20000100800 */
[----:B0-----:R-:W-:-:S03]  /*56650*/  F2FP.SATFINITE.E5M2.F32.PACK_AB_MERGE_C R8, R49, R48, RZ ;  /* 0x000000303108723e */ /* 0x001fc600048060ff */
[----:B------:R-:W-:Y:S01]  /*56660*/  STL [R1+0x2c74], R42 ;  /* 0x002c742a01007387 */ /* 0x000fe20000100800 */
[----:B------:R-:W-:-:S03]  /*56670*/  F2FP.SATFINITE.E5M2.F32.PACK_AB_MERGE_C R6, R7, R6, RZ ;  /* 0x000000060706723e */ /* 0x000fc600048060ff */
[----:B------:R-:W-:Y:S01]  /*56680*/  STL [R1+0x28a0], R8 ;  /* 0x0028a00801007387 */ /* 0x000fe20000100800 */
[----:B-1----:R-:W-:-:S03]  /*56690*/  F2FP.SATFINITE.E5M2.F32.PACK_AB_MERGE_C R3, R5, R4, RZ ;  /* 0x000000040503723e */ /* 0x002fc600048060ff */
[----:B------:R-:W-:Y:S01]  /*566a0*/  STL [R1+0x28a4], R6 ;  /* 0x0028a40601007387 */ /* 0x000fe20000100800 */
[----:B---3--:R-:W-:-:S03]  /*566b0*/  F2FP.SATFINITE.E5M2.F32.PACK_AB_MERGE_C R2, R0, R2, RZ ;  /* 0x000000020002723e */ /* 0x008fc600048060ff */
[----:B------:R0:W-:Y:S04]  /*566c0*/  STL [R1+0x2740], R3 ;  /* 0x0027400301007387 */ /* 0x0001e80000100800 */
[----:B------:R1:W-:Y:S01]  /*566d0*/  STL [R1+0x2748], R2 ;  /* 0x0027480201007387 */ /* 0x0003e20000100800 */
[----:B------:R-:W-:-:S05]  /*566e0*/  F2FP.SATFINITE.E5M2.F32.PACK_AB_MERGE_C R0, R61, R60, RZ ;  /* 0x0000003c3d00723e */ /* 0x000fca00048060ff */
[----:B------:R2:W-:Y:S01]  /*566f0*/  STL [R1+0x26d8], R0 ;  /* 0x0026d80001007387 */ /* 0x0005e20000100800 */
[----:B0-----:R-:W-:Y:S02]  /*56700*/  F2FP.SATFINITE.E5M2.F32.PACK_AB_MERGE_C R3, R58, R59, RZ ;  /* 0x0000003b3a03723e */ /* 0x001fe400048060ff */
[----:B-1----:R-:W-:-:S03]  /*56710*/  F2FP.SATFINITE.E5M2.F32.PACK_AB_MERGE_C R2, R41, R43, RZ ;  /* 0x0000002b2902723e */ /* 0x002fc600048060ff */
[----:B------:R0:W-:Y:S04]  /*56720*/  STL [R1+0x26d0], R3 ;  /* 0x0026d00301007387 */ /* 0x0001e80000100800 */
[----:B------:R1:W-:Y:S01]  /*56730*/  STL [R1+0x267c], R2 ;  /* 0x00267c0201007387 */ /* 0x0003e20000100800 */
[----:B--2---:R-:W-:-:S05]  /*56740*/  F2FP.SATFINITE.E5M2.F32.PACK_AB_MERGE_C R0, R35, R40, RZ ;  /* 0x000000282300723e */ /* 0x004fca00048060ff */
        /* <DEDUP_REMOVED lines=9> */
[----:B------:R-:W-:Y:S04]  /*567e0*/  STL [R1+0x25d8], R3 ;  /* 0x0025d80301007387 */ /* 0x000fe80000100800 */
[----:B------:R-:W-:Y:S01]  /*567f0*/  STL [R1+0x25b4], R2 ;  /* 0x0025b40201007387 */ /* 0x000fe20000100800 */
[----:B--2---:R-:W-:Y:S02]  /*56800*/  F2FP.SATFINITE.E5M2.F32.PACK_AB_MERGE_C R0, R23, R24, RZ ;  /* 0x000000181700723e */ /* 0x004fe400048060ff */
[----:B------:R-:W-:-:S05]  /*56810*/  F2FP.SATFINITE.E5M2.F32.PACK_AB_MERGE_C R13, R21, R22, RZ ;  /* 0x00000016150d723e */ /* 0x000fca00048060ff */
[----:B------:R-:W-:Y:S01]  /*56820*/  STL [R1+0x2c78], R13 ;  /* 0x002c780d01007387 */ /* 0x000fe20000100800 */
[----:B------:R-:W-:-:S03]  /*56830*/  F2FP.SATFINITE.E5M2.F32.PACK_AB_MERGE_C R12, R19, R20, RZ ;  /* 0x00000014130c723e */ /* 0x000fc600048060ff */
[----:B------:R-:W-:Y:S04]  /*56840*/  STL [R1+0x25b0], R0 ;  /* 0x0025b00001007387 */ /* 0x000fe80000100800 */
[----:B------:R0:W-:Y:S04]  /*56850*/  STL [R1+0x2c7c], R12 ;  /* 0x002c7c0c01007387 */ /* 0x0001e80000100800 */
[----:B0-----:R-:W2:Y:S04]  /*56860*/  LDL.LU R12, [R1+0xb9c] ;  /* 0x000b9c00010c7983 */ /* 0x001ea80000300800 */
[----:B------:R-:W3:Y:S01]  /*56870*/  LDL.LU R13, [R1+0xb80] ;  /* 0x000b8000010d7983 */ /* 0x000ee20000300800 */
[----:B------:R-:W-:-:S05]  /*56880*/  F2FP.SATFINITE.E5M2.F32.PACK_AB_MERGE_C R0, R17, R18, RZ ;  /* 0x000000121100723e */ /* 0x000fca00048060ff */
[----:B------:R-:W-:Y:S04]  /*56890*/  STL [R1+0x2870], R0 ;  /* 0x0028700001007387 */ /* 0x000fe80000100800 */
[----:B---3--:R0:W-:Y:S04]  /*568a0*/  STL [R1+0x2c80], R13 ;  /* 0x002c800d01007387 */ /* 0x0081e80000100800 */
[----:B0-----:R-:W2:Y:S04]  /*568b0*/  LDL.LU R13, [R1+0xb98] ;  /* 0x000b9800010d7983 */ /* 0x001ea80000300800 */
[----:B------:R-:W3:Y:S04]  /*568c0*/  LDL.LU R42, [R1+0xb84] ;  /* 0x000b8400012a7983 */ /* 0x000ee80000300800 */
        /* <DEDUP_REMOVED lines=58> */
[----:B--2---:R-:W-:-:S03]  /*56c70*/  F2FP.SATFINITE.E5M2.F32.PACK_AB_MERGE_C R12, R12, R13, RZ ;  /* 0x0000000d0c0c723e */ /* 0x004fc600048060ff */
[----:B------:R-:W2:Y:S04]  /*56c80*/  LDL.LU R13, [R1+0x2c80] ;  /* 0x002c8000010d7983 */ /* 0x000ea80000300800 */
[----:B------:R0:W-:Y:S01]  /*56c90*/  STL [R1+0x2874], R12 ;  /* 0x0028740c01007387 */ /* 0x0001e20000100800 */
[----:B----4-:R-:W-:-:S03]  /*56ca0*/  F2FP.SATFINITE.E5M2.F32.PACK_AB_MERGE_C R15, R15, R14, RZ ;  /* 0x0000000e0f0f723e */ /* 0x010fc600048060ff */
[----:B0-----:R-:W4:Y:S01]  /*56cb0*/  LDL.LU R12, [R1+0x2c7c] ;  /* 0x002c7c00010c7983 */ /* 0x001f220000300800 */
[----:B---3--:R-:W-:Y:S02]  /*56cc0*/  F2FP.SATFINITE.E5M2.F32.PACK_AB_MERGE_C R0, R0, R16, RZ ;  /* 0x000000100000723e */ /* 0x008fe400048060ff */
[----:B------:R-:W-:Y:S02]  /*56cd0*/  F2FP.SATFINITE.E5M2.F32.PACK_AB_MERGE_C R54, R55, R54, RZ ;  /* 0x000000363736723e */ /* 0x000fe400048060ff */
[----:B------:R-:W-:Y:S02]  /*56ce0*/  F2FP.SATFINITE.E5M2.F32.PACK_AB_MERGE_C R52, R53, R52, RZ ;  /* 0x000000343534723e */ /* 0x000fe400048060ff */
[----:B------:R-:W-:Y:S02]  /*56cf0*/  F2FP.SATFINITE.E5M2.F32.PACK_AB_MERGE_C R46, R46, R47, RZ ;  /* 0x0000002f2e2e723e */ /* 0x000fe400048060ff */
[----:B------:R-:W-:Y:S02]  /*56d00*/  F2FP.SATFINITE.E5M2.F32.PACK_AB_MERGE_C R44, R44, R45, RZ ;  /* 0x0000002d2c2c723e */ /* 0x000fe400048060ff */
[----:B------:R-:W-:-:S02]  /*56d10*/  F2FP.SATFINITE.E5M2.F32.PACK_AB_MERGE_C R11, R10, R11, RZ ;  /* 0x0000000b0a0b723e */ /* 0x000fc400048060ff */
[----:B------:R-:W-:Y:S02]  /*56d20*/  F2FP.SATFINITE.E5M2.F32.PACK_AB_MERGE_C R10, R8, R9, RZ ;  /* 0x00000009080a723e */ /* 0x000fe400048060ff */
[----:B------:R-:W-:Y:S02]  /*56d30*/  F2FP.SATFINITE.E5M2.F32.PACK_AB_MERGE_C R9, R38, R39, RZ ;  /* 0x000000272609723e */ /* 0x000fe400048060ff */
[----:B------:R-:W-:Y:S02]  /*56d40*/  F2FP.SATFINITE.E5M2.F32.PACK_AB_MERGE_C R8, R36, R37, RZ ;  /* 0x000000252408723e */ /* 0x000fe400048060ff */
[----:B------:R-:W-:Y:S02]  /*56d50*/  F2FP.SATFINITE.E5M2.F32.PACK_AB_MERGE_C R3, R56, R3, RZ ;  /* 0x000000033803723e */ /* 0x000fe400048060ff */
[----:B------:R-:W-:Y:S02]  /*56d60*/  F2FP.SATFINITE.E5M2.F32.PACK_AB_MERGE_C R6, R7, R6, RZ ;  /* 0x000000060706723e */ /* 0x000fe400048060ff */
[----:B------:R-:W-:-:S02]  /*56d70*/  F2FP.SATFINITE.E5M2.F32.PACK_AB_MERGE_C R4, R5, R4, RZ ;  /* 0x000000040504723e */ /* 0x000fc400048060ff */
[----:B------:R-:W-:Y:S02]  /*56d80*/  F2FP.SATFINITE.E5M2.F32.PACK_AB_MERGE_C R41, R41, R51, RZ ;  /* 0x000000332929723e */ /* 0x000fe400048060ff */
[----:B--2---:R-:W-:Y:S02]  /*56d90*/  F2FP.SATFINITE.E5M2.F32.PACK_AB_MERGE_C R42, R42, R13, RZ ;  /* 0x0000000d2a2a723e */ /* 0x004fe400048060ff */
[----:B------:R-:W2:Y:S04]  /*56da0*/  LDL.LU R13, [R1+0x2c78] ;  /* 0x002c7800010d7983 */ /* 0x000ea80000300800 */
[----:B------:R0:W-:Y:S04]  /*56db0*/  STL [R1+0x2710], R42 ;  /* 0x0027102a01007387 */ /* 0x0001e80000100800 */
[----:B0-----:R-:W3:Y:S04]  /*56dc0*/  LDL.LU R42, [R1+0x2c74] ;  /* 0x002c7400012a7983 */ /* 0x001ee80000300800 */
[----:B------:R-:W3:Y:S04]  /*56dd0*/  LDL.LU R14, [R1+0x2c70] ;  /* 0x002c7000010e7983 */ /* 0x000ee80000300800 */
[----:B------:R0:W-:Y:S04]  /*56de0*/  STL [R1+0x2718], R15 ;  /* 0x0027180f01007387 */ /* 0x0001e80000100800 */
[----:B0-----:R-:W3:Y:S04]  /*56df0*/  LDL.LU R15, [R1+0x2c6c] ;  /* 0x002c6c00010f7983 */ /* 0x001ee80000300800 */
[----:B------:R-:W2:Y:S04]  /*56e00*/  LDL.LU R16, [R1+0x2c68] ;  /* 0x002c680001107983 */ /* 0x000ea80000300800 */
[----:B------:R0:W-:Y:S04]  /*56e10*/  STL [R1+0x26b4], R0 ;  /* 0x0026b40001007387 */ /* 0x0001e80000100800 */
[----:B0-----:R-:W3:Y:S04]  /*56e20*/  LDL.LU R0, [R1+0x2c64] ;  /* 0x002c640001007983 */ /* 0x001ee80000300800 */
        /* <DEDUP_REMOVED lines=8> */
[----:B------:R0:W-:Y:S02]  /*56eb0*/  STL [R1+0x25a4], R3 ;  /* 0x0025a40301007387 */ /* 0x0001e40000100800 */
[----:B0-----:R-:W-:-:S05]  /*56ec0*/  F2FP.SATFINITE.E5M2.F32.PACK_AB_MERGE_C R3, R49, R48, RZ ;  /* 0x000000303103723e */ /* 0x001fca00048060ff */
[----:B------:R0:W-:Y:S04]  /*56ed0*/  STL [R1+0x2864], R3 ;  /* 0x0028640301007387 */ /* 0x0001e80000100800 */
[----:B------:R-:W-:Y:S01]  /*56ee0*/  STL [R1+0x2868], R6 ;  /* 0x0028680601007387 */ /* 0x000fe20000100800 */
[----:B0-----:R-:W-:Y:S02]  /*56ef0*/  F2FP.SATFINITE.E5M2.F32.PACK_AB_MERGE_C R3, R60, R2, RZ ;  /* 0x000000023c03723e */ /* 0x001fe400048060ff */
[----:B------:R-:W-:Y:S01]  /*56f00*/  F2FP.SATFINITE.E5M2.F32.PACK_AB_MERGE_C R2, R59, R61, RZ ;  /* 0x0000003d3b02723e */ /* 0x000fe200048060ff */
[----:B------:R0:W-:Y:S04]  /*56f10*/  STL [R1+0x270c], R4 ;  /* 0x00270c0401007387 */ /* 0x0001e80000100800 */
[----:B------:R1:W-:Y:S04]  /*56f20*/  STL [R1+0x2714], R3 ;  /* 0x0027140301007387 */ /* 0x0003e80000100800 */
[----:B------:R4:W-:Y:S01]  /*56f30*/  STL [R1+0x26c4], R2 ;  /* 0x0026c40201007387 */ /* 0x0009e20000100800 */
[----:B0-----:R-:W-:-:S02]  /*56f40*/  F2FP.SATFINITE.E5M2.F32.PACK_AB_MERGE_C R4, R43, R58, RZ ;  /* 0x0000003a2b04723e */ /* 0x001fc400048060ff */
[----:B-1----:R-:W-:-:S03]  /*56f50*/  F2FP.SATFINITE.E5M2.F32.PACK_AB_MERGE_C R3, R35, R40, RZ ;  /* 0x000000282303723e */ /* 0x002fc600048060ff */
[----:B------:R0:W-:Y:S01]  /*56f60*/  STL [R1+0x26ac], R4 ;  /* 0x0026ac0401007387 */ /* 0x0001e20000100800 */
[----:B----4-:R-:W-:-:S03]  /*56f70*/  F2FP.SATFINITE.E5M2.F32.PACK_AB_MERGE_C R2, R33, R34, RZ ;  /* 0x000000222102723e */ /* 0x010fc600048060ff */
[----:B------:R1:W-:Y:S04]  /*56f80*/  STL [R1+0x2664], R3 ;  /* 0x0026640301007387 */ /* 0x0003e80000100800 */
[----:B------:R4:W-:Y:S01]  /*56f90*/  STL [R1+0x2650], R2 ;  /* 0x0026500201007387 */ /* 0x0009e20000100800 */
[----:B0-----:R-:W-:Y:S02]  /*56fa0*/  F2FP.SATFINITE.E5M2.F32.PACK_AB_MERGE_C R4, R31, R32, RZ ;  /* 0x000000201f04723e */ /* 0x001fe400048060ff */
[----:B-1----:R-:W-:-:S03]  /*56fb0*/  F2FP.SATFINITE.E5M2.F32.PACK_AB_MERGE_C R3, R29, R30, RZ ;  /* 0x0000001e1d03723e */ /* 0x002fc600048060ff */
[----:B------:R0:W-:Y:S01]  /*56fc0*/  STL [R1+0x25f0], R4 ;  /* 0x0025f00401007387 */ /* 0x0001e20000100800 */
[----:B----4-:R-:W-:-:S03]  /*56fd0*/  F2FP.SATFINITE.E5M2.F32.PACK_AB_MERGE_C R2, R27, R28, RZ ;  /* 0x0000001c1b02723e */ /* 0x010fc600048060ff */
[----:B------:R1:W-:Y:S04]  /*56fe0*/  STL [R1+0x25f4], R3 ;  /* 0x0025f40301007387 */ /* 0x0003e80000100800 */
[----:B------:R4:W-:Y:S01]  /*56ff0*/  STL [R1+0x25ac], R2 ;  /* 0x0025ac0201007387 */ /* 0x0009e20000100800 */
[----:B0-----:R-:W-:Y:S02]  /*57000*/  F2FP.SATFINITE.E5M2.F32.PACK_AB_MERGE_C R4, R25, R26, RZ ;  /* 0x0000001a1904723e */ /* 0x001fe400048060ff */
[----:B-1----:R-:W-:-:S03]  /*57010*/  F2FP.SATFINITE.E5M2.F32.PACK_AB_MERGE_C R3, R23, R24, RZ ;  /* 0x000000181703723e */ /* 0x002fc600048060ff */
[----:B------:R-:W-:Y:S01]  /*57020*/  STL [R1+0x25a8], R4 ;  /* 0x0025a80401007387 */ /* 0x000fe20000100800 */
[----:B----4-:R-:W-:-:S03]  /*57030*/  F2FP.SATFINITE.E5M2.F32.PACK_AB_MERGE_C R2, R21, R22, RZ ;  /* 0x000000161502723e */ /* 0x010fc600048060ff */
[----:B------:R-:W-:Y:S04]  /*57040*/  STL [R1+0x2590], R3 ;  /* 0x0025900301007387 */ /* 0x000fe80000100800 */
[----:B------:R0:W-:Y:S01]  /*57050*/  STL [R1+0x2588], R2 ;  /* 0x0025880201007387 */ /* 0x0001e20000100800 */
[----:B------:R-:W-:Y:S02]  /*57060*/  F2FP.SATFINITE.E5M2.F32.PACK_AB_MERGE_C R8, R19, R20, RZ ;  /* 0x000000141308723e */ /* 0x000fe400048060ff */
[----:B------:R-:W-:Y:S01]  /*57070*/  F2FP.SATFINITE.E5M2.F32.PACK_AB_MERGE_C R10, R17, R18, RZ ;  /* 0x00000012110a723e */ /* 0x000fe200048060ff */
[----:B0-----:R-:W4:Y:S04]  /*57080*/  LDL.LU R2, [R1+0xaf0] ;  /* 0x000af00001027983 */ /* 0x001f280000300800 */
[----:B------:R-:W4:Y:S04]  /*57090*/  LDL.LU R54, [R1+0xaf4] ;  /* 0x000af40001367983 */ /* 0x000f280000300800 */
        /* <DEDUP_REMOVED lines=25> */
[----:B------:R-:W3:Y:S04]  /*57230*/  LDL R6, [R1+0x28] ;  /* 0x0000280001067983 */ /* 0x000ee80000100800 */
        /* <DEDUP_REMOVED lines=23> */
[----:B----4-:R-:W-:-:S03]  /*573b0*/  F2FP.SATFINITE.E5M2.F32.PACK_AB_MERGE_C R54, R54, R2, RZ ;  /* 0x000000023636723e */ /* 0x010fc600048060ff */
[----:B------:R-:W4:Y:S04]  /*573c0*/  LDL.LU R2, [R1+0x2c60] ;  /* 0x002c600001027983 */ /* 0x000f280000300800 */
[----:B------:R2:W-:Y:S02]  /*573d0*/  STL [R1+0x282c], R54 ;  /* 0x00282c3601007387 */ /* 0x0005e40000100800 */
[----:B--2---:R-:W-:Y:S02]  /*573e0*/  F2FP.SATFINITE.E5M2.F32.PACK_AB_MERGE_C R54, R20, R21, RZ ;  /* 0x000000151436723e */ /* 0x004fe400048060ff */
[----:B------:R-:W2:Y:S04]  /*573f0*/  LDL.LU R21, [R1+0x80] ;  /* 0x0000800001157983 */ /* 0x000ea80000300800 */
[----:B------:R-:W2:Y:S01]  /*57400*/  LDL.LU R20, [R1+0x84] ;  /* 0x0000840001147983 */ /* 0x000ea20000300800 */
[----:B---3--:R-:W-:-:S03]  /*57410*/  F2FP.SATFINITE.E5M2.F32.PACK_AB_MERGE_C R52, R52, R55, RZ ;  /* 0x000000373434723e */ /* 0x008fc600048060ff */
[----:B------:R0:W-:Y:S01]  /*57420*/  STL [R1+0x2830], R54 ;  /* 0x0028303601007387 */ /* 0x0001e20000100800 */
[----:B------:R-:W-:Y:S02]  /*57430*/  F2FP.SATFINITE.E5M2.F32.PACK_AB_MERGE_C R47, R47, R53, RZ ;  /* 0x000000352f2f723e */ /* 0x000fe400048060ff */
[----:B0-----:R-:W-:Y:S02]  /*57440*/  F2FP.SATFINITE.E5M2.F32.PACK_AB_MERGE_C R54, R17, R19, RZ ;  /* 0x000000131136723e */ /* 0x001fe400048060ff */
[----:B------:R-:W3:Y:S01]  /*57450*/  LDL.LU R19, [R1+0x88] ;  /* 0x0000880001137983 */ /* 0x000ee20000300800 */
[----:B------:R-:W-:-:S03]  /*57460*/  F2FP.SATFINITE.E5M2.F32.PACK_AB_MERGE_C R45, R45, R46, RZ ;  /* 0x0000002e2d2d723e */ /* 0x000fc600048060ff */
[----:B------:R-:W3:Y:S04]  /*57470*/  LDL.LU R17, [R1+0x8c] ;  /* 0x00008c0001117983 */ /* 0x000ee80000300800 */
[----:B------:R-:W-:Y:S01]  /*57480*/  STL [R1+0x26e8], R54 ;  /* 0x0026e83601007387 */ /* 0x000fe20000100800 */
[----:B------:R-:W-:-:S03]  /*57490*/  F2FP.SATFINITE.E5M2.F32.PACK_AB_MERGE_C R44, R9, R44, RZ ;  /* 0x0000002c092c723e */ /* 0x000fc600048060ff */
[----:B------:R-:W-:Y:S04]  /*574a0*/  STL [R1+0x26f4], R52 ;  /* 0x0026f43401007387 */ /* 0x000fe80000100800 */
[----:B------:R-:W-:Y:S01]  /*574b0*/  STL [R1+0x2694], R47 ;  /* 0x0026942f01007387 */ /* 0x000fe20000100800 */
[----:B------:R-:W-:-:S03]  /*574c0*/  F2FP.SATFINITE.E5M2.F32.PACK_AB_MERGE_C R9, R38, R39, RZ ;  /* 0x000000272609723e */ /* 0x000fc600048060ff */
[----:B------:R-:W-:Y:S01]  /*574d0*/  STL [R1+0x26a0], R45 ;  /* 0x0026a02d01007387 */ /* 0x000fe20000100800 */
[----:B------:R-:W-:Y:S01]  /*574e0*/  LOP3.LUT R12, R12, 0xffff, RZ, 0xc0, !PT ;  /* 0x0000ffff0c0c7812 */ /* 0x000fe200078ec0ff */
[----:B------:R-:W0:Y:S01]  /*574f0*/  LDC R38, c[0x0][0x244] ;  /* 0x00009100ff267b82 */ /* 0x000e220000000800 */
[----:B------:R-:W-:Y:S01]  /*57500*/  F2FP.SATFINITE.E5M2.F32.PACK_AB_MERGE_C R37, R36, R37, RZ ;  /* 0x000000252425723e */ /* 0x000fe200048060ff */
[----:B------:R-:W-:Y:S01]  /*57510*/  STL [R1+0x2634], R44 ;  /* 0x0026342c01007387 */ /* 0x000fe20000100800 */
[----:B------:R-:W-:-:S05]  /*57520*/  LOP3.LUT R10, R10, 0xffff, RZ, 0xc0, !PT ;  /* 0x0000ffff0a0a7812 */ /* 0x000fca00078ec0ff */
[----:B------:R-:W1:Y:S01]  /*57530*/  LDC R39, c[0x0][0x244] ;  /* 0x00009100ff277b82 */ /* 0x000e620000000800 */
[----:B------:R0:W-:Y:S01]  /*57540*/  STL [R1+0x2644], R9 ;  /* 0x0026440901007387 */ /* 0x0001e20000100800 */
[----:B------:R-:W-:-:S03]  /*57550*/  F2FP.SATFINITE.E5M2.F32.PACK_AB_MERGE_C R36, R56, R3, RZ ;  /* 0x000000033824723e */ /* 0x000fc600048060ff */
[----:B------:R-:W-:Y:S04]  /*57560*/  STL [R1+0x25c4], R37 ;  /* 0x0025c42501007387 */ /* 0x000fe80000100800 */
[----:B------:R0:W-:Y:S01]  /*57570*/  STL [R1+0x25c0], R36 ;  /* 0x0025c02401007387 */ /* 0x0001e20000100800 */
[----:B------:R-:W-:-:S03]  /*57580*/  F2FP.SATFINITE.E5M2.F32.PACK_AB_MERGE_C R3, R4, R51, RZ ;  /* 0x000000330403723e */ /* 0x000fc600048060ff */
[----:B------:R-:W4:Y:S01]  /*57590*/  LDL.LU R4, [R1+0x2a7c] ;  /* 0x002a7c0001047983 */ /* 0x000f220000300800 */
[----:B0-----:R-:W-:-:S05]  /*575a0*/  F2FP.SATFINITE.E5M2.F32.PACK_AB_MERGE_C R9, R50, R57, RZ ;  /* 0x000000393209723e */ /* 0x001fca00048060ff */
[----:B------:R-:W-:Y:S01]  /*575b0*/  STL [R1+0x2594], R9 ;  /* 0x0025940901007387 */ /* 0x000fe20000100800 */
[----:B------:R-:W-:-:S03]  /*575c0*/  F2FP.SATFINITE.E5M2.F32.PACK_AB_MERGE_C R36, R49, R48, RZ ;  /* 0x000000303124723e */ /* 0x000fc600048060ff */
[----:B------:R0:W-:Y:S04]  /*575d0*/  STL [R1+0x2598], R3 ;  /* 0x0025980301007387 */ /* 0x0001e80000100800 */
[----:B------:R0:W-:Y:S02]  /*575e0*/  STL [R1+0x257c], R36 ;  /* 0x00257c2401007387 */ /* 0x0001e40000100800 */
[----:B0-----:R-:W-:Y:S02]  /*575f0*/  F2FP.SATFINITE.E5M2.F32.PACK_AB_MERGE_C R3, R7, R6, RZ ;  /* 0x000000060703723e */ /* 0x001fe400048060ff */
[----:B------:R-:W-:Y:S01]  /*57600*/  F2FP.SATFINITE.E5M2.F32.PACK_AB_MERGE_C R9, R60, R5, RZ ;  /* 0x000000053c09723e */ /* 0x000fe200048060ff */
[----:B------:R-:W0:Y:S02]  /*57610*/  LDC R36, c[0x0][0x244] ;  /* 0x00009100ff247b82 */ /* 0x000e240000000800 */
[----:B------:R1:W-:Y:S02]  /*57620*/  STL [R1+0x2584], R3 ;  /* 0x0025840301007387 */ /* 0x0003e40000100800 */
[----:B-1----:R-:W-:-:S02]  /*57630*/  F2FP.SATFINITE.E5M2.F32.PACK_AB_MERGE_C R3, R58, R59, RZ ;  /* 0x0000003b3a03723e */ /* 0x002fc400048060ff */
[----:B------:R-:W-:-:S03]  /*57640*/  F2FP.SATFINITE.E5M2.F32.PACK_AB_MERGE_C R5, R35, R43, RZ ;  /* 0x0000002b2305723e */ /* 0x000fc600048060ff */
[----:B------:R-:W-:Y:S01]  /*57650*/  STL [R1+0x2810], R3 ;  /* 0x0028100301007387 */ /* 0x000fe20000100800 */
[----:B------:R-:W-:-:S03]  /*57660*/  F2FP.SATFINITE.E5M2.F32.PACK_AB_MERGE_C R6, R33, R34, RZ ;  /* 0x000000222106723e */ /* 0x000fc600048060ff */
[----:B------:R1:W-:Y:S01]  /*57670*/  STL [R1+0x2814], R5 ;  /* 0x0028140501007387 */ /* 0x0003e20000100800 */
[----:B------:R-:W-:Y:S01]  /*57680*/  LOP3.LUT R7, R8, 0xffff, RZ, 0xc0, !PT ;  /* 0x0000ffff08077812 */ /* 0x000fe200078ec0ff */
[----:B------:R-:W0:Y:S02]  /*57690*/  LDC R33, c[0x0][0x244] ;  /* 0x00009100ff217b82 */ /* 0x000e240000000800 */
[----:B------:R-:W-:Y:S01]  /*576a0*/  STL [R1+0x26e4], R6 ;  /* 0x0026e40601007387 */ /* 0x000fe20000100800 */
[----:B-1----:R-:W-:-:S03]  /*576b0*/  F2FP.SATFINITE.E5M2.F32.PACK_AB_MERGE_C R5, R18, R30, RZ ;  /* 0x0000001e1205723e */ /* 0x002fc600048060ff */
[----:B------:R-:W3:Y:S01]  /*576c0*/  LDL R18, [R1+0x17c0] ;  /* 0x0017c00001127983 */ /* 0x000ee20000100800 */
[----:B------:R-:W-:Y:S02]  /*576d0*/  F2FP.SATFINITE.E5M2.F32.PACK_AB_MERGE_C R3, R31, R32, RZ ;  /* 0x000000201f03723e */ /* 0x000fe400048060ff */
[----:B------:R-:W-:Y:S01]  /*576e0*/  PRMT R8, R7, 0x3340, R0 ;  /* 0x0000334007087816 */ /* 0x000fe20000000000 */
[----:B------:R-:W1:Y:S02]  /*576f0*/  LDC R31, c[0x0][0x244] ;  /* 0x00009100ff1f7b82 */ /* 0x000e640000000800 */
[----:B------:R0:W-:Y:S04]  /*57700*/  STL [R1+0x26f0], R3 ;  /* 0x0026f00301007387 */ /* 0x0001e80000100800 */
[----:B------:R0:W-:Y:S02]  /*57710*/  STL [R1+0x269c], R5 ;  /* 0x00269c0501007387 */ /* 0x0001e40000100800 */
[----:B------:R-:W1:Y:S01]  /*57720*/  LDC R32, c[0x0][0x244] ;  /* 0x00009100ff207b82 */ /* 0x000e620000000800 */
[----:B0-----:R-:W-:-:S02]  /*57730*/  F2FP.SATFINITE.E5M2.F32.PACK_AB_MERGE_C R3, R28, R29, RZ ;  /* 0x0000001d1c03723e */ /* 0x001fc400048060ff */
[----:B------:R-:W-:Y:S02]  /*57740*/  F2FP.SATFINITE.E5M2.F32.PACK_AB_MERGE_C R5, R26, R27, RZ ;  /* 0x0000001b1a05723e */ /* 0x000fe400048060ff */
[----:B------:R-:W-:Y:S01]  /*57750*/  F2FP.SATFINITE.E5M2.F32.PACK_AB_MERGE_C R6, R24, R25, RZ ;  /* 0x000000191806723e */ /* 0x000fe200048060ff */
[----:B------:R0:W-:Y:S02]  /*57760*/  STL [R1+0x268c], R3 ;  /* 0x00268c0301007387 */ /* 0x0001e40000100800 */
[----:B------:R-:W1:Y:S02]  /*57770*/  LDC R24, c[0x0][0x244] ;  /* 0x00009100ff187b82 */ /* 0x000e640000000800 */
[----:B------:R0:W-:Y:S04]  /*57780*/  STL [R1+0x2640], R5 ;  /* 0x0026400501007387 */ /* 0x0001e80000100800 */
[----:B------:R0:W-:Y:S02]  /*57790*/  STL [R1+0xac], R6 ;  /* 0x0000ac0601007387 */ /* 0x0001e40000100800 */
[----:B------:R-:W1:Y:S01]  /*577a0*/  LDC R25, c[0x0][0x244] ;  /* 0x00009100ff197b82 */ /* 0x000e620000000800 */
[----:B0-----:R-:W-:-:S02]  /*577b0*/  F2FP.SATFINITE.E5M2.F32.PACK_AB_MERGE_C R3, R22, R23, RZ ;  /* 0x000000171603723e */ /* 0x001fc400048060ff */
[----:B------:R-:W-:-:S05]  /*577c0*/  LOP3.LUT R5, R16, 0xffff, RZ, 0xc0, !PT ;  /* 0x0000ffff10057812 */ /* 0x000fca00078ec0ff */
[----:B------:R-:W0:Y:S01]  /*577d0*/  LDC R29, c[0x0][0x244] ;  /* 0x00009100ff1d7b82 */ /* 0x000e220000000800 */
[----:B------:R-:W-:Y:S01]  /*577e0*/  LOP3.LUT R6, R13, 0xffff, RZ, 0xc0, !PT ;  /* 0x0000ffff0d067812 */ /* 0x000fe200078ec0ff */
[----:B------:R-:W-:Y:S03]  /*577f0*/  STL [R1+0xa8], R3 ;  /* 0x0000a80301007387 */ /* 0x000fe60000100800 */
[----:B------:R-:W-:Y:S01]  /*57800*/  PRMT R13, R5, 0x3340, R6 ;  /* 0x00003340050d7816 */ /* 0x000fe20000000006 */
[----:B------:R1:W-:Y:S02]  /*57810*/  STL [R1+0x2aec], R5 ;  /* 0x002aec0501007387 */ /* 0x0003e40000100800 */
[----:B------:R-:W0:Y:S02]  /*57820*/  LDC R16, c[0x0][0x244] ;  /* 0x00009100ff107b82 */ /* 0x000e240000000800 */
[----:B------:R1:W-:Y:S02]  /*57830*/  STL [R1+0x2af8], R7 ;  /* 0x002af80701007387 */ /* 0x0003e40000100800 */
[----:B-1----:R-:W-:-:S02]  /*57840*/  LOP3.LUT R5, R11, 0xffff, RZ, 0xc0, !PT ;  /* 0x0000ffff0b057812 */ /* 0x002fc400078ec0ff */
[----:B------:R-:W-:Y:S02]  /*57850*/  LOP3.LUT R7, R15, 0xffff, RZ, 0xc0, !PT ;  /* 0x0000ffff0f077812 */ /* 0x000fe400078ec0ff */
[----:B--2---:R-:W-:Y:S02]  /*57860*/  F2FP.SATFINITE.E5M2.F32.PACK_AB_MERGE_C R3, R20, R21, RZ ;  /* 0x000000151403723e */ /* 0x004fe400048060ff */
[----:B------:R-:W1:Y:S03]  /*57870*/  LDC R20, c[0x0][0x244] ;  /* 0x00009100ff147b82 */ /* 0x000e660000000800 */
[----:B------:R-:W-:Y:S04]  /*57880*/  STL [R1+0xa4], R3 ;  /* 0x0000a40301007387 */ /* 0x000fe80000100800 */
[----:B------:R2:W-:Y:S01]  /*57890*/  STL [R1+0x2ae8], R6 ;  /* 0x002ae80601007387 */ /* 0x0005e20000100800 */
[----:B------:R-:W1:Y:S01]  /*578a0*/  LDC R21, c[0x0][0x244] ;  /* 0x00009100ff157b82 */ /* 0x000e620000000800 */
[----:B--2---:R-:W-:-:S02]  /*578b0*/  LOP3.LUT R6, R9, 0xffff, RZ, 0xc0, !PT ;  /* 0x0000ffff09067812 */ /* 0x004fc400078ec0ff */
[----:B------:R-:W-:Y:S02]  /*578c0*/  PRMT R9, R7, 0x3340, R12 ;  /* 0x0000334007097816 */ /* 0x000fe4000000000c */
[----:B----4-:R-:W-:Y:S01]  /*578d0*/  ISETP.GE.AND P0, PT, R4, UR35, PT ;  /* 0x0000002304007c0c */ /* 0x010fe2000bf06270 */
[----:B------:R-:W-:Y:S01]  /*578e0*/  ULDC UR35, c[0x0][0x228] ;  /* 0x00008a0000237ab9 */ /* 0x000fe20000000800 */
[----:B------:R-:W-:Y:S02]  /*578f0*/  PRMT R4, R13, 0x5410, R8 ;  /* 0x000054100d047816 */ /* 0x000fe40000000008 */
[----:B------:R-:W-:Y:S01]  /*57900*/  PRMT R8, R10, 0x3340, R0 ;  /* 0x000033400a087816 */ /* 0x000fe20000000000 */
[----:B------:R-:W2:Y:S02]  /*57910*/  LDC R13, c[0x0][0x244] ;  /* 0x00009100ff0d7b82 */ /* 0x000ea40000000800 */
[----:B------:R4:W-:Y:S04]  /*57920*/  STL [R1+0xcc], R4 ;  /* 0x0000cc0401007387 */ /* 0x0009e80000100800 */
[----:B------:R-:W-:Y:S01]  /*57930*/  STL [R1+0x2ad8], R7 ;  /* 0x002ad80701007387 */ /* 0x000fe20000100800 */
[----:B----4-:R-:W-:-:S03]  /*57940*/  LOP3.LUT R4, R14, 0xffff, RZ, 0xc0, !PT ;  /* 0x0000ffff0e047812 */ /* 0x010fc600078ec0ff */
[----:B------:R-:W-:Y:S01]  /*57950*/  STL [R1+0x2adc], R12 ;  /* 0x002adc0c01007387 */ /* 0x000fe20000100800 */
[----:B------:R-:W-:-:S03]  /*57960*/  PRMT R11, R4, 0x3340, R5 ;  /* 0x00003340040b7816 */ /* 0x000fc60000000005 */
[----:B------:R-:W-:Y:S04]  /*57970*/  STL [R1+0x2ae4], R10 ;  /* 0x002ae40a01007387 */ /* 0x000fe80000100800 */
[----:B------:R4:W-:Y:S04]  /*57980*/  STL [R1+0x2af4], R4 ;  /* 0x002af40401007387 */ /* 0x0009e80000100800 */
[----:B------:R-:W-:Y:S01]  /*57990*/  STL [R1+0x2af0], R5 ;  /* 0x002af00501007387 */ /* 0x000fe20000100800 */
[----:B----4-:R-:W-:-:S03]  /*579a0*/  PRMT R4, R9, 0x5410, R8 ;  /* 0x0000541009047816 */ /* 0x010fc60000000008 */
[----:B------:R-:W-:Y:S04]  /*579b0*/  STL [R1+0x2afc], R6 ;  /* 0x002afc0601007387 */ /* 0x000fe80000100800 */
[----:B------:R4:W-:Y:S04]  /*579c0*/  STL [R1+0xc8], R4 ;  /* 0x0000c80401007387 */ /* 0x0009e80000100800 */
[----:B----4-:R-:W4:Y:S01]  /*579d0*/  LDL R4, [R1+0x14cc] ;  /* 0x0014cc0001047983 */ /* 0x010f220000100800 */
[----:B---3--:R-:W-:Y:S02]  /*579e0*/  F2FP.SATFINITE.E5M2.F32.PACK_AB_MERGE_C R3, R17, R19, RZ ;  /* 0x000000131103723e */ /* 0x008fe400048060ff */
[----:B------:R-:W3:Y:S08]  /*579f0*/  LDC R17, c[0x0][0x244] ;  /* 0x00009100ff117b82 */ /* 0x000ef00000000800 */
[----:B------:R-:W1:Y:S01]  /*57a00*/  LDC R19, c[0x0][0x244] ;  /* 0x00009100ff137b82 */ /* 0x000e620000000800 */
[----:B------:R-:W-:Y:S01]  /*57a10*/  IMAD R58, R18, UR4, RZ ;  /* 0x00000004123a7c24 */ /* 0x000fe2000f8e02ff */
[----:B------:R-:W-:-:S03]  /*57a20*/  ULDC.64 UR4, c[0x0][0x220] ;  /* 0x0000880000047ab9 */ /* 0x000fc60000000a00 */
[----:B0-----:R-:W-:-:S04]  /*57a30*/  IMAD R12, R16, 0x20, R58 ;  /* 0x00000020100c7824 */ /* 0x001fc800078e023a */
[----:B--2---:R-:W-:-:S04]  /*57a40*/  IMAD R14, R13, 0x20, R12 ;  /* 0x000000200d0e7824 */ /* 0x004fc800078e020c */
[----:B---3--:R-:W-:Y:S01]  /*57a50*/  IMAD R15, R17, 0x20, R14 ;  /* 0x00000020110f7824 */ /* 0x008fe200078e020e */
[----:B------:R-:W-:-:S03]  /*57a60*/  IADD3 R9, P1, R58, UR4, RZ ;  /* 0x000000043a097c10 */ /* 0x000fc6000ff3e0ff */
[----:B-1----:R-:W-:Y:S01]  /*57a70*/  IMAD R19, R19, 0x20, R15 ;  /* 0x0000002013137824 */ /* 0x002fe200078e020f */
[----:B------:R-:W-:-:S03]  /*57a80*/  PRMT R10, R6, 0x3340, R0 ;  /* 0x00003340060a7816 */ /* 0x000fc60000000000 */
[----:B------:R-:W-:Y:S01]  /*57a90*/  IMAD R20, R20, 0x20, R19 ;  /* 0x0000002014147824 */ /* 0x000fe200078e0213 */
[----:B------:R-:W-:Y:S01]  /*57aa0*/  LEA.HI.X.SX32 R58, R58, UR5, 0x1, P1 ;  /* 0x000000053a3a7c11 */ /* 0x000fe200088f0eff */
[----:B------:R-:W-:Y:S01]  /*57ab0*/  ULDC.64 UR4, c[0x0][0x220] ;  /* 0x0000880000047ab9 */ /* 0x000fe20000000a00 */
[----:B------:R-:W-:Y:S01]  /*57ac0*/  PRMT R5, R11, 0x5410, R10 ;  /* 0x000054100b057816 */ /* 0x000fe2000000000a */
[----:B------:R-:W-:Y:S01]  /*57ad0*/  IMAD R21, R21, 0x20, R20 ;  /* 0x0000002015157824 */ /* 0x000fe200078e0214 */
[----:B------:R-:W-:-:S03]  /*57ae0*/  IADD3 R10, P1, R12, UR4, RZ ;  /* 0x000000040c0a7c10 */ /* 0x000fc6000ff3e0ff */
[----:B------:R-:W-:Y:S01]  /*57af0*/  IMAD R24, R24, 0x20, R21 ;  /* 0x0000002018187824 */ /* 0x000fe200078e0215 */
[----:B------:R-:W-:Y:S01]  /*57b00*/  LEA.HI.X.SX32 R12, R12, UR5, 0x1, P1 ;  /* 0x000000050c0c7c11 */ /* 0x000fe200088f0eff */
[----:B------:R-:W-:Y:S01]  /*57b10*/  ULDC.64 UR4, c[0x0][0x220] ;  /* 0x0000880000047ab9 */ /* 0x000fe20000000a00 */
[----:B------:R-:W-:Y:S01]  /*57b20*/  IADD3 R13, P1, R15, UR8, RZ ;  /* 0x000000080f0d7c10 */ /* 0x000fe2000ff3e0ff */
[----:B------:R-:W-:Y:S01]  /*57b30*/  IMAD R25, R25, 0x20, R24 ;  /* 0x0000002019197824 */ /* 0x000fe200078e0218 */
[C---:B------:R-:W-:Y:S02]  /*57b40*/  IADD3 R11, P2, R14.reuse, UR6, RZ ;  /* 0x000000060e0b7c10 */ /* 0x040fe4000ff5e0ff */
[----:B------:R-:W-:Y:S01]  /*57b50*/  LEA.HI.X.SX32 R15, R15, UR9, 0x1, P1 ;  /* 0x000000090f0f7c11 */ /* 0x000fe200088f0eff */
[----:B------:R-:W-:Y:S01]  /*57b60*/  IMAD R29, R29, 0x20, R25 ;  /* 0x000000201d1d7824 */ /* 0x000fe200078e0219 */
[----:B------:R-:W-:Y:S01]  /*57b70*/  LEA.HI.X.SX32 R14, R14, UR7, 0x1, P2 ;  /* 0x000000070e0e7c11 */ /* 0x000fe200090f0eff */
[----:B------:R-:W-:Y:S01]  /*57b80*/  ULDC.64 UR6, c[0x0][0x220] ;  /* 0x0000880000067ab9 */ /* 0x000fe20000000a00 */
[----:B------:R-:W-:Y:S01]  /*57b90*/  IADD3 R16, P1, R19, UR4, RZ ;  /* 0x0000000413107c10 */ /* 0x000fe2000ff3e0ff */
[----:B------:R-:W-:Y:S01]  /*57ba0*/  IMAD R31, R31, 0x20, R29 ;  /* 0x000000201f1f7824 */ /* 0x000fe200078e021d */
[C---:B------:R-:W-:Y:S01]  /*57bb0*/  IADD3 R17, P2, R20.reuse, UR6, RZ ;  /* 0x0000000614117c10 */ /* 0x040fe2000ff5e0ff */
[----:B------:R-:W-:Y:S01]  /*57bc0*/  ULDC.64 UR8, c[0x0][0x220] ;  /* 0x0000880000087ab9 */ /* 0x000fe20000000a00 */
[----:B------:R-:W-:Y:S01]  /*57bd0*/  LEA.HI.X.SX32 R19, R19, UR5, 0x1, P1 ;  /* 0x0000000513137c11 */ /* 0x000fe200088f0eff */
[----:B------:R-:W-:Y:S01]  /*57be0*/  ULDC.64 UR4, c[0x0][0x220] ;  /* 0x0000880000047ab9 */ /* 0x000fe20000000a00 */
[----:B------:R-:W-:Y:S01]  /*57bf0*/  LEA.HI.X.SX32 R20, R20, UR7, 0x1, P2 ;  /* 0x0000000714147c11 */ /* 0x000fe200090f0eff */
[----:B------:R-:W-:Y:S01]  /*57c00*/  ULDC.64 UR6, c[0x0][0x220] ;  /* 0x0000880000067ab9 */ /* 0x000fe20000000a00 */
[----:B------:R-:W-:Y:S01]  /*57c10*/  IADD3 R22, P1, R24, UR4, RZ ;  /* 0x0000000418167c10 */ /* 0x000fe2000ff3e0ff */
[----:B------:R-:W-:Y:S01]  /*57c20*/  IMAD R32, R32, 0x20, R31 ;  /* 0x0000002020207824 */ /* 0x000fe200078e021f */
[----:B------:R-:W-:-:S02]  /*57c30*/  IADD3 R23, P2, R25, UR6, RZ ;  /* 0x0000000619177c10 */ /* 0x000fc4000ff5e0ff */
[----:B------:R-:W-:Y:S01]  /*57c40*/  LEA.HI.X.SX32 R24, R24, UR5, 0x1, P1 ;  /* 0x0000000518187c11 */ /* 0x000fe200088f0eff */
[----:B------:R-:W-:Y:S01]  /*57c50*/  ULDC.64 UR4, c[0x0][0x220] ;  /* 0x0000880000047ab9 */ /* 0x000fe20000000a00 */
[----:B------:R-:W-:Y:S01]  /*57c60*/  IMAD R33, R33, 0x20, R32 ;  /* 0x0000002021217824 */ /* 0x000fe200078e0220 */
[----:B------:R-:W-:Y:S02]  /*57c70*/  IADD3 R18, P3, R21, UR8, RZ ;  /* 0x0000000815127c10 */ /* 0x000fe4000ff7e0ff */
[----:B------:R-:W-:Y:S01]  /*57c80*/  LEA.HI.X.SX32 R25, R25, UR7, 0x1, P2 ;  /* 0x0000000719197c11 */ /* 0x000fe200090f0eff */
[----:B------:R-:W-:Y:S01]  /*57c90*/  ULDC.64 UR6, c[0x0][0x220] ;  /* 0x0000880000067ab9 */ /* 0x000fe20000000a00 */
[----:B------:R-:W-:Y:S01]  /*57ca0*/  IADD3 R26, P1, R29, UR4, RZ ;  /* 0x000000041d1a7c10 */ /* 0x000fe2000ff3e0ff */
[----:B------:R-:W-:Y:S01]  /*57cb0*/  IMAD R36, R36, 0x20, R33 ;  /* 0x0000002024247824 */ /* 0x000fe200078e0221 */
[----:B------:R-:W-:Y:S01]  /*57cc0*/  IADD3 R27, P2, R31, UR6, RZ ;  /* 0x000000061f1b7c10 */ /* 0x000fe2000ff5e0ff */
[----:B------:R-:W-:Y:S01]  /*57cd0*/  ULDC UR4, c[0x0][0x248] ;  /* 0x0000920000047ab9 */ /* 0x000fe20000000800 */
[----:B------:R-:W-:Y:S01]  /*57ce0*/  LEA.HI.X.SX32 R21, R21, UR9, 0x1, P3 ;  /* 0x0000000915157c11 */ /* 0x000fe200098f0eff */
[----:B------:R-:W-:Y:S01]  /*57cf0*/  ULDC.64 UR8, c[0x0][0x220] ;  /* 0x0000880000087ab9 */ /* 0x000fe20000000a00 */
[----:B------:R-:W-:Y:S01]  /*57d00*/  LEA.HI.X.SX32 R29, R29, UR5, 0x1, P1 ;  /* 0x000000051d1d7c11 */ /* 0x000fe200088f0eff */
[----:B------:R-:W-:Y:S01]  /*57d10*/  IMAD R38, R38, 0x20, R36 ;  /* 0x0000002026267824 */ /* 0x000fe200078e0224 */
[----:B------:R-:W-:Y:S01]  /*57d20*/  IADD3 R30, P1, R33, UR10, RZ ;  /* 0x0000000a211e7c10 */ /* 0x000fe2000ff3e0ff */
[----:B------:R-:W-:Y:S01]  /*57d30*/  ULDC UR5, c[0x0][0x248] ;  /* 0x0000920000057ab9 */ /* 0x000fe20000000800 */
[----:B------:R-:W-:-:S02]  /*57d40*/  IADD3 R28, P3, R32, UR8, RZ ;  /* 0x00000008201c7c10 */ /* 0x000fc4000ff7e0ff */
[----:B------:R-:W-:Y:S01]  /*57d50*/  LEA.HI.X.SX32 R31, R31, UR7, 0x1, P2 ;  /* 0x000000071f1f7c11 */ /* 0x000fe200090f0eff */
[----:B------:R-:W-:Y:S01]  /*57d60*/  ULDC.64 UR6, c[0x0][0x220] ;  /* 0x0000880000067ab9 */ /* 0x000fe20000000a00 */
[----:B------:R-:W-:Y:S01]  /*57d70*/  LEA.HI.X.SX32 R33, R33, UR11, 0x1, P1 ;  /* 0x0000000b21217c11 */ /* 0x000fe200088f0eff */
[----:B------:R-:W-:Y:S01]  /*57d80*/  IMAD R39, R39, 0x20, R38 ;  /* 0x0000002027277824 */ /* 0x000fe200078e0226 */
[----:B------:R-:W-:Y:S01]  /*57d90*/  IADD3 R34, P1, R36, UR6, RZ ;  /* 0x0000000624227c10 */ /* 0x000fe2000ff3e0ff */
[----:B------:R-:W-:Y:S01]  /*57da0*/  ULDC.64 UR10, c[0x0][0x220] ;  /* 0x00008800000a7ab9 */ /* 0x000fe20000000a00 */
[----:B------:R-:W-:Y:S01]  /*57db0*/  LEA.HI.X.SX32 R32, R32, UR9, 0x1, P3 ;  /* 0x0000000920207c11 */ /* 0x000fe200098f0eff */
[----:B------:R-:W-:Y:S01]  /*57dc0*/  ULDC.64 UR8, c[0x0][0x220] ;  /* 0x0000880000087ab9 */ /* 0x000fe20000000a00 */
[----:B------:R-:W-:Y:S01]  /*57dd0*/  LEA.HI.X.SX32 R36, R36, UR7, 0x1, P1 ;  /* 0x0000000724247c11 */ /* 0x000fe200088f0eff */
[----:B------:R0:W-:Y:S01]  /*57de0*/  STL [R1+0xc4], R5 ;  /* 0x0000c40501007387 */ /* 0x0001e20000100800 */
[C---:B------:R-:W-:Y:S01]  /*57df0*/  IADD3 R35, P2, R38.reuse, UR8, RZ ;  /* 0x0000000826237c10 */ /* 0x040fe2000ff5e0ff */
[----:B------:R-:W-:Y:S01]  /*57e00*/  ULDC UR6, c[0x0][0x248] ;  /* 0x0000920000067ab9 */ /* 0x000fe20000000800 */
[C---:B------:R-:W-:Y:S01]  /*57e10*/  IADD3 R37, P1, R39.reuse, UR10, RZ ;  /* 0x0000000a27257c10 */ /* 0x040fe2000ff3e0ff */
[----:B------:R-:W-:Y:S01]  /*57e20*/  ULDC UR8, c[0x0][0x248] ;  /* 0x0000920000087ab9 */ /* 0x000fe20000000800 */
[----:B------:R-:W-:Y:S01]  /*57e30*/  LEA.HI.X.SX32 R38, R38, UR9, 0x1, P2 ;  /* 0x0000000926267c11 */ /* 0x000fe200090f0eff */
[----:B------:R-:W-:Y:S01]  /*57e40*/  STL.64 [R1+0x2c48], R34 ;  /* 0x002c482201007387 */ /* 0x000fe20000100a00 */
[----:B------:R-:W-:Y:S01]  /*57e50*/  LEA.HI.X.SX32 R39, R39, UR11, 0x1, P1 ;  /* 0x0000000b27277c11 */ /* 0x000fe200088f0eff */
[----:B------:R-:W-:Y:S01]  /*57e60*/  ULDC UR10, c[0x0][0x248] ;  /* 0x00009200000a7ab9 */ /* 0x000fe20000000800 */
[----:B------:R-:W-:Y:S01]  /*57e70*/  F2FP.SATFINITE.E5M2.F32.PACK_AB_MERGE_C R40, R40, R61, RZ ;  /* 0x0000003d2828723e */ /* 0x000fe200048060ff */
[----:B------:R-:W-:Y:S01]  /*57e80*/  STL.64 [R1+0x2c50], R36 ;  /* 0x002c502401007387 */ /* 0x000fe20000100a00 */
[----:B------:R-:W-:Y:S01]  /*57e90*/  LOP3.LUT R8, R42, 0xffff, RZ, 0xc0, !PT ;  /* 0x0000ffff2a087812 */ /* 0x000fe200078ec0ff */
[----:B------:R-:W-:Y:S01]  /*57ea0*/  ULDC UR7, c[0x0][0x228] ;  /* 0x00008a0000077ab9 */ /* 0x000fe20000000800 */
[----:B------:R-:W-:Y:S01]  /*57eb0*/  LOP3.LUT R41, R41, 0xffff, RZ, 0xc0, !PT ;  /* 0x0000ffff29297812 */ /* 0x000fe200078ec0ff */
[----:B------:R1:W-:Y:S01]  /*57ec0*/  STL [R1+0x2c5c], R37 ;  /* 0x002c5c2501007387 */ /* 0x0003e20000100800 */
[----:B------:R-:W-:Y:S01]  /*57ed0*/  LOP3.LUT R2, R2, 0xfdffffff, RZ, 0xc0, !PT ;  /* 0xfdffffff02027812 */ /* 0x000fe200078ec0ff */
[----:B------:R-:W-:Y:S01]  /*57ee0*/  ULDC UR9, c[0x0][0x228] ;  /* 0x00008a0000097ab9 */ /* 0x000fe20000000800 */
[----:B------:R-:W-:Y:S01]  /*57ef0*/  ULDC UR11, c[0x0][0x228] ;  /* 0x00008a00000b7ab9 */ /* 0x000fe20000000800 */
[----:B------:R2:W-:Y:S01]  /*57f00*/  STL.64 [R1+0x2c30], R38 ;  /* 0x002c302601007387 */ /* 0x0005e20000100a00 */
[----:B------:R-:W-:Y:S01]  /*57f10*/  LOP3.LUT R40, R40, 0xffff, RZ, 0xc0, !PT ;  /* 0x0000ffff28287812 */ /* 0x000fe200078ec0ff */
[----:B----4-:R-:W-:Y:S01]  /*57f20*/  IMAD R4, R4, UR4, RZ ;  /* 0x0000000404047c24 */ /* 0x010fe2000f8e02ff */
[----:B------:R-:W-:-:S03]  /*57f30*/  ULDC UR4, c[0x0][0x248] ;  /* 0x0000920000047ab9 */ /* 0x000fc60000000800 */
[----:B------:R-:W-:-:S04]  /*57f40*/  VIADD R50, R4, UR4 ;  /* 0x0000000404327c36 */ /* 0x000fc80008000000 */
[----:B------:R-:W-:Y:S01]  /*57f50*/  VIADD R6, R50, UR5 ;  /* 0x0000000532067c36 */ /* 0x000fe20008000000 */
[----:B------:R-:W-:-:S03]  /*57f60*/  ULDC UR5, c[0x0][0x248] ;  /* 0x0000920000057ab9 */ /* 0x000fc60000000800 */
[----:B0-----:R-:W-:Y:S01]  /*57f70*/  VIADD R5, R6, UR5 ;  /* 0x0000000506057c36 */ /* 0x001fe20008000000 */
[----:B------:R-:W-:-:S03]  /*57f80*/  ULDC UR5, c[0x0][0x248] ;  /* 0x0000920000057ab9 */ /* 0x000fc60000000800 */
[----:B-1----:R-:W-:Y:S01]  /*57f90*/  VIADD R37, R5, UR5 ;  /* 0x0000000505257c36 */ /* 0x002fe20008000000 */
[----:B------:R-:W-:-:S03]  /*57fa0*/  ULDC UR5, c[0x0][0x248] ;  /* 0x0000920000057ab9 */ /* 0x000fc60000000800 */
[----:B------:R-:W-:Y:S01]  /*57fb0*/  VIADD R36, R37, UR5 ;  /* 0x0000000525247c36 */ /* 0x000fe20008000000 */
        /* <DEDUP_REMOVED lines=9> */
[----:B--2---:R-:W-:Y:S01]  /*58050*/  VIADD R39, R35, UR5 ;  /* 0x0000000523277c36 */ /* 0x004fe20008000000 */
        /* <DEDUP_REMOVED lines=10> */
[----:B------:R-:W-:Y:S01]  /*58100*/  ULDC UR5, c[0x0][0x248] ;  /* 0x0000920000057ab9 */ /* 0x000fe20000000800 */
[----:B------:R0:W-:Y:S02]  /*58110*/  STL [R1+0x2c38], R39 ;  /* 0x002c382701007387 */ /* 0x0001e40000100800 */
[----:B------:R-:W-:Y:S01]  /*58120*/  VIADD R54, R52, UR5 ;  /* 0x0000000534367c36 */ /* 0x000fe20008000000 */
[----:B------:R-:W-:Y:S01]  /*58130*/  ULDC UR5, c[0x0][0x248] ;  /* 0x0000920000057ab9 */ /* 0x000fe20000000800 */
[----:B------:R1:W-:Y:S01]  /*58140*/  STL [R1+0x2c58], R38 ;  /* 0x002c582601007387 */ /* 0x0003e20000100800 */
[----:B0-----:R-:W-:Y:S02]  /*58150*/  IMAD.MOV.U32 R39, RZ, RZ, R5 ;  /* 0x000000ffff277224 */ /* 0x001fe400078e0005 */
[----:B------:R-:W-:Y:S01]  /*58160*/  VIADD R5, R54, UR5 ;  /* 0x0000000536057c36 */ /* 0x000fe20008000000 */
[----:B------:R-:W-:Y:S01]  /*58170*/  ULDC UR5, c[0x0][0x248] ;  /* 0x0000920000057ab9 */ /* 0x000fe20000000800 */
[----:B-1----:R-:W2:Y:S02]  /*58180*/  LDL R38, [R1+0x17d4] ;  /* 0x0017d40001267983 */ /* 0x002ea40000100800 */
[----:B------:R-:W-:Y:S01]  /*58190*/  VIADD R49, R5, UR5 ;  /* 0x0000000505317c36 */ /* 0x000fe20008000000 */
[----:B------:R-:W-:Y:S01]  /*581a0*/  PRMT R0, R40, 0x3340, R0 ;  /* 0x0000334028007816 */ /* 0x000fe20000000000 */
[----:B------:R0:W-:Y:S01]  /*581b0*/  STL.64 [R1+0x2c10], R54 ;  /* 0x002c103601007387 */ /* 0x0001e20000100a00 */
[----:B------:R-:W-:Y:S01]  /*581c0*/  UMOV UR4, 0x400 ;  /* 0x0000040000047882 */ /* 0x000fe20000000000 */
[----:B------:R-:W-:Y:S01]  /*581d0*/  ULDC UR5, c[0x0][0x228] ;  /* 0x00008a0000057ab9 */ /* 0x000fe20000000800 */
[----:B0-----:R-:W-:-:S02]  /*581e0*/  IMAD.MOV.U32 R54, RZ, RZ, R4 ;  /* 0x000000ffff367224 */ /* 0x001fc400078e0004 */
[----:B------:R-:W-:Y:S02]  /*581f0*/  VIADD R4, R49, UR6 ;  /* 0x0000000631047c36 */ /* 0x000fe40008000000 */
[----:B------:R-:W-:Y:S01]  /*58200*/  IMAD.MOV.U32 R55, RZ, RZ, R6 ;  /* 0x000000ffff377224 */ /* 0x000fe200078e0006 */
[----:B------:R-:W-:Y:S01]  /*58210*/  ULEA UR4, UR26, UR4, 0x18 ;  /* 0x000000041a047291 */ /* 0x000fe2000f8ec03f */
[----:B------:R-:W-:Y:S01]  /*58220*/  VIADD R7, R4, UR8 ;  /* 0x0000000804077c36 */ /* 0x000fe20008000000 */
[----:B------:R-:W-:Y:S01]  /*58230*/  STL.64 [R1+0x2ba0], R4 ;  /* 0x002ba00401007387 */ /* 0x000fe20000100a00 */
[----:B------:R-:W-:Y:S01]  /*58240*/  ULDC UR26, c[0x0][0x248] ;  /* 0x00009200001a7ab9 */ /* 0x000fe20000000800 */
[----:B------:R-:W-:Y:S01]  /*58250*/  ULDC UR6, c[0x0][0x228] ;  /* 0x00008a0000067ab9 */ /* 0x000fe20000000800 */
[----:B------:R-:W-:Y:S01]  /*58260*/  VIADD R48, R7, UR10 ;  /* 0x0000000a07307c36 */ /* 0x000fe20008000000 */
[----:B------:R0:W-:Y:S01]  /*58270*/  STL [R1+0x2c3c], R5 ;  /* 0x002c3c0501007387 */ /* 0x0001e20000100800 */
[----:B------:R-:W-:Y:S01]  /*58280*/  ULDC UR8, c[0x0][0x228] ;  /* 0x00008a0000087ab9 */ /* 0x000fe20000000800 */
[----:B------:R-:W-:Y:S01]  /*58290*/  ULDC UR10, c[0x0][0x228] ;  /* 0x00008a00000a7ab9 */ /* 0x000fe20000000800 */
[----:B------:R-:W-:Y:S01]  /*582a0*/  VIADD R6, R48, UR12 ;  /* 0x0000000c30067c36 */ /* 0x000fe20008000000 */
[----:B------:R-:W-:Y:S01]  /*582b0*/  STL.64 [R1+0x2ba8], R48 ;  /* 0x002ba83001007387 */ /* 0x000fe20000100a00 */
[----:B------:R-:W-:-:S02]  /*582c0*/  ULDC UR12, c[0x0][0x228] ;  /* 0x00008a00000c7ab9 */ /* 0x000fc40000000800 */
[----:B------:R-:W-:Y:S01]  /*582d0*/  VIADD R61, R6, UR14 ;  /* 0x0000000e063d7c36 */ /* 0x000fe20008000000 */
[----:B------:R-:W-:Y:S01]  /*582e0*/  STL.64 [R1+0x2bb0], R6 ;  /* 0x002bb00601007387 */ /* 0x000fe20000100a00 */
[----:B------:R-:W-:Y:S02]  /*582f0*/  ULDC UR14, c[0x0][0x228] ;  /* 0x00008a00000e7ab9 */ /* 0x000fe40000000800 */
[----:B------:R-:W-:Y:S01]  /*58300*/  VIADD R60, R61, UR16 ;  /* 0x000000103d3c7c36 */ /* 0x000fe20008000000 */
[----:B------:R-:W-:-:S03]  /*58310*/  ULDC UR16, c[0x0][0x228] ;  /* 0x00008a0000107ab9 */ /* 0x000fc60000000800 */
[----:B------:R-:W-:Y:S01]  /*58320*/  VIADD R59, R60, UR18 ;  /* 0x000000123c3b7c36 */ /* 0x000fe20008000000 */
[----:B------:R-:W-:Y:S01]  /*58330*/  STL.64 [R1+0x2bb8], R60 ;  /* 0x002bb83c01007387 */ /* 0x000fe20000100a00 */
[----:B------:R-:W-:Y:S02]  /*58340*/  ULDC UR18, c[0x0][0x228] ;  /* 0x00008a0000127ab9 */ /* 0x000fe40000000800 */
[----:B------:R-:W-:Y:S01]  /*58350*/  VIADD R47, R59, UR19 ;  /* 0x000000133b2f7c36 */ /* 0x000fe20008000000 */
[----:B------:R-:W-:-:S03]  /*58360*/  ULDC UR19, c[0x0][0x228] ;  /* 0x00008a0000137ab9 */ /* 0x000fc60000000800 */
[----:B------:R-:W-:Y:S01]  /*58370*/  VIADD R46, R47, UR21 ;  /* 0x000000152f2e7c36 */ /* 0x000fe20008000000 */
[----:B------:R-:W-:-:S03]  /*58380*/  ULDC UR21, c[0x0][0x228] ;  /* 0x00008a0000157ab9 */ /* 0x000fc60000000800 */
[----:B------:R-:W-:Y:S01]  /*58390*/  VIADD R45, R46, UR23 ;  /* 0x000000172e2d7c36 */ /* 0x000fe20008000000 */
[----:B------:R-:W-:Y:S01]  /*583a0*/  ULDC UR23, c[0x0][0x248] ;  /* 0x0000920000177ab9 */ /* 0x000fe20000000800 */
[----:B------:R-:W-:Y:S02]  /*583b0*/  STL.64 [R1+0x2bc0], R46 ;  /* 0x002bc02e01007387 */ /* 0x000fe40000100a00 */
[----:B------:R-:W-:Y:S01]  /*583c0*/  VIADD R44, R45, UR23 ;  /* 0x000000172d2c7c36 */ /* 0x000fe20008000000 */
[----:B------:R-:W-:Y:S01]  /*583d0*/  ULDC UR23, c[0x0][0x248] ;  /* 0x0000920000177ab9 */ /* 0x000fe20000000800 */
[----:B------:R1:W-:Y:S04]  /*583e0*/  STL [R1+0x2a7c], R8 ;  /* 0x002a7c0801007387 */ /* 0x0003e80000100800 */
[----:B------:R-:W-:Y:S04]  /*583f0*/  STL [R1+0x2ae0], R40 ;  /* 0x002ae02801007387 */ /* 0x000fe80000100800 */
[----:B------:R3:W-:Y:S04]  /*58400*/  STL [R1+0x2ad4], R41 ;  /* 0x002ad42901007387 */ /* 0x0007e80000100800 */
[----:B------:R-:W-:Y:S04]  /*58410*/  STL.64 [R1+0x2bc8], R44 ;  /* 0x002bc82c01007387 */ /* 0x000fe80000100a00 */
[----:B0-----:R-:W4:Y:S04]  /*58420*/  LDL R5, [R1+0x17c8] ;  /* 0x0017c80001057983 */ /* 0x001f280000100800 */
[----:B------:R-:W4:Y:S01]  /*58430*/  LDL R4, [R1+0x17cc] ;  /* 0x0017cc0001047983 */ /* 0x000f220000100800 */
[----:B------:R-:W-:Y:S01]  /*58440*/  VIADD R43, R44, UR23 ;  /* 0x000000172c2b7c36 */ /* 0x000fe20008000000 */
[----:B-1----:R-:W-:Y:S01]  /*58450*/  PRMT R8, R8, 0x3340, R41 ;  /* 0x0000334008087816 */ /* 0x002fe20000000029 */
[----:B------:R-:W-:-:S02]  /*58460*/  ULDC UR23, c[0x0][0x248] ;  /* 0x0000920000177ab9 */ /* 0x000fc40000000800 */
[----:B------:R-:W-:Y:S01]  /*58470*/  VIADD R42, R43, UR28 ;  /* 0x0000001c2b2a7c36 */ /* 0x000fe20008000000 */
[----:B------:R-:W-:Y:S01]  /*58480*/  ULDC.64 UR28, c[0x0][0x228] ;  /* 0x00008a00001c7ab9 */ /* 0x000fe20000000a00 */
[----:B------:R-:W-:Y:S02]  /*58490*/  PRMT R0, R8, 0x5410, R0 ;  /* 0x0000541008007816 */ /* 0x000fe40000000000 */
[----:B---3--:R-:W-:Y:S02]  /*584a0*/  VIADD R41, R42, UR23 ;  /* 0x000000172a297c36 */ /* 0x008fe40008000000 */
[----:B------:R-:W-:Y:S01]  /*584b0*/  IMAD.MOV.U32 R6, RZ, RZ, R54 ;  /* 0x000000ffff067224 */ /* 0x000fe200078e0036 */
[----:B------:R0:W-:Y:S01]  /*584c0*/  STL [R1+0xc0], R0 ;  /* 0x0000c00001007387 */ /* 0x0001e20000100800 */
[----:B------:R-:W-:Y:S01]  /*584d0*/  VIADD R40, R41, UR26 ;  /* 0x0000001a29287c36 */ /* 0x000fe20008000000 */
[----:B------:R-:W-:Y:S01]  /*584e0*/  ULDC UR26, c[0x0][0x248] ;  /* 0x00009200001a7ab9 */ /* 0x000fe20000000800 */
[----:B------:R-:W-:Y:S01]  /*584f0*/  IMAD.MOV.U32 R61, RZ, RZ, R36 ;  /* 0x000000ffff3d7224 */ /* 0x000fe200078e0024 */
[----:B------:R-:W-:Y:S01]  /*58500*/  STL.64 [R1+0x2bd0], R42 ;  /* 0x002bd02a01007387 */ /* 0x000fe20000100a00 */
[----:B------:R-:W-:Y:S01]  /*58510*/  VIADD R8, R40, UR26 ;  /* 0x0000001a28087c36 */ /* 0x000fe20008000000 */
[----:B------:R-:W-:Y:S01]  /*58520*/  ULDC UR26, c[0x0][0x248] ;  /* 0x00009200001a7ab9 */ /* 0x000fe20000000800 */
[----:B------:R-:W-:Y:S01]  /*58530*/  SHF.R.S32.HI R60, RZ, 0x1f, R56 ;  /* 0x0000001fff3c7819 */ /* 0x000fe20000011438 */
[----:B------:R1:W-:Y:S01]  /*58540*/  STL.64 [R1+0x2bd8], R40 ;  /* 0x002bd82801007387 */ /* 0x0003e20000100a00 */
[----:B------:R-:W-:Y:S01]  /*58550*/  SHF.R.S32.HI R54, RZ, 0x1f, R6 ;  /* 0x0000001fff367819 */ /* 0x000fe20000011406 */
[----:B0-----:R-:W-:Y:S01]  /*58560*/  VIADD R0, R8, UR26 ;  /* 0x0000001a08007c36 */ /* 0x001fe20008000000 */
[----:B------:R-:W-:Y:S01]  /*58570*/  ULDC UR26, c[0x0][0x248] ;  /* 0x00009200001a7ab9 */ /* 0x000fe20000000800 */
[----:B------:R-:W-:Y:S01]  /*58580*/  IMAD.MOV.U32 R44, RZ, RZ, R53 ;  /* 0x000000ffff2c7224 */ /* 0x000fe200078e0035 */
[----:B------:R-:W-:Y:S01]  /*58590*/  ULDC UR23, c[0x0][0x228] ;  /* 0x00008a0000177ab9 */ /* 0x000fe20000000800 */
[----:B-1----:R-:W-:Y:S01]  /*585a0*/  IMAD.MOV.U32 R41, RZ, RZ, R39 ;  /* 0x000000ffff297224 */ /* 0x002fe200078e0027 */
[----:B--2---:R-:W-:Y:S01]  /*585b0*/  ISETP.LT.AND P1, PT, R38, UR28, !P0 ;  /* 0x0000001c26007c0c */ /* 0x004fe2000c721270 */
[----:B------:R-:W-:Y:S01]  /*585c0*/  IMAD.MOV.U32 R45, RZ, RZ, R34 ;  /* 0x000000ffff2d7224 */ /* 0x000fe200078e0022 */
[----:B------:R-:W-:Y:S01]  /*585d0*/  SHF.R.S32.HI R53, RZ, 0x1f, R44 ;  /* 0x0000001fff357819 */ /* 0x000fe2000001142c */
[----:B------:R-:W-:-:S10]  /*585e0*/  ULDC UR28, c[0x0][0x228] ;  /* 0x00008a00001c7ab9 */ /* 0x000fd40000000800 */
[----:B------:R-:W-:-:S04]  /*585f0*/  @P1 LOP3.LUT R2, R2, 0x2000000, RZ, 0xfc, !PT ;  /* 0x0200000002021812 */ /* 0x000fc800078efcff */
[----:B------:R-:W-:Y:S02]  /*58600*/  LOP3.LUT R2, R2, 0xefffffff, RZ, 0xc0, !PT ;  /* 0xefffffff02027812 */ /* 0x000fe400078ec0ff */
[----:B----4-:R-:W-:Y:S01]  /*58610*/  ISETP.LT.AND P1, PT, R5, UR24, !P0 ;  /* 0x0000001805007c0c */ /* 0x010fe2000c721270 */
[----:B------:R-:W-:-:S12]  /*58620*/  ULDC UR24, c[0x0][0x228] ;  /* 0x00008a0000187ab9 */ /* 0x000fd80000000800 */
[----:B------:R-:W-:Y:S02]  /*58630*/  @P1 LOP3.LUT R2, R2, 0x10000000, RZ, 0xfc, !PT ;  /* 0x1000000002021812 */ /* 0x000fe400078efcff */
[----:B------:R-:W-:Y:S01]  /*58640*/  ISETP.LT.AND P1, PT, R4, UR25, !P0 ;  /* 0x0000001904007c0c */ /* 0x000fe2000c721270 */
[----:B------:R-:W-:Y:S01]  /*58650*/  ULDC UR25, c[0x0][0x228] ;  /* 0x00008a0000197ab9 */ /* 0x000fe20000000800 */
[----:B------:R-:W-:-:S11]  /*58660*/  LOP3.LUT R2, R2, 0xf7ffffff, RZ, 0xc0, !PT ;  /* 0xf7ffffff02027812 */ /* 0x000fd600078ec0ff */
[----:B------:R-:W-:-:S05]  /*58670*/  @P1 LOP3.LUT R2, R2, 0x8000000, RZ, 0xfc, !PT ;  /* 0x0800000002021812 */ /* 0x000fca00078efcff */
[----:B------:R0:W-:Y:S01]  /*58680*/  STL.64 [R1+0x2be0], R2 ;  /* 0x002be00201007387 */ /* 0x0001e20000100a00 */
[CC--:B------:R-:W-:Y:S02]  /*58690*/  IADD3 R42, P1, R6.reuse, R9.reuse, RZ ;  /* 0x00000009062a7210 */ /* 0x0c0fe40007f3e0ff */
[----:B------:R-:W-:Y:S01]  /*586a0*/  IADD3 R4, P2, R6, R10, RZ ;  /* 0x0000000a06047210 */ /* 0x000fe20007f5e0ff */
[----:B0-----:R-:W-:Y:S02]  /*586b0*/  IMAD.MOV.U32 R2, RZ, RZ, R50 ;  /* 0x000000ffff027224 */ /* 0x001fe400078e0032 */
[----:B------:R-:W-:Y:S01]  /*586c0*/  VIADD R50, R0, UR26 ;  /* 0x0000001a00327c36 */ /* 0x000fe20008000000 */
[----:B------:R-:W-:Y:S01]  /*586d0*/  SHF.R.S32.HI R46, RZ, 0x1f, R45 ;  /* 0x0000001fff2e7819 */ /* 0x000fe2000001142d */
[C---:B------:R-:W-:Y:S01]  /*586e0*/  IMAD.X R43, R54.reuse, 0x1, R58, P1 ;  /* 0x00000001362b7824 */ /* 0x040fe200008e063a */
[----:B------:R-:W-:Y:S01]  /*586f0*/  SHF.R.S32.HI R48, RZ, 0x1f, R2 ;  /* 0x0000001fff307819 */ /* 0x000fe20000011402 */
[----:B------:R-:W-:Y:S01]  /*58700*/  IMAD.X R5, R54, 0x1, R12, P2 ;  /* 0x0000000136057824 */ /* 0x000fe200010e060c */
[----:B------:R-:W-:Y:S01]  /*58710*/  IADD3 R38, P3, R2, R9, RZ ;  /* 0x0000000902267210 */ /* 0x000fe20007f7e0ff */
[----:B------:R-:W-:Y:S01]  /*58720*/  STL.64 [R1+0x2be8], R50 ;  /* 0x002be83201007387 */ /* 0x000fe20000100a00 */
[----:B------:R-:W-:Y:S01]  /*58730*/  IMAD.MOV.U32 R3, RZ, RZ, R37 ;  /* 0x000000ffff037224 */ /* 0x000fe200078e0025 */
[----:B------:R-:W-:-:S02]  /*58740*/  ULDC UR26, c[0x0][0x228] ;  /* 0x00008a00001a7ab9 */ /* 0x000fc40000000800 */
[----:B------:R-:W-:Y:S01]  /*58750*/  IMAD.X R39, R48, 0x1, R58, P3 ;  /* 0x0000000130277824 */ /* 0x000fe200018e063a */
[----:B------:R0:W-:Y:S04]  /*58760*/  STL.64 [R1+0x1ac0], R42 ;  /* 0x001ac02a01007387 */ /* 0x0001e80000100a00 */
[----:B------:R1:W-:Y:S04]  /*58770*/  STL.64 [R1+0x1a48], R38 ;  /* 0x001a482601007387 */ /* 0x0003e80000100a00 */
[----:B------:R2:W-:Y:S01]  /*58780*/  STL.64 [R1+0x1ab8], R4 ;  /* 0x001ab80401007387 */ /* 0x0005e20000100a00 */
[----:B0-----:R-:W-:-:S02]  /*58790*/  IADD3 R42, P1, R2, R10, RZ ;  /* 0x0000000a022a7210 */ /* 0x001fc40007f3e0ff */
[----:B-1----:R-:W-:-:S03]  /*587a0*/  IADD3 R38, P2, R6, R11, RZ ;  /* 0x0000000b06267210 */ /* 0x002fc60007f5e0ff */
[----:B------:R-:W-:Y:S01]  /*587b0*/  IMAD.X R43, R48, 0x1, R12, P1 ;  /* 0x00000001302b7824 */ /* 0x000fe200008e060c */
[----:B--2---:R-:W-:Y:S01]  /*587c0*/  IADD3 R4, P3, R6, R13, RZ ;  /* 0x0000000d06047210 */ /* 0x004fe20007f7e0ff */
[----:B------:R-:W-:-:S03]  /*587d0*/  IMAD.X R39, R54, 0x1, R14, P2 ;  /* 0x0000000136277824 */ /* 0x000fc600010e060e */
[----:B------:R0:W-:Y:S01]  /*587e0*/  STL.64 [R1+0x1a40], R42 ;  /* 0x001a402a01007387 */ /* 0x0001e20000100a00 */
[----:B------:R-:W-:-:S03]  /*587f0*/  IMAD.X R5, R54, 0x1, R15, P3 ;  /* 0x0000000136057824 */ /* 0x000fc600018e060f */
[----:B------:R1:W-:Y:S04]  /*58800*/  STL.64 [R1+0x1ab0], R38 ;  /* 0x001ab02601007387 */ /* 0x0003e80000100a00 */
[----:B------:R2:W-:Y:S01]  /*58810*/  STL.64 [R1+0x1aa8], R4 ;  /* 0x001aa80401007387 */ /* 0x0005e20000100a00 */
[C---:B0-----:R-:W-:Y:S02]  /*58820*/  IADD3 R42, P2, R2.reuse, R11, RZ ;  /* 0x0000000b022a7210 */ /* 0x041fe40007f5e0ff */
[----:B-1----:R-:W-:-:S03]  /*58830*/  IADD3 R38, P1, R2, R13, RZ ;  /* 0x0000000d02267210 */ /* 0x002fc60007f3e0ff */
[----:B------:R-:W-:Y:S01]  /*58840*/  IMAD.X R43, R48, 0x1, R14, P2 ;  /* 0x00000001302b7824 */ /* 0x000fe200010e060e */
[----:B--2---:R-:W-:Y:S01]  /*58850*/  IADD3 R4, P3, R6, R16, RZ ;  /* 0x0000001006047210 */ /* 0x004fe20007f7e0ff */
[----:B------:R-:W-:Y:S02]  /*58860*/  IMAD.MOV.U32 R51, RZ, RZ, R55 ;  /* 0x000000ffff337224 */ /* 0x000fe400078e0037 */
[----:B------:R-:W-:Y:S02]  /*58870*/  IMAD.X R39, R48, 0x1, R15, P1 ;  /* 0x0000000130277824 */ /* 0x000fe400008e060f */
[----:B------:R-:W-:Y:S01]  /*58880*/  IMAD.X R5, R54, 0x1, R19, P3 ;  /* 0x0000000136057824 */ /* 0x000fe200018e0613 */
[----:B------:R0:W-:Y:S01]  /*58890*/  STL.64 [R1+0x1a38], R42 ;  /* 0x001a382a01007387 */ /* 0x0001e20000100a00 */
[----:B------:R-:W-:-:S03]  /*588a0*/  SHF.R.S32.HI R40, RZ, 0x1f, R51 ;  /* 0x0000001fff287819 */ /* 0x000fc60000011433 */
[----:B------:R1:W-:Y:S04]  /*588b0*/  STL.64 [R1+0x1a30], R38 ;  /* 0x001a302601007387 */ /* 0x0003e80000100a00 */
[----:B------:R2:W-:Y:S01]  /*588c0*/  STL.64 [R1+0x1aa0], R4 ;  /* 0x001aa00401007387 */ /* 0x0005e20000100a00 */
[----:B0-----:R-:W-:Y:S02]  /*588d0*/  IADD3 R42, P2, R51, R9, RZ ;  /* 0x00000009332a7210 */ /* 0x001fe40007f5e0ff */
        /* <DEDUP_REMOVED lines=8> */
[----:B0-----:R-:W-:Y:S02]  /*58960*/  IADD3 R42, P2, R51, R11, RZ ;  /* 0x0000000b332a7210 */ /* 0x001fe40007f5e0ff */
[-C--:B-1----:R-:W-:Y:S02]  /*58970*/  IADD3 R38, P3, R6, R17.reuse, RZ ;  /* 0x0000001106267210 */ /* 0x082fe40007f7e0ff */
[----:B--2---:R-:W-:-:S03]  /*58980*/  IADD3 R4, P1, R2, R17, RZ ;  /* 0x0000001102047210 */ /* 0x004fc60007f3e0ff */
[----:B------:R-:W-:Y:S02]  /*58990*/  IMAD.X R39, R54, 0x1, R20, P3 ;  /* 0x0000000136277824 */ /* 0x000fe400018e0614 */
[----:B------:R-:W-:Y:S02]  /*589a0*/  IMAD.X R43, R40, 0x1, R14, P2 ;  /* 0x00000001282b7824 */ /* 0x000fe400010e060e */
[----:B------:R-:W-:Y:S01]  /*589b0*/  IMAD.X R5, R48, 0x1, R20, P1 ;  /* 0x0000000130057824 */ /* 0x000fe200008e0614 */
[----:B------:R0:W-:Y:S04]  /*589c0*/  STL.64 [R1+0x1a98], R38 ;  /* 0x001a982601007387 */ /* 0x0001e80000100a00 */
[----:B------:R-:W-:Y:S04]  /*589d0*/  STL.64 [R1+0x19c0], R42 ;  /* 0x0019c02a01007387 */ /* 0x000fe80000100a00 */
[----:B------:R1:W-:Y:S01]  /*589e0*/  STL.64 [R1+0x1a20], R4 ;  /* 0x001a200401007387 */ /* 0x0003e20000100a00 */
[----:B0-----:R-:W-:-:S05]  /*589f0*/  IADD3 R38, P2, R51, R13, RZ ;  /* 0x0000000d33267210 */ /* 0x001fca0007f5e0ff */
[----:B------:R-:W-:Y:S01]  /*58a00*/  IMAD.X R39, R40, 0x1, R15, P2 ;  /* 0x0000000128277824 */ /* 0x000fe200010e060f */
[----:B-1----:R-:W-:Y:S02]  /*58a10*/  IADD3 R4, P3, R6, R18, RZ ;  /* 0x0000001206047210 */ /* 0x002fe40007f7e0ff */
[----:B------:R-:W-:-:S03]  /*58a20*/  IADD3 R42, P1, R51, R16, RZ ;  /* 0x00000010332a7210 */ /* 0x000fc60007f3e0ff */
[----:B------:R-:W-:Y:S01]  /*58a30*/  IMAD.X R5, R54, 0x1, R21, P3 ;  /* 0x0000000136057824 */ /* 0x000fe200018e0615 */
[----:B------:R0:W-:Y:S01]  /*58a40*/  STL.64 [R1+0x19b8], R38 ;  /* 0x0019b82601007387 */ /* 0x0001e20000100a00 */
[----:B------:R-:W-:-:S03]  /*58a50*/  IMAD.X R43, R40, 0x1, R19, P1 ;  /* 0x00000001282b7824 */ /* 0x000fc600008e0613 */
[----:B------:R1:W-:Y:S01]  /*58a60*/  STL.64 [R1+0x1a90], R4 ;  /* 0x001a900401007387 */ /* 0x0003e20000100a00 */
[----:B0-----:R-:W-:Y:S02]  /*58a70*/  IADD3 R38, P2, R2, R18, RZ ;  /* 0x0000001202267210 */ /* 0x001fe40007f5e0ff */
[----:B-1----:R-:W-:-:S03]  /*58a80*/  IADD3 R4, P1, R51, R17, RZ ;  /* 0x0000001133047210 */ /* 0x002fc60007f3e0ff */
[----:B------:R-:W-:Y:S01]  /*58a90*/  IMAD.X R39, R48, 0x1, R21, P2 ;  /* 0x0000000130277824 */ /* 0x000fe200010e0615 */
[----:B------:R0:W-:Y:S01]  /*58aa0*/  STL.64 [R1+0x19b0], R42 ;  /* 0x0019b02a01007387 */ /* 0x0001e20000100a00 */
[----:B------:R-:W-:-:S03]  /*58ab0*/  IMAD.X R5, R40, 0x1, R20, P1 ;  /* 0x0000000128057824 */ /* 0x000fc600008e0614 */
[----:B------:R1:W-:Y:S01]  /*58ac0*/  STL.64 [R1+0x1a18], R38 ;  /* 0x001a182601007387 */ /* 0x0003e20000100a00 */
[----:B------:R-:W-:-:S03]  /*58ad0*/  SHF.R.S32.HI R50, RZ, 0x1f, R41 ;  /* 0x0000001fff327819 */ /* 0x000fc60000011429 */
[----:B------:R2:W-:Y:S01]  /*58ae0*/  STL.64 [R1+0x19a8], R4 ;  /* 0x0019a80401007387 */ /* 0x0005e20000100a00 */
[----:B0-----:R-:W-:Y:S02]  /*58af0*/  IADD3 R42, P3, R41, R9, RZ ;  /* 0x00000009292a7210 */ /* 0x001fe40007f7e0ff */
[----:B-1----:R-:W-:Y:S02]  /*58b00*/  IADD3 R38, P2, R51, R18, RZ ;  /* 0x0000001233267210 */ /* 0x002fe40007f5e0ff */
[----:B--2---:R-:W-:-:S03]  /*58b10*/  IADD3 R4, P1, R41, R10, RZ ;  /* 0x0000000a29047210 */ /* 0x004fc60007f3e0ff */
[----:B------:R-:W-:Y:S02]  /*58b20*/  IMAD.X R39, R40, 0x1, R21, P2 ;  /* 0x0000000128277824 */ /* 0x000fe400010e0615 */
[C---:B------:R-:W-:Y:S02]  /*58b30*/  IMAD.X R43, R50.reuse, 0x1, R58, P3 ;  /* 0x00000001322b7824 */ /* 0x040fe400018e063a */
[----:B------:R-:W-:Y:S01]  /*58b40*/  IMAD.X R5, R50, 0x1, R12, P1 ;  /* 0x0000000132057824 */ /* 0x000fe200008e060c */
[----:B------:R0:W-:Y:S01]  /*58b50*/  STL.64 [R1+0x19a0], R38 ;  /* 0x0019a02601007387 */ /* 0x0001e20000100a00 */
[----:B------:R-:W-:-:S03]  /*58b60*/  IADD3 R36, P3, R6, R22, RZ ;  /* 0x0000001606247210 */ /* 0x000fc60007f7e0ff */
[----:B------:R-:W-:Y:S04]  /*58b70*/  STL.64 [R1+0x1958], R42 ;  /* 0x0019582a01007387 */ /* 0x000fe80000100a00 */
[----:B------:R1:W-:Y:S01]  /*58b80*/  STL.64 [R1+0x1950], R4 ;  /* 0x0019500401007387 */ /* 0x0003e20000100a00 */
[----:B0-----:R-:W-:Y:S01]  /*58b90*/  IADD3 R38, P2, R41, R11, RZ ;  /* 0x0000000b29267210 */ /* 0x001fe20007f5e0ff */
[----:B------:R-:W-:Y:S01]  /*58ba0*/  IMAD.X R37, R54, 0x1, R24, P3 ;  /* 0x0000000136257824 */ /* 0x000fe200018e0618 */
[----:B-1----:R-:W-:-:S03]  /*58bb0*/  IADD3 R4, P1, R2, R22, RZ ;  /* 0x0000001602047210 */ /* 0x002fc60007f3e0ff */
[----:B------:R-:W-:Y:S01]  /*58bc0*/  IMAD.X R39, R50, 0x1, R14, P2 ;  /* 0x0000000132277824 */ /* 0x000fe200010e060e */
[----:B------:R0:W-:Y:S01]  /*58bd0*/  STL.64 [R1+0x1a88], R36 ;  /* 0x001a882401007387 */ /* 0x0001e20000100a00 */
[----:B------:R-:W-:-:S03]  /*58be0*/  IMAD.X R5, R48, 0x1, R24, P1 ;  /* 0x0000000130057824 */ /* 0x000fc600008e0618 */
        /* <DEDUP_REMOVED lines=29> */
[----:B------:R-:W-:-:S03]  /*58dc0*/  SHF.R.S32.HI R43, RZ, 0x1f, R3 ;  /* 0x0000001fff2b7819 */ /* 0x000fc60000011403 */
[----:B------:R-:W-:Y:S01]  /*58dd0*/  IMAD.X R5, R50, 0x1, R25, P2 ;  /* 0x0000000132057824 */ /* 0x000fe200010e0619 */
[----:B------:R-:W-:Y:S01]  /*58de0*/  IADD3 R38, P1, R3, R9, RZ ;  /* 0x0000000903267210 */ /* 0x000fe20007f3e0ff */
[----:B------:R0:W-:Y:S04]  /*58df0*/  STL.64 [R1+0x1920], R36 ;  /* 0x0019202401007387 */ /* 0x0001e80000100a00 */
[----:B------:R1:W-:Y:S01]  /*58e00*/  STL.64 [R1+0x1918], R4 ;  /* 0x0019180401007387 */ /* 0x0003e20000100a00 */
[----:B------:R-:W-:Y:S01]  /*58e10*/  IMAD.X R39, R43, 0x1, R58, P1 ;  /* 0x000000012b277824 */ /* 0x000fe200008e063a */
[C---:B0-----:R-:W-:Y:S02]  /*58e20*/  IADD3 R36, P3, R3.reuse, R10, RZ ;  /* 0x0000000a03247210 */ /* 0x041fe40007f7e0ff */
[----:B-1----:R-:W-:-:S03]  /*58e30*/  IADD3 R4, P2, R3, R11, RZ ;  /* 0x0000000b03047210 */ /* 0x002fc60007f5e0ff */
[C---:B------:R-:W-:Y:S01]  /*58e40*/  IMAD.X R37, R43.reuse, 0x1, R12, P3 ;  /* 0x000000012b257824 */ /* 0x040fe200018e060c */
        /* <DEDUP_REMOVED lines=13> */
[----:B0-----:R-:W-:-:S02]  /*58f20*/  IADD3 R36, P1, R3, R16, RZ ;  /* 0x0000001003247210 */ /* 0x001fc40007f3e0ff */
[----:B-1----:R-:W-:-:S03]  /*58f30*/  IADD3 R4, P3, R51, R26, RZ ;  /* 0x0000001a33047210 */ /* 0x002fc60007f7e0ff */
[----:B------:R-:W-:Y:S01]  /*58f40*/  IMAD.X R37, R43, 0x1, R19, P1 ;  /* 0x000000012b257824 */ /* 0x000fe200008e0613 */
[----:B------:R-:W-:Y:S01]  /*58f50*/  IADD3 R38, P2, R3, R17, RZ ;  /* 0x0000001103267210 */ /* 0x000fe20007f5e0ff */
[----:B------:R-:W-:-:S03]  /*58f60*/  IMAD.X R5, R40, 0x1, R29, P3 ;  /* 0x0000000128057824 */ /* 0x000fc600018e061d */
        /* <DEDUP_REMOVED lines=8> */
[----:B------:R-:W-:Y:S04]  /*58ff0*/  STL.64 [R1+0x1910], R36 ;  /* 0x0019102401007387 */ /* 0x000fe80000100a00 */
[----:B------:R1:W-:Y:S01]  /*59000*/  STL.64 [R1+0x18b0], R4 ;  /* 0x0018b00401007387 */ /* 0x0003e20000100a00 */
[----:B0-----:R-:W-:Y:S02]  /*59010*/  IADD3 R38, P1, R3, R22, RZ ;  /* 0x0000001603267210 */ /* 0x001fe40007f3e0ff */
[----:B-1----:R-:W-:-:S03]  /*59020*/  IADD3 R4, P2, R2, R27, RZ ;  /* 0x0000001b02047210 */ /* 0x002fc60007f5e0ff */
[----:B------:R-:W-:Y:S01]  /*59030*/  IMAD.X R39, R43, 0x1, R24, P1 ;  /* 0x000000012b277824 */ /* 0x000fe200008e0618 */
[----:B------:R-:W-:Y:S01]  /*59040*/  IADD3 R36, P3, R6, R27, RZ ;  /* 0x0000001b06247210 */ /* 0x000fe20007f7e0ff */
[----:B------:R-:W-:-:S03]  /*59050*/  IMAD.X R5, R48, 0x1, R31, P2 ;  /* 0x0000000130057824 */ /* 0x000fc600010e061f */
[----:B------:R0:W-:Y:S01]  /*59060*/  STL.64 [R1+0x18a8], R38 ;  /* 0x0018a82601007387 */ /* 0x0001e20000100a00 */
[----:B------:R-:W-:-:S03]  /*59070*/  IMAD.X R37, R54, 0x1, R31, P3 ;  /* 0x0000000136257824 */ /* 0x000fc600018e061f */
[----:B------:R1:W-:Y:S01]  /*59080*/  STL.64 [R1+0x19f8], R4 ;  /* 0x0019f80401007387 */ /* 0x0003e20000100a00 */
[C---:B0-----:R-:W-:Y:S02]  /*59090*/  IADD3 R38, P1, R3.reuse, R23, RZ ;  /* 0x0000001703267210 */ /* 0x041fe40007f3e0ff */
[----:B-1----:R-:W-:-:S03]  /*590a0*/  IADD3 R4, P3, R3, R26, RZ ;  /* 0x0000001a03047210 */ /* 0x002fc60007f7e0ff */
[C---:B------:R-:W-:Y:S01]  /*590b0*/  IMAD.X R39, R43.reuse, 0x1, R25, P1 ;  /* 0x000000012b277824 */ /* 0x040fe200008e0619 */
[----:B------:R0:W-:Y:S01]  /*590c0*/  STL.64 [R1+0x1a70], R36 ;  /* 0x001a702401007387 */ /* 0x0001e20000100a00 */
[----:B------:R-:W-:Y:S01]  /*590d0*/  IMAD.X R5, R43, 0x1, R29, P3 ;  /* 0x000000012b057824 */ /* 0x000fe200018e061d */
[----:B------:R-:W-:Y:S02]  /*590e0*/  SHF.R.S32.HI R42, RZ, 0x1f, R61 ;  /* 0x0000001fff2a7819 */ /* 0x000fe4000001143d */
[----:B------:R1:W-:Y:S04]  /*590f0*/  STL.64 [R1+0x18a0], R38 ;  /* 0x0018a02601007387 */ /* 0x0003e80000100a00 */
[----:B------:R2:W-:Y:S01]  /*59100*/  STL.64 [R1+0x1898], R4 ;  /* 0x0018980401007387 */ /* 0x0005e20000100a00 */
[----:B0-----:R-:W-:-:S02]  /*59110*/  IADD3 R36, P2, R61, R9, RZ ;  /* 0x000000093d247210 */ /* 0x001fc40007f5e0ff */
[----:B-1----:R-:W-:-:S03]  /*59120*/  IADD3 R38, P1, R61, R10, RZ ;  /* 0x0000000a3d267210 */ /* 0x002fc60007f3e0ff */
[C---:B------:R-:W-:Y:S01]  /*59130*/  IMAD.X R37, R42.reuse, 0x1, R58, P2 ;  /* 0x000000012a257824 */ /* 0x040fe200010e063a */
[----:B--2---:R-:W-:Y:S01]  /*59140*/  IADD3 R4, P3, R61, R11, RZ ;  /* 0x0000000b3d047210 */ /* 0x004fe20007f7e0ff */
[----:B------:R-:W-:-:S03]  /*59150*/  IMAD.X R39, R42, 0x1, R12, P1 ;  /* 0x000000012a277824 */ /* 0x000fc600008e060c */
[----:B------:R0:W-:Y:S01]  /*59160*/  STL.64 [R1+0x1868], R36 ;  /* 0x0018682401007387 */ /* 0x0001e20000100a00 */
[----:B------:R-:W-:-:S03]  /*59170*/  IMAD.X R5, R42, 0x1, R14, P3 ;  /* 0x000000012a057824 */ /* 0x000fc600018e060e */
[----:B------:R-:W-:Y:S04]  /*59180*/  STL.64 [R1+0x1860], R38 ;  /* 0x0018602601007387 */ /* 0x000fe80000100a00 */
[----:B------:R1:W-:Y:S01]  /*59190*/  STL.64 [R1+0x1858], R4 ;  /* 0x0018580401007387 */ /* 0x0003e20000100a00 */
[----:B0-----:R-:W-:-:S05]  /*591a0*/  IADD3 R36, P2, R61, R13, RZ ;  /* 0x0000000d3d247210 */ /* 0x001fca0007f5e0ff */
[----:B------:R-:W-:Y:S01]  /*591b0*/  IMAD.X R37, R42, 0x1, R15, P2 ;  /* 0x000000012a257824 */ /* 0x000fe200010e060f */
[----:B-1----:R-:W-:Y:S02]  /*591c0*/  IADD3 R4, P3, R51, R27, RZ ;  /* 0x0000001b33047210 */ /* 0x002fe40007f7e0ff */
[----:B------:R-:W-:Y:S02]  /*591d0*/  IADD3 R38, P1, R61, R16, RZ ;  /* 0x000000103d267210 */ /* 0x000fe40007f3e0ff */
[----:B------:R0:W-:Y:S01]  /*591e0*/  STL.64 [R1+0x1850], R36 ;  /* 0x0018502401007387 */ /* 0x0001e20000100a00 */
[----:B------:R-:W-:Y:S02]  /*591f0*/  IMAD.X R5, R40, 0x1, R31, P3 ;  /* 0x0000000128057824 */ /* 0x000fe400018e061f */
[----:B------:R-:W-:-:S03]  /*59200*/  IMAD.X R39, R42, 0x1, R19, P1 ;  /* 0x000000012a277824 */ /* 0x000fc600008e0613 */
[----:B------:R1:W-:Y:S01]  /*59210*/  STL.64 [R1+0x1980], R4 ;  /* 0x0019800401007387 */ /* 0x0003e20000100a00 */
[----:B0-----:R-:W-:-:S03]  /*59220*/  IADD3 R36, P2, R41, R27, RZ ;  /* 0x0000001b29247210 */ /* 0x001fc60007f5e0ff */
[----:B------:R0:W-:Y:S02]  /*59230*/  STL.64 [R1+0x1848], R38 ;  /* 0x0018482601007387 */ /* 0x0001e40000100a00 */
[----:B------:R-:W-:Y:S01]  /*59240*/  IMAD.X R37, R50, 0x1, R31, P2 ;  /* 0x0000000132257824 */ /* 0x000fe200010e061f */
[----:B-1----:R-:W-:-:S04]  /*59250*/  IADD3 R4, P1, R61, R17, RZ ;  /* 0x000000113d047210 */ /* 0x002fc80007f3e0ff */
[----:B------:R1:W-:Y:S01]  /*59260*/  STL.64 [R1+0x1908], R36 ;  /* 0x0019082401007387 */ /* 0x0003e20000100a00 */
[----:B------:R-:W-:Y:S01]  /*59270*/  IMAD.X R5, R42, 0x1, R20, P1 ;  /* 0x000000012a057824 */ /* 0x000fe200008e0614 */
[----:B0-----:R-:W-:-:S04]  /*59280*/  IADD3 R38, P2, R61, R18, RZ ;  /* 0x000000123d267210 */ /* 0x001fc80007f5e0ff */
[----:B------:R0:W-:Y:S01]  /*59290*/  STL.64 [R1+0x1840], R4 ;  /* 0x0018400401007387 */ /* 0x0001e20000100a00 */
[----:B-1----:R-:W-:Y:S01]  /*592a0*/  IADD3 R36, P3, R3, R27, RZ ;  /* 0x0000001b03247210 */ /* 0x002fe20007f7e0ff */
[----:B------:R-:W-:-:S04]  /*592b0*/  IMAD.X R39, R42, 0x1, R21, P2 ;  /* 0x000000012a277824 */ /* 0x000fc800010e0615 */
[----:B------:R-:W-:Y:S01]  /*592c0*/  IMAD.X R37, R43, 0x1, R31, P3 ;  /* 0x000000012b257824 */ /* 0x000fe200018e061f */
[----:B0-----:R-:W-:-:S04]  /*592d0*/  IADD3 R4, P1, R6, R28, RZ ;  /* 0x0000001c06047210 */ /* 0x001fc80007f3e0ff */
        /* <DEDUP_REMOVED lines=44> */
[----:B------:R1:W-:Y:S04]  /*595a0*/  STL.64 [R1+0x1780], R38 ;  /* 0x0017802601007387 */ /* 0x0003e80000100a00 */
[----:B------:R2:W-:Y:S01]  /*595b0*/  STL.64 [R1+0x1888], R4 ;  /* 0x0018880401007387 */ /* 0x0005e20000100a00 */
[C---:B0-----:R-:W-:Y:S02]  /*595c0*/  IADD3 R36, P2, R56.reuse, R18, RZ ;  /* 0x0000001238247210 */ /* 0x041fe40007f5e0ff */
[----:B-1----:R-:W-:-:S03]  /*595d0*/  IADD3 R38, P1, R56, R22, RZ ;  /* 0x0000001638267210 */ /* 0x002fc60007f3e0ff */
[C---:B------:R-:W-:Y:S01]  /*595e0*/  IMAD.X R37, R60.reuse, 0x1, R21, P2 ;  /* 0x000000013c257824 */ /* 0x040fe200010e0615 */
[----:B--2---:R-:W-:Y:S01]  /*595f0*/  IADD3 R4, P3, R61, R28, RZ ;  /* 0x0000001c3d047210 */ /* 0x004fe20007f7e0ff */
[----:B------:R-:W-:-:S03]  /*59600*/  IMAD.X R39, R60, 0x1, R24, P1 ;  /* 0x000000013c277824 */ /* 0x000fc600008e0618 */
[----:B------:R0:W-:Y:S01]  /*59610*/  STL.64 [R1+0x1778], R36 ;  /* 0x0017782401007387 */ /* 0x0001e20000100a00 */
[----:B------:R-:W-:-:S05]  /*59620*/  IMAD.X R5, R42, 0x1, R32, P3 ;  /* 0x000000012a057824 */ /* 0x000fca00018e0620 */
[----:B------:R1:W-:Y:S01]  /*59630*/  STL.64 [R1+0x1810], R4 ;  /* 0x0018100401007387 */ /* 0x0003e20000100a00 */
[----:B0-----:R-:W-:-:S03]  /*59640*/  IADD3 R36, P2, R6, R30, RZ ;  /* 0x0000001e06247210 */ /* 0x001fc60007f5e0ff */
[----:B------:R0:W-:Y:S02]  /*59650*/  STL.64 [R1+0x1770], R38 ;  /* 0x0017702601007387 */ /* 0x0001e40000100a00 */
[----:B------:R-:W-:Y:S01]  /*59660*/  IMAD.X R37, R54, 0x1, R33, P2 ;  /* 0x0000000136257824 */ /* 0x000fe200010e0621 */
[C---:B-1----:R-:W-:Y:S02]  /*59670*/  IADD3 R4, P1, R56.reuse, R23, RZ ;  /* 0x0000001738047210 */ /* 0x042fe40007f3e0ff */
[----:B0-----:R-:W-:-:S03]  /*59680*/  IADD3 R38, P2, R56, R26, RZ ;  /* 0x0000001a38267210 */ /* 0x001fc60007f5e0ff */
[C---:B------:R-:W-:Y:S01]  /*59690*/  IMAD.X R5, R60.reuse, 0x1, R25, P1 ;  /* 0x000000013c057824 */ /* 0x040fe200008e0619 */
[----:B------:R0:W-:Y:S01]  /*596a0*/  STL.64 [R1+0x1a60], R36 ;  /* 0x001a602401007387 */ /* 0x0001e20000100a00 */
[----:B------:R-:W-:-:S03]  /*596b0*/  IMAD.X R39, R60, 0x1, R29, P2 ;  /* 0x000000013c277824 */ /* 0x000fc600010e061d */
[----:B------:R1:W-:Y:S01]  /*596c0*/  STL.64 [R1+0x1768], R4 ;  /* 0x0017680401007387 */ /* 0x0003e20000100a00 */
[----:B0-----:R-:W-:-:S03]  /*596d0*/  IADD3 R36, P3, R2, R30, RZ ;  /* 0x0000001e02247210 */ /* 0x001fc60007f7e0ff */
[----:B------:R0:W-:Y:S01]  /*596e0*/  STL.64 [R1+0x1760], R38 ;  /* 0x0017602601007387 */ /* 0x0001e20000100a00 */
[----:B-1----:R-:W-:Y:S01]  /*596f0*/  IADD3 R4, P1, R51, R30, RZ ;  /* 0x0000001e33047210 */ /* 0x002fe20007f3e0ff */
[----:B------:R-:W-:-:S04]  /*59700*/  IMAD.X R37, R48, 0x1, R33, P3 ;  /* 0x0000000130257824 */ /* 0x000fc800018e0621 */
[----:B------:R-:W-:Y:S01]  /*59710*/  IMAD.X R5, R40, 0x1, R33, P1 ;  /* 0x0000000128057824 */ /* 0x000fe200008e0621 */
[----:B0-----:R-:W-:-:S04]  /*59720*/  IADD3 R38, P3, R56, R27, RZ ;  /* 0x0000001b38267210 */ /* 0x001fc80007f7e0ff */
[----:B------:R0:W-:Y:S01]  /*59730*/  STL.64 [R1+0x1970], R4 ;  /* 0x0019700401007387 */ /* 0x0001e20000100a00 */
[----:B------:R-:W-:Y:S01]  /*59740*/  IADD3 R34, P2, R56, R28, RZ ;  /* 0x0000001c38227210 */ /* 0x000fe20007f5e0ff */
[----:B------:R-:W-:Y:S02]  /*59750*/  IMAD.X R39, R60, 0x1, R31, P3 ;  /* 0x000000013c277824 */ /* 0x000fe400018e061f */
[----:B------:R1:W-:Y:S04]  /*59760*/  STL.64 [R1+0x19e8], R36 ;  /* 0x0019e82401007387 */ /* 0x0003e80000100a00 */
[----:B------:R2:W-:Y:S01]  /*59770*/  STL.64 [R1+0x1758], R38 ;  /* 0x0017582601007387 */ /* 0x0005e20000100a00 */
[----:B0-----:R-:W-:Y:S01]  /*59780*/  IMAD.MOV.U32 R4, RZ, RZ, R35 ;  /* 0x000000ffff047224 */ /* 0x001fe200078e0023 */
[----:B-1----:R-:W-:Y:S01]  /*59790*/  IADD3 R36, P1, R44, R9, RZ ;  /* 0x000000092c247210 */ /* 0x002fe20007f3e0ff */
[----:B------:R-:W-:Y:S01]  /*597a0*/  IMAD.X R35, R60, 0x1, R32, P2 ;  /* 0x000000013c237824 */ /* 0x000fe200010e0620 */
[----:B--2---:R-:W-:-:S03]  /*597b0*/  IADD3 R38, P3, R44, R10, RZ ;  /* 0x0000000a2c267210 */ /* 0x004fc60007f7e0ff */
[C---:B------:R-:W-:Y:S01]  /*597c0*/  IMAD.X R37, R53.reuse, 0x1, R58, P1 ;  /* 0x0000000135257824 */ /* 0x040fe200008e063a */
        /* <DEDUP_REMOVED lines=17> */
[----:B------:R-:W-:-:S03]  /*598e0*/  IMAD.X R37, R53, 0x1, R21, P1 ;  /* 0x0000000135257824 */ /* 0x000fc600008e0615 */
[----:B------:R0:W-:Y:S01]  /*598f0*/  STL.64 [R1+0x1708], R34 ;  /* 0x0017082201007387 */ /* 0x0001e20000100a00 */
[----:B------:R-:W-:-:S03]  /*59900*/  IMAD.X R39, R50, 0x1, R33, P3 ;  /* 0x0000000132277824 */ /* 0x000fc600018e0621 */
[----:B------:R1:W-:Y:S01]  /*59910*/  STL.64 [R1+0x1700], R36 ;  /* 0x0017002401007387 */ /* 0x0003e20000100a00 */
[----:B0-----:R-:W-:-:S03]  /*59920*/  IADD3 R34, P2, R3, R30, RZ ;  /* 0x0000001e03227210 */ /* 0x001fc60007f5e0ff */
[----:B-1----:R-:W2:Y:S04]  /*59930*/  LDL.LU R37, [R1+0x2c5c] ;  /* 0x002c5c0001257983 */ /* 0x002ea80000300800 */
[----:B------:R0:W-:Y:S01]  /*59940*/  STL.64 [R1+0x18f8], R38 ;  /* 0x0018f82601007387 */ /* 0x0001e20000100a00 */
[----:B------:R-:W-:Y:S01]  /*59950*/  IMAD.X R35, R43, 0x1, R33, P2 ;  /* 0x000000012b237824 */ /* 0x000fe200010e0621 */
[----:B0-----:R-:W-:-:S04]  /*59960*/  IADD3 R38, P1, R44, R22, RZ ;  /* 0x000000162c267210 */ /* 0x001fc80007f3e0ff */
[----:B------:R-:W-:Y:S01]  /*59970*/  STL.64 [R1+0x1880], R34 ;  /* 0x0018802201007387 */ /* 0x000fe20000100a00 */
[----:B------:R-:W-:-:S05]  /*59980*/  IMAD.X R39, R53, 0x1, R24, P1 ;  /* 0x0000000135277824 */ /* 0x000fca00008e0618 */
[----:B------:R0:W-:Y:S04]  /*59990*/  STL.64 [R1+0x16f8], R38 ;  /* 0x0016f82601007387 */ /* 0x0001e80000100a00 */
[----:B0-----:R-:W3:Y:S01]  /*599a0*/  LDL.LU R38, [R1+0x2c58] ;  /* 0x002c580001267983 */ /* 0x001ee20000300800 */
[----:B------:R-:W-:Y:S02]  /*599b0*/  IADD3 R34, P2, R44, R23, RZ ;  /* 0x000000172c227210 */ /* 0x000fe40007f5e0ff */
[----:B------:R-:W-:-:S03]  /*599c0*/  IADD3 R36, P3, R61, R30, RZ ;  /* 0x0000001e3d247210 */ /* 0x000fc60007f7e0ff */
[----:B------:R-:W-:Y:S02]  /*599d0*/  IMAD.X R35, R53, 0x1, R25, P2 ;  /* 0x0000000135237824 */ /* 0x000fe400010e0619 */
[----:B------:R-:W-:Y:S04]  /*599e0*/  STL [R1+0x1808], R36 ;  /* 0x0018082401007387 */ /* 0x000fe80000100800 */
[----:B------:R2:W-:Y:S02]  /*599f0*/  STL.64 [R1+0x2c40], R56 ;  /* 0x002c403801007387 */ /* 0x0005e40000100a00 */
[----:B--2---:R-:W-:Y:S02]  /*59a00*/  IMAD.MOV.U32 R57, RZ, RZ, R37 ;  /* 0x000000ffff397224 */ /* 0x004fe400078e0025 */
[----:B---3--:R-:W-:Y:S01]  /*59a10*/  IMAD.MOV.U32 R55, RZ, RZ, R38 ;  /* 0x000000ffff377224 */ /* 0x008fe200078e0026 */
[----:B------:R-:W-:Y:S01]  /*59a20*/  IADD3 R38, P1, R56, R30, RZ ;  /* 0x0000001e38267210 */ /* 0x000fe20007f3e0ff */
[----:B------:R-:W-:-:S02]  /*59a30*/  IMAD.MOV.U32 R56, RZ, RZ, R36 ;  /* 0x000000ffff387224 */ /* 0x000fc400078e0024 */
[----:B------:R-:W2:Y:S04]  /*59a40*/  LDL.LU.64 R36, [R1+0x2c50] ;  /* 0x002c500001247983 */ /* 0x000ea80000300a00 */
[----:B------:R0:W-:Y:S04]  /*59a50*/  STL.64 [R1+0x16f0], R34 ;  /* 0x0016f02201007387 */ /* 0x0001e80000100a00 */
[----:B0-----:R-:W3:Y:S01]  /*59a60*/  LDL.LU.64 R34, [R1+0x2c48] ;  /* 0x002c480001227983 */ /* 0x001ee20000300a00 */
[----:B------:R-:W-:Y:S01]  /*59a70*/  IMAD.MOV.U32 R47, RZ, RZ, R4 ;  /* 0x000000ffff2f7224 */ /* 0x000fe200078e0004 */
[----:B------:R-:W-:Y:S01]  /*59a80*/  IADD3 R4, P2, R44, R26, RZ ;  /* 0x0000001a2c047210 */ /* 0x000fe20007f5e0ff */
[----:B------:R-:W-:-:S02]  /*59a90*/  IMAD.X R57, R42, 0x1, R33, P3 ;  /* 0x000000012a397824 */ /* 0x000fc400018e0621 */
[----:B------:R-:W-:Y:S02]  /*59aa0*/  IMAD.X R39, R60, 0x1, R33, P1 ;  /* 0x000000013c277824 */ /* 0x000fe400008e0621 */
[----:B------:R-:W-:Y:S01]  /*59ab0*/  IMAD.X R5, R53, 0x1, R29, P2 ;  /* 0x0000000135057824 */ /* 0x000fe200010e061d */
[----:B------:R0:W-:Y:S01]  /*59ac0*/  STL [R1+0x180c], R57 ;  /* 0x00180c3901007387 */ /* 0x0001e20000100800 */
[----:B------:R-:W-:-:S03]  /*59ad0*/  IADD3 R56, P1, R44, R27, RZ ;  /* 0x0000001b2c387210 */ /* 0x000fc60007f3e0ff */
[----:B------:R-:W-:Y:S04]  /*59ae0*/  STL.64 [R1+0x1748], R38 ;  /* 0x0017482601007387 */ /* 0x000fe80000100a00 */
[----:B------:R-:W-:Y:S01]  /*59af0*/  STL.64 [R1+0x16e8], R4 ;  /* 0x0016e80401007387 */ /* 0x000fe20000100a00 */
[----:B0-----:R-:W-:-:S05]  /*59b00*/  IMAD.X R57, R53, 0x1, R31, P1 ;  /* 0x0000000135397824 */ /* 0x001fca00008e061f */
[----:B------:R0:W-:Y:S02]  /*59b10*/  STL.64 [R1+0x16e0], R56 ;  /* 0x0016e03801007387 */ /* 0x0001e40000100a00 */
[----:B0-----:R-:W-:-:S05]  /*59b20*/  IADD3 R56, P1, R44, R28, RZ ;  /* 0x0000001c2c387210 */ /* 0x001fca0007f3e0ff */
[----:B------:R-:W-:Y:S01]  /*59b30*/  IMAD.X R57, R53, 0x1, R32, P1 ;  /* 0x0000000135397824 */ /* 0x000fe200008e0620 */
[-C--:B---3--:R-:W-:Y:S02]  /*59b40*/  IADD3 R38, P3, R6, R34.reuse, RZ ;  /* 0x0000002206267210 */ /* 0x088fe40007f7e0ff */
[----:B------:R-:W-:-:S03]  /*59b50*/  IADD3 R4, P2, R2, R34, RZ ;  /* 0x0000002202047210 */ /* 0x000fc60007f5e0ff */
[--C-:B--2---:R-:W-:Y:S02]  /*59b60*/  IMAD.X R39, R54, 0x1, R36.reuse, P3 ;  /* 0x0000000136277824 */ /* 0x104fe400018e0624 */
[----:B------:R-:W-:-:S03]  /*59b70*/  IMAD.X R5, R48, 0x1, R36, P2 ;  /* 0x0000000130057824 */ /* 0x000fc600010e0624 */
[----:B------:R0:W-:Y:S04]  /*59b80*/  STL.64 [R1+0x1a58], R38 ;  /* 0x001a582601007387 */ /* 0x0001e80000100a00 */
        /* <DEDUP_REMOVED lines=28> */
[----:B-1----:R-:W-:Y:S02]  /*59d50*/  IADD3 R4, P3, R41, R34, RZ ;  /* 0x0000002229047210 */ /* 0x002fe40007f7e0ff */
[----:B0-----:R-:W-:-:S03]  /*59d60*/  IADD3 R38, P2, R45, R22, RZ ;  /* 0x000000162d267210 */ /* 0x001fc60007f5e0ff */
[----:B------:R-:W-:Y:S01]  /*59d70*/  IMAD.X R5, R50, 0x1, R36, P3 ;  /* 0x0000000132057824 */ /* 0x000fe200018e0624 */
[----:B------:R0:W-:Y:S01]  /*59d80*/  STL.64 [R1+0x1688], R56 ;  /* 0x0016883801007387 */ /* 0x0001e20000100a00 */
[----:B------:R-:W-:-:S03]  /*59d90*/  IMAD.X R39, R46, 0x1, R24, P2 ;  /* 0x000000012e277824 */ /* 0x000fc600010e0618 */
        /* <DEDUP_REMOVED lines=9> */
[----:B0-----:R-:W2:Y:S04]  /*59e30*/  LDL.LU.64 R56, [R1+0x2c40] ;  /* 0x002c400001387983 */ /* 0x001ea80000300a00 */
[----:B------:R0:W-:Y:S04]  /*59e40*/  STL.64 [R1+0x1878], R4 ;  /* 0x0018780401007387 */ /* 0x0001e80000100a00 */
[----:B0-----:R-:W3:Y:S04]  /*59e50*/  LDL.LU R5, [R1+0x2c3c] ;  /* 0x002c3c0001057983 */ /* 0x001ee80000300800 */
[----:B------:R0:W-:Y:S04]  /*59e60*/  STL.64 [R1+0x17b8], R38 ;  /* 0x0017b82601007387 */ /* 0x0001e80000100a00 */
[----:B0-----:R-:W4:Y:S01]  /*59e70*/  LDL.LU R39, [R1+0x2c38] ;  /* 0x002c380001277983 */ /* 0x001f220000300800 */
[----:B------:R-:W-:-:S02]  /*59e80*/  IADD3 R4, P1, R45, R26, RZ ;  /* 0x0000001a2d047210 */ /* 0x000fc40007f3e0ff */
[----:B------:R-:W-:Y:S01]  /*59e90*/  IADD3 R38, P2, R45, R27, RZ ;  /* 0x0000001b2d267210 */ /* 0x000fe20007f5e0ff */
[----:B------:R0:W-:Y:S04]  /*59ea0*/  STL.64 [R1+0x2c20], R42 ;  /* 0x002c202a01007387 */ /* 0x0001e80000100a00 */
[----:B------:R-:W-:Y:S01]  /*59eb0*/  STL [R1+0x1670], R4 ;  /* 0x0016700401007387 */ /* 0x000fe20000100800 */
[----:B0-----:R-:W-:-:S03]  /*59ec0*/  IMAD.MOV.U32 R42, RZ, RZ, R4 ;  /* 0x000000ffff2a7224 */ /* 0x001fc600078e0004 */
[----:B--2---:R-:W-:Y:S01]  /*59ed0*/  STL.64 [R1+0x2c18], R56 ;  /* 0x002c183801007387 */ /* 0x004fe20000100a00 */
[----:B---3--:R-:W-:Y:S02]  /*59ee0*/  IMAD.MOV.U32 R43, RZ, RZ, R5 ;  /* 0x000000ffff2b7224 */ /* 0x008fe400078e0005 */
[----:B------:R-:W-:-:S05]  /*59ef0*/  IMAD.X R43, R46, 0x1, R29, P1 ;  /* 0x000000012e2b7824 */ /* 0x000fca00008e061d */
[----:B------:R-:W-:Y:S01]  /*59f00*/  STL [R1+0x1674], R43 ;  /* 0x0016742b01007387 */ /* 0x000fe20000100800 */
[----:B----4-:R-:W-:Y:S02]  /*59f10*/  IMAD.MOV.U32 R49, RZ, RZ, R39 ;  /* 0x000000ffff317224 */ /* 0x010fe400078e0027 */
[----:B------:R-:W-:-:S05]  /*59f20*/  IMAD.X R39, R46, 0x1, R31, P2 ;  /* 0x000000012e277824 */ /* 0x000fca00010e061f */
[----:B------:R0:W-:Y:S04]  /*59f30*/  STL.64 [R1+0x1668], R38 ;  /* 0x0016682601007387 */ /* 0x0001e80000100a00 */
[----:B0-----:R-:W2:Y:S01]  /*59f40*/  LDL.LU.64 R38, [R1+0x2c30] ;  /* 0x002c300001267983 */ /* 0x001ea20000300a00 */
[-C--:B------:R-:W-:Y:S02]  /*59f50*/  IADD3 R4, P3, R56, R34.reuse, RZ ;  /* 0x0000002238047210 */ /* 0x080fe40007f7e0ff */
[----:B------:R-:W-:-:S03]  /*59f60*/  IADD3 R42, P1, R44, R34, RZ ;  /* 0x000000222c2a7210 */ /* 0x000fc60007f3e0ff */
[--C-:B------:R-:W-:Y:S01]  /*59f70*/  IMAD.X R5, R60, 0x1, R36.reuse, P3 ;  /* 0x000000013c057824 */ /* 0x100fe200018e0624 */
[----:B------:R-:W-:Y:S01]  /*59f80*/  STL.64 [R1+0x2c28], R60 ;  /* 0x002c283c01007387 */ /* 0x000fe20000100a00 */
[----:B------:R-:W-:-:S03]  /*59f90*/  IMAD.X R43, R53, 0x1, R36, P1 ;  /* 0x00000001352b7824 */ /* 0x000fc600008e0624 */
[----:B------:R0:W-:Y:S01]  /*59fa0*/  STL.64 [R1+0x1740], R4 ;  /* 0x0017400401007387 */ /* 0x0001e20000100a00 */
[C---:B------:R-:W-:Y:S02]  /*59fb0*/  IADD3 R56, P2, R45.reuse, R30, RZ ;  /* 0x0000001e2d387210 */ /* 0x040fe40007f5e0ff */
[----:B------:R-:W-:Y:S01]  /*59fc0*/  SHF.R.S32.HI R7, RZ, 0x1f, R47 ;  /* 0x0000001fff077819 */ /* 0x000fe2000001142f */
[----:B------:R1:W-:Y:S01]  /*59fd0*/  STL.64 [R1+0x16c8], R42 ;  /* 0x0016c82a01007387 */ /* 0x0003e20000100a00 */
[----:B0-----:R-:W-:-:S05]  /*59fe0*/  IADD3 R4, P3, R45, R28, RZ ;  /* 0x0000001c2d047210 */ /* 0x001fca0007f7e0ff */
[C---:B------:R-:W-:Y:S01]  /*59ff0*/  IMAD.X R5, R46.reuse, 0x1, R32, P3 ;  /* 0x000000012e057824 */ /* 0x040fe200018e0620 */
[----:B-1----:R-:W-:Y:S01]  /*5a000*/  IADD3 R42, P1, R47, R9, RZ ;  /* 0x000000092f2a7210 */ /* 0x002fe20007f3e0ff */
[----:B------:R-:W-:-:S03]  /*5a010*/  IMAD.X R57, R46, 0x1, R33, P2 ;  /* 0x000000012e397824 */ /* 0x000fc600010e0621 */
        /* <DEDUP_REMOVED lines=8> */
[----:B------:R1:W-:Y:S01]  /*5a0a0*/  STL.64 [R1+0x1638], R4 ;  /* 0x0016380401007387 */ /* 0x0003e20000100a00 */
[----:B0-----:R-:W-:-:S03]  /*5a0b0*/  IADD3 R42, P1, R47, R13, RZ ;  /* 0x0000000d2f2a7210 */ /* 0x001fc60007f3e0ff */
[----:B------:R0:W-:Y:S02]  /*5a0c0*/  STL.64 [R1+0x1630], R56 ;  /* 0x0016303801007387 */ /* 0x0001e40000100a00 */
[----:B------:R-:W-:Y:S01]  /*5a0d0*/  IMAD.X R43, R7, 0x1, R15, P1 ;  /* 0x00000001072b7824 */ /* 0x000fe200008e060f */
[----:B-1----:R-:W-:-:S04]  /*5a0e0*/  IADD3 R4, P3, R47, R16, RZ ;  /* 0x000000102f047210 */ /* 0x002fc80007f7e0ff */
[----:B------:R1:W-:Y:S01]  /*5a0f0*/  STL.64 [R1+0x1628], R42 ;  /* 0x0016282a01007387 */ /* 0x0003e20000100a00 */
[----:B0-----:R-:W-:Y:S01]  /*5a100*/  IADD3 R56, P2, R47, R17, RZ ;  /* 0x000000112f387210 */ /* 0x001fe20007f5e0ff */
[----:B------:R-:W-:-:S04]  /*5a110*/  IMAD.X R5, R7, 0x1, R19, P3 ;  /* 0x0000000107057824 */ /* 0x000fc800018e0613 */
[----:B------:R-:W-:Y:S01]  /*5a120*/  IMAD.X R57, R7, 0x1, R20, P2 ;  /* 0x0000000107397824 */ /* 0x000fe200010e0614 */
[----:B------:R0:W-:Y:S01]  /*5a130*/  STL.64 [R1+0x1620], R4 ;  /* 0x0016200401007387 */ /* 0x0001e20000100a00 */
[----:B-1----:R-:W-:-:S03]  /*5a140*/  IADD3 R42, P1, R47, R18, RZ ;  /* 0x000000122f2a7210 */ /* 0x002fc60007f3e0ff */
[----:B------:R1:W-:Y:S01]  /*5a150*/  STL.64 [R1+0x1618], R56 ;  /* 0x0016183801007387 */ /* 0x0003e20000100a00 */
[----:B------:R-:W-:Y:S01]  /*5a160*/  IADD3 R60, P2, R47, R22, RZ ;  /* 0x000000162f3c7210 */ /* 0x000fe20007f5e0ff */
[----:B------:R-:W-:Y:S01]  /*5a170*/  IMAD.X R43, R7, 0x1, R21, P1 ;  /* 0x00000001072b7824 */ /* 0x000fe200008e0615 */
[----:B0-----:R-:W-:-:S04]  /*5a180*/  IADD3 R4, P3, R45, R34, RZ ;  /* 0x000000222d047210 */ /* 0x001fc80007f7e0ff */
[----:B------:R0:W-:Y:S01]  /*5a190*/  STL.64 [R1+0x1610], R42 ;  /* 0x0016102a01007387 */ /* 0x0001e20000100a00 */
[----:B------:R-:W-:Y:S01]  /*5a1a0*/  IMAD.X R5, R46, 0x1, R36, P3 ;  /* 0x000000012e057824 */ /* 0x000fe200018e0624 */
[----:B-1----:R-:W-:Y:S01]  /*5a1b0*/  IADD3 R56, P3, R6, R35, RZ ;  /* 0x0000002306387210 */ /* 0x002fe20007f7e0ff */
[----:B------:R-:W-:Y:S01]  /*5a1c0*/  IMAD.X R61, R7, 0x1, R24, P2 ;  /* 0x00000001073d7824 */ /* 0x000fe200010e0618 */
[----:B0-----:R-:W-:Y:S02]  /*5a1d0*/  IADD3 R42, P1, R47, R23, RZ ;  /* 0x000000172f2a7210 */ /* 0x001fe40007f3e0ff */
[----:B------:R-:W-:Y:S03]  /*5a1e0*/  STL.64 [R1+0x1650], R4 ;  /* 0x0016500401007387 */ /* 0x000fe60000100a00 */
[----:B------:R-:W-:Y:S01]  /*5a1f0*/  IMAD.X R43, R7, 0x1, R25, P1 ;  /* 0x00000001072b7824 */ /* 0x000fe200008e0619 */
[----:B------:R0:W-:Y:S02]  /*5a200*/  STL.64 [R1+0x1608], R60 ;  /* 0x0016083c01007387 */ /* 0x0001e40000100a00 */
[----:B0-----:R-:W-:-:S05]  /*5a210*/  IADD3 R60, P2, R47, R26, RZ ;  /* 0x0000001a2f3c7210 */ /* 0x001fca0007f5e0ff */
[----:B------:R-:W-:Y:S02]  /*5a220*/  IMAD.X R61, R7, 0x1, R29, P2 ;  /* 0x00000001073d7824 */ /* 0x000fe400010e061d */
[----:B--2---:R-:W-:-:S05]  /*5a230*/  IMAD.X R57, R54, 0x1, R38, P3 ;  /* 0x0000000136397824 */ /* 0x004fca00018e0626 */
[----:B------:R0:W-:Y:S04]  /*5a240*/  STL.64 [R1+0x1a50], R56 ;  /* 0x001a503801007387 */ /* 0x0001e80000100a00 */
[----:B------:R1:W-:Y:S01]  /*5a250*/  STL.64 [R1+0x1600], R42 ;  /* 0x0016002a01007387 */ /* 0x0003e20000100a00 */
[-C--:B0-----:R-:W-:Y:S02]  /*5a260*/  IADD3 R56, P3, R2, R35.reuse, RZ ;  /* 0x0000002302387210 */ /* 0x081fe40007f7e0ff */
[----:B-1----:R-:W-:-:S03]  /*5a270*/  IADD3 R42, P1, R51, R35, RZ ;  /* 0x00000023332a7210 */ /* 0x002fc60007f3e0ff */
[--C-:B------:R-:W-:Y:S01]  /*5a280*/  IMAD.X R57, R48, 0x1, R38.reuse, P3 ;  /* 0x0000000130397824 */ /* 0x100fe200018e0626 */
[----:B------:R0:W-:Y:S01]  /*5a290*/  STL.64 [R1+0x15f8], R60 ;  /* 0x0015f83c01007387 */ /* 0x0001e20000100a00 */
[----:B------:R-:W-:-:S03]  /*5a2a0*/  IMAD.X R43, R40, 0x1, R38, P1 ;  /* 0x00000001282b7824 */ /* 0x000fc600008e0626 */
[----:B------:R-:W-:Y:S04]  /*5a2b0*/  STL.64 [R1+0x19d8], R56 ;  /* 0x0019d83801007387 */ /* 0x000fe80000100a00 */
[----:B------:R1:W-:Y:S01]  /*5a2c0*/  STL.64 [R1+0x1960], R42 ;  /* 0x0019602a01007387 */ /* 0x0003e20000100a00 */
[----:B0-----:R-:W-:-:S03]  /*5a2d0*/  IADD3 R60, P2, R47, R27, RZ ;  /* 0x0000001b2f3c7210 */ /* 0x001fc60007f5e0ff */
[----:B------:R-:W-:Y:S02]  /*5a2e0*/  STL.64 [R1+0x2bf8], R40 ;  /* 0x002bf82801007387 */ /* 0x000fe40000100a00 */
[----:B------:R-:W-:Y:S01]  /*5a2f0*/  IMAD.X R61, R7, 0x1, R31, P2 ;  /* 0x00000001073d7824 */ /* 0x000fe200010e061f */
[----:B-1----:R-:W-:-:S04]  /*5a300*/  IADD3 R42, P1, R47, R28, RZ ;  /* 0x0000001c2f2a7210 */ /* 0x002fc80007f3e0ff */
[----:B------:R0:W-:Y:S01]  /*5a310*/  STL.64 [R1+0x15f0], R60 ;  /* 0x0015f03c01007387 */ /* 0x0001e20000100a00 */
[----:B------:R-:W-:-:S03]  /*5a320*/  IMAD.X R43, R7, 0x1, R32, P1 ;  /* 0x00000001072b7824 */ /* 0x000fc600008e0620 */
[----:B0-----:R-:W2:Y:S04]  /*5a330*/  LDL.LU.64 R60, [R1+0x2c28] ;  /* 0x002c2800013c7983 */ /* 0x001ea80000300a00 */
[----:B------:R-:W-:Y:S04]  /*5a340*/  STL [R1+0x2bf4], R3 ;  /* 0x002bf40301007387 */ /* 0x000fe80000100800 */
[----:B------:R0:W-:Y:S04]  /*5a350*/  STL.64 [R1+0x15e8], R42 ;  /* 0x0015e82a01007387 */ /* 0x0001e80000100a00 */
[----:B0-----:R-:W3:Y:S01]  /*5a360*/  LDL.LU.64 R42, [R1+0x2c20] ;  /* 0x002c2000012a7983 */ /* 0x001ee20000300a00 */
[----:B------:R-:W-:-:S02]  /*5a370*/  IADD3 R56, P3, R41, R35, RZ ;  /* 0x0000002329387210 */ /* 0x000fc40007f7e0ff */
[----:B------:R-:W-:-:S03]  /*5a380*/  IADD3 R40, P2, R3, R35, RZ ;  /* 0x0000002303287210 */ /* 0x000fc60007f5e0ff */
[----:B------:R-:W-:Y:S01]  /*5a390*/  IMAD.X R57, R50, 0x1, R38, P3 ;  /* 0x0000000132397824 */ /* 0x000fe200018e0626 */
[----:B------:R0:W-:Y:S04]  /*5a3a0*/  STL [R1+0x2bf0], R50 ;  /* 0x002bf03201007387 */ /* 0x0001e80000100800 */
[----:B------:R1:W-:Y:S01]  /*5a3b0*/  STL [R1+0x2c00], R51 ;  /* 0x002c003301007387 */ /* 0x0003e20000100800 */
[----:B------:R-:W-:-:S03]  /*5a3c0*/  SHF.R.S32.HI R4, RZ, 0x1f, R49 ;  /* 0x0000001fff047819 */ /* 0x000fc60000011431 */
[----:B------:R4:W-:Y:S01]  /*5a3d0*/  STL.64 [R1+0x18e8], R56 ;  /* 0x0018e83801007387 */ /* 0x0009e20000100a00 */
[----:B0-----:R-:W-:-:S05]  /*5a3e0*/  IADD3 R50, P1, R47, R30, RZ ;  /* 0x0000001e2f327210 */ /* 0x001fca0007f3e0ff */
[----:B-1----:R-:W-:Y:S02]  /*5a3f0*/  IMAD.X R51, R7, 0x1, R33, P1 ;  /* 0x0000000107337824 */ /* 0x002fe400008e0621 */
[----:B---3--:R-:W-:Y:S01]  /*5a400*/  IMAD.X R41, R43, 0x1, R38, P2 ;  /* 0x000000012b297824 */ /* 0x008fe200010e0626 */
[----:B----4-:R-:W-:-:S04]  /*5a410*/  IADD3 R56, P2, R49, R9, RZ ;  /* 0x0000000931387210 */ /* 0x010fc80007f5e0ff */
[----:B------:R0:W-:Y:S01]  /*5a420*/  STL.64 [R1+0x1870], R40 ;  /* 0x0018702801007387 */ /* 0x0001e20000100a00 */
[----:B------:R-:W-:Y:S01]  /*5a430*/  IMAD.X R57, R4, 0x1, R58, P2 ;  /* 0x0000000104397824 */ /* 0x000fe200010e063a */
[----:B0-----:R-:W-:Y:S02]  /*5a440*/  IADD3 R40, P3, R47, R34, RZ ;  /* 0x000000222f287210 */ /* 0x001fe40007f7e0ff */
[----:B------:R0:W-:Y:S03]  /*5a450*/  STL.64 [R1+0x15e0], R50 ;  /* 0x0015e03201007387 */ /* 0x0001e60000100a00 */
        /* <DEDUP_REMOVED lines=8> */
[----:B------:R-:W-:Y:S01]  /*5a4e0*/  STL.64 [R1+0x15c0], R50 ;  /* 0x0015c03201007387 */ /* 0x000fe20000100a00 */
[----:B------:R-:W-:-:S03]  /*5a4f0*/  IMAD.X R57, R4, 0x1, R15, P2 ;  /* 0x0000000104397824 */ /* 0x000fc600010e060f */
[----:B------:R-:W-:Y:S04]  /*5a500*/  STL.64 [R1+0x15b8], R40 ;  /* 0x0015b82801007387 */ /* 0x000fe80000100a00 */
[----:B------:R0:W-:Y:S04]  /*5a510*/  STL.64 [R1+0x15b0], R56 ;  /* 0x0015b03801007387 */ /* 0x0001e80000100a00 */
[----:B0-----:R-:W3:Y:S01]  /*5a520*/  LDL.LU.64 R56, [R1+0x2c18] ;  /* 0x002c180001387983 */ /* 0x001ee20000300a00 */
[C---:B------:R-:W-:Y:S02]  /*5a530*/  IADD3 R50, P1, R49.reuse, R16, RZ ;  /* 0x0000001031327210 */ /* 0x040fe40007f3e0ff */
[----:B------:R-:W-:-:S03]  /*5a540*/  IADD3 R40, P3, R49, R17, RZ ;  /* 0x0000001131287210 */ /* 0x000fc60007f7e0ff */
[C---:B------:R-:W-:Y:S02]  /*5a550*/  IMAD.X R51, R4.reuse, 0x1, R19, P1 ;  /* 0x0000000104337824 */ /* 0x040fe400008e0613 */
[----:B------:R-:W-:Y:S02]  /*5a560*/  IMAD.X R41, R4, 0x1, R20, P3 ;  /* 0x0000000104297824 */ /* 0x000fe400018e0614 */
[----:B------:R-:W-:Y:S01]  /*5a570*/  IMAD.MOV.U32 R3, RZ, RZ, R54 ;  /* 0x000000ffff037224 */ /* 0x000fe200078e0036 */
[----:B------:R-:W-:Y:S01]  /*5a580*/  IADD3 R54, P2, R49, R18, RZ ;  /* 0x0000001231367210 */ /* 0x000fe20007f5e0ff */
[----:B------:R0:W-:Y:S01]  /*5a590*/  STL.64 [R1+0x15a8], R50 ;  /* 0x0015a83201007387 */ /* 0x0001e20000100a00 */
[----:B------:R-:W-:-:S03]  /*5a5a0*/  IMAD.MOV.U32 R5, RZ, RZ, R55 ;  /* 0x000000ffff057224 */ /* 0x000fc600078e0037 */
[----:B------:R2:W-:Y:S01]  /*5a5b0*/  STL.64 [R1+0x15a0], R40 ;  /* 0x0015a02801007387 */ /* 0x0005e20000100a00 */
[----:B------:R-:W-:Y:S01]  /*5a5c0*/  IMAD.X R55, R4, 0x1, R21, P2 ;  /* 0x0000000104377824 */ /* 0x000fe200010e0615 */
[----:B0-----:R-:W-:Y:S02]  /*5a5d0*/  IADD3 R50, P1, R49, R22, RZ ;  /* 0x0000001631327210 */ /* 0x001fe40007f3e0ff */
[----:B--2---:R-:W-:-:S03]  /*5a5e0*/  IADD3 R40, P3, R61, R35, RZ ;  /* 0x000000233d287210 */ /* 0x004fc60007f7e0ff */
[----:B------:R-:W-:Y:S01]  /*5a5f0*/  IMAD.X R51, R4, 0x1, R24, P1 ;  /* 0x0000000104337824 */ /* 0x000fe200008e0618 */
[----:B------:R0:W-:Y:S01]  /*5a600*/  STL.64 [R1+0x1598], R54 ;  /* 0x0015983601007387 */ /* 0x0001e20000100a00 */
[----:B------:R-:W-:-:S03]  /*5a610*/  IMAD.X R41, R42, 0x1, R38, P3 ;  /* 0x000000012a297824 */ /* 0x000fc600018e0626 */
[----:B------:R-:W-:Y:S04]  /*5a620*/  STL.64 [R1+0x2c08], R42 ;  /* 0x002c082a01007387 */ /* 0x000fe80000100a00 */
[----:B------:R-:W-:Y:S01]  /*5a630*/  STL.64 [R1+0x1590], R50 ;  /* 0x0015903201007387 */ /* 0x000fe20000100a00 */
[----:B0-----:R-:W-:-:S03]  /*5a640*/  IADD3 R54, P2, R49, R23, RZ ;  /* 0x0000001731367210 */ /* 0x001fc60007f5e0ff */
[----:B------:R0:W-:Y:S02]  /*5a650*/  STL.64 [R1+0x17b0], R40 ;  /* 0x0017b02801007387 */ /* 0x0001e40000100a00 */
[----:B------:R-:W-:Y:S01]  /*5a660*/  IMAD.X R55, R4, 0x1, R25, P2 ;  /* 0x0000000104377824 */ /* 0x000fe200010e0619 */
[----:B0-----:R-:W-:-:S04]  /*5a670*/  IADD3 R40, P1, R49, R26, RZ ;  /* 0x0000001a31287210 */ /* 0x001fc80007f3e0ff */
[----:B------:R0:W-:Y:S01]  /*5a680*/  STL.64 [R1+0x1588], R54 ;  /* 0x0015883601007387 */ /* 0x0001e20000100a00 */
[----:B------:R-:W-:Y:S01]  /*5a690*/  IMAD.X R41, R4, 0x1, R29, P1 ;  /* 0x0000000104297824 */ /* 0x000fe200008e061d */
[----:B0-----:R-:W-:-:S05]  /*5a6a0*/  IADD3 R54, P2, R49, R27, RZ ;  /* 0x0000001b31367210 */ /* 0x001fca0007f5e0ff */
[----:B------:R-:W-:Y:S02]  /*5a6b0*/  IMAD.X R55, R4, 0x1, R31, P2 ;  /* 0x0000000104377824 */ /* 0x000fe400010e061f */
[----:B------:R-:W-:Y:S01]  /*5a6c0*/  IMAD.MOV.U32 R43, RZ, RZ, R6 ;  /* 0x000000ffff2b7224 */ /* 0x000fe200078e0006 */
[----:B------:R-:W-:Y:S02]  /*5a6d0*/  SHF.R.S32.HI R6, RZ, 0x1f, R5 ;  /* 0x0000001fff067819 */ /* 0x000fe40000011405 */
[----:B---3--:R-:W-:-:S05]  /*5a6e0*/  IADD3 R50, P3, R56, R35, RZ ;  /* 0x0000002338327210 */ /* 0x008fca0007f7e0ff */
[----:B------:R-:W-:-:S05]  /*5a6f0*/  IMAD.X R51, R60, 0x1, R38, P3 ;  /* 0x000000013c337824 */ /* 0x000fca00018e0626 */
[----:B------:R0:W-:Y:S04]  /*5a700*/  STL.64 [R1+0x1738], R50 ;  /* 0x0017383201007387 */ /* 0x0001e80000100a00 */
[----:B------:R1:W-:Y:S01]  /*5a710*/  STL.64 [R1+0x1580], R40 ;  /* 0x0015802801007387 */ /* 0x0003e20000100a00 */
[-C--:B0-----:R-:W-:Y:S02]  /*5a720*/  IADD3 R50, P3, R44, R35.reuse, RZ ;  /* 0x000000232c327210 */ /* 0x081fe40007f7e0ff */
[----:B-1----:R-:W-:-:S03]  /*5a730*/  IADD3 R40, P1, R45, R35, RZ ;  /* 0x000000232d287210 */ /* 0x002fc60007f3e0ff */
[--C-:B------:R-:W-:Y:S01]  /*5a740*/  IMAD.X R51, R53, 0x1, R38.reuse, P3 ;  /* 0x0000000135337824 */ /* 0x100fe200018e0626 */
[----:B------:R0:W-:Y:S01]  /*5a750*/  STL.64 [R1+0x1578], R54 ;  /* 0x0015783601007387 */ /* 0x0001e20000100a00 */
[----:B------:R-:W-:-:S03]  /*5a760*/  IMAD.X R41, R46, 0x1, R38, P1 ;  /* 0x000000012e297824 */ /* 0x000fc600008e0626 */
[----:B------:R1:W-:Y:S04]  /*5a770*/  STL.64 [R1+0x16c0], R50 ;  /* 0x0016c03201007387 */ /* 0x0003e80000100a00 */
[----:B------:R2:W-:Y:S01]  /*5a780*/  STL.64 [R1+0x1648], R40 ;  /* 0x0016482801007387 */ /* 0x0005e20000100a00 */
[C---:B0-----:R-:W-:Y:S02]  /*5a790*/  IADD3 R54, P2, R49.reuse, R28, RZ ;  /* 0x0000001c31367210 */ /* 0x041fe40007f5e0ff */
[----:B-1----:R-:W-:-:S03]  /*5a7a0*/  IADD3 R50, P1, R49, R30, RZ ;  /* 0x0000001e31327210 */ /* 0x002fc60007f3e0ff */
[----:B------:R-:W-:Y:S01]  /*5a7b0*/  IMAD.X R55, R4, 0x1, R32, P2 ;  /* 0x0000000104377824 */ /* 0x000fe200010e0620 */
[----:B--2---:R-:W-:Y:S02]  /*5a7c0*/  IADD3 R40, P3, R47, R35, RZ ;  /* 0x000000232f287210 */ /* 0x004fe40007f7e0ff */
[----:B------:R-:W-:-:S03]  /*5a7d0*/  IADD3 R42, P2, R43, R37, RZ ;  /* 0x000000252b2a7210 */ /* 0x000fc60007f5e0ff */
[----:B------:R-:W-:Y:S01]  /*5a7e0*/  IMAD.X R41, R7, 0x1, R38, P3 ;  /* 0x0000000107297824 */ /* 0x000fe200018e0626 */
[----:B------:R0:W-:Y:S01]  /*5a7f0*/  STL.64 [R1+0x1570], R54 ;  /* 0x0015703601007387 */ /* 0x0001e20000100a00 */
[----:B------:R-:W-:Y:S02]  /*5a800*/  IMAD.X R51, R4, 0x1, R33, P1 ;  /* 0x0000000104337824 */ /* 0x000fe400008e0621 */
[----:B------:R-:W-:Y:S01]  /*5a810*/  IMAD.X R43, R3, 0x1, R39, P2 ;  /* 0x00000001032b7824 */ /* 0x000fe200010e0627 */
[----:B0-----:R-:W2:Y:S04]  /*5a820*/  LDL.LU.64 R54, [R1+0x2c10] ;  /* 0x002c100001367983 */ /* 0x001ea80000300a00 */
[----:B------:R0:W-:Y:S04]  /*5a830*/  STL.64 [R1+0x15d0], R40 ;  /* 0x0015d02801007387 */ /* 0x0001e80000100a00 */
[----:B------:R1:W-:Y:S04]  /*5a840*/  STL.64 [R1+0x1568], R50 ;  /* 0x0015683201007387 */ /* 0x0003e80000100a00 */
[----:B------:R3:W-:Y:S01]  /*5a850*/  STL.64 [R1+0x1558], R42 ;  /* 0x0015582a01007387 */ /* 0x0007e20000100a00 */
[----:B0-----:R-:W-:-:S02]  /*5a860*/  IADD3 R40, P1, R49, R34, RZ ;  /* 0x0000002231287210 */ /* 0x001fc40007f3e0ff */
[----:B-1----:R-:W-:-:S03]  /*5a870*/  IADD3 R50, P2, R5, R9, RZ ;  /* 0x0000000905327210 */ /* 0x002fc60007f5e0ff */
[----:B------:R-:W-:Y:S01]  /*5a880*/  IMAD.X R41, R4, 0x1, R36, P1 ;  /* 0x0000000104297824 */ /* 0x000fe200008e0624 */
[----:B---3--:R-:W-:Y:S01]  /*5a890*/  IADD3 R42, P3, R49, R35, RZ ;  /* 0x00000023312a7210 */ /* 0x008fe20007f7e0ff */
        /* <DEDUP_REMOVED lines=17> */
[C---:B------:R-:W-:Y:S01]  /*5a9b0*/  IMAD.X R43, R6.reuse, 0x1, R20, P3 ;  /* 0x00000001062b7824 */ /* 0x040fe200018e0614 */
[C---:B0-----:R-:W-:Y:S01]  /*5a9c0*/  IADD3 R50, P2, R5.reuse, R18, RZ ;  /* 0x0000001205327210 */ /* 0x041fe20007f5e0ff */
[----:B------:R0:W-:Y:S04]  /*5a9d0*/  STL.64 [R1+0x1518], R40 ;  /* 0x0015182801007387 */ /* 0x0001e80000100a00 */
[----:B------:R-:W-:Y:S01]  /*5a9e0*/  IMAD.X R51, R6, 0x1, R21, P2 ;  /* 0x0000000106337824 */ /* 0x000fe200010e0615 */
[----:B------:R1:W-:Y:S01]  /*5a9f0*/  STL.64 [R1+0x1510], R42 ;  /* 0x0015102a01007387 */ /* 0x0003e20000100a00 */
[----:B0-----:R-:W-:-:S03]  /*5aa00*/  IADD3 R40, P1, R5, R22, RZ ;  /* 0x0000001605287210 */ /* 0x001fc60007f3e0ff */
[----:B------:R0:W-:Y:S01]  /*5aa10*/  STL.64 [R1+0x1508], R50 ;  /* 0x0015083201007387 */ /* 0x0001e20000100a00 */
[----:B-1----:R-:W-:Y:S01]  /*5aa20*/  IADD3 R42, P3, R5, R23, RZ ;  /* 0x00000017052a7210 */ /* 0x002fe20007f7e0ff */
[----:B------:R-:W-:-:S04]  /*5aa30*/  IMAD.X R41, R6, 0x1, R24, P1 ;  /* 0x0000000106297824 */ /* 0x000fc800008e0618 */
[C---:B------:R-:W-:Y:S01]  /*5aa40*/  IMAD.X R43, R6.reuse, 0x1, R25, P3 ;  /* 0x00000001062b7824 */ /* 0x040fe200018e0619 */
[C---:B0-----:R-:W-:Y:S01]  /*5aa50*/  IADD3 R50, P2, R5.reuse, R26, RZ ;  /* 0x0000001a05327210 */ /* 0x041fe20007f5e0ff */
[----:B------:R-:W-:Y:S01]  /*5aa60*/  IMAD.MOV.U32 R51, RZ, RZ, R48 ;  /* 0x000000ffff337224 */ /* 0x000fe200078e0030 */
[----:B------:R0:W-:Y:S03]  /*5aa70*/  STL.64 [R1+0x1500], R40 ;  /* 0x0015002801007387 */ /* 0x0001e60000100a00 */
[----:B------:R-:W-:Y:S02]  /*5aa80*/  IMAD.MOV.U32 R3, RZ, RZ, R51 ;  /* 0x000000ffff037224 */ /* 0x000fe400078e0033 */
[----:B------:R-:W-:Y:S01]  /*5aa90*/  IMAD.X R51, R6, 0x1, R29, P2 ;  /* 0x0000000106337824 */ /* 0x000fe200010e061d */
[----:B------:R1:W-:Y:S01]  /*5aaa0*/  STL.64 [R1+0x14f8], R42 ;  /* 0x0014f82a01007387 */ /* 0x0003e20000100a00 */
[----:B0-----:R-:W-:-:S05]  /*5aab0*/  IADD3 R40, P1, R5, R27, RZ ;  /* 0x0000001b05287210 */ /* 0x001fca0007f3e0ff */
[----:B------:R-:W-:Y:S01]  /*5aac0*/  IMAD.X R41, R6, 0x1, R31, P1 ;  /* 0x0000000106297824 */ /* 0x000fe200008e061f */
[----:B-1----:R-:W3:Y:S04]  /*5aad0*/  LDL.LU.64 R42, [R1+0x2c08] ;  /* 0x002c0800012a7983 */ /* 0x002ee80000300a00 */
[----:B------:R0:W-:Y:S04]  /*5aae0*/  STL.64 [R1+0x14f0], R50 ;  /* 0x0014f03201007387 */ /* 0x0001e80000100a00 */
[----:B0-----:R-:W4:Y:S04]  /*5aaf0*/  LDL.LU R51, [R1+0x2c00] ;  /* 0x002c000001337983 */ /* 0x001f280000300800 */
[----:B------:R0:W-:Y:S04]  /*5ab00*/  STL.64 [R1+0x14e8], R40 ;  /* 0x0014e82801007387 */ /* 0x0001e80000100a00 */
[----:B0-----:R-:W2:Y:S01]  /*5ab10*/  LDL.LU.64 R40, [R1+0x2bf8] ;  /* 0x002bf80001287983 */ /* 0x001ea20000300a00 */
[----:B------:R-:W-:-:S05]  /*5ab20*/  IADD3 R2, P3, R2, R37, RZ ;  /* 0x0000002502027210 */ /* 0x000fca0007f7e0ff */
[----:B------:R-:W-:-:S05]  /*5ab30*/  IMAD.X R3, R3, 0x1, R39, P3 ;  /* 0x0000000103037824 */ /* 0x000fca00018e0627 */
[----:B------:R0:W-:Y:S02]  /*5ab40*/  STL.64 [R1+0x14d8], R2 ;  /* 0x0014d80201007387 */ /* 0x0001e40000100a00 */
[----:B0-----:R-:W-:-:S05]  /*5ab50*/  IADD3 R2, P1, R5, R28, RZ ;  /* 0x0000001c05027210 */ /* 0x001fca0007f3e0ff */
[----:B------:R-:W-:Y:S01]  /*5ab60*/  IMAD.X R3, R6, 0x1, R32, P1 ;  /* 0x0000000106037824 */ /* 0x000fe200008e0620 */
[----:B----4-:R-:W-:-:S05]  /*5ab70*/  IADD3 R50, P2, R51, R37, RZ ;  /* 0x0000002533327210 */ /* 0x010fca0007f5e0ff */
[----:B--2---:R-:W-:-:S05]  /*5ab80*/  IMAD.X R51, R40, 0x1, R39, P2 ;  /* 0x0000000128337824 */ /* 0x004fca00010e0627 */
[----:B------:R0:W-:Y:S04]  /*5ab90*/  STL.64 [R1+0x14b8], R50 ;  /* 0x0014b83201007387 */ /* 0x0001e80000100a00 */
[----:B------:R1:W-:Y:S01]  /*5aba0*/  STL.64 [R1+0x14a8], R2 ;  /* 0x0014a80201007387 */ /* 0x0003e20000100a00 */
[----:B0-----:R-:W-:-:S03]  /*5abb0*/  IADD3 R50, P2, R5, R30, RZ ;  /* 0x0000001e05327210 */ /* 0x001fc60007f5e0ff */
[----:B-1----:R-:W2:Y:S02]  /*5abc0*/  LDL.LU R3, [R1+0x2bf4] ;  /* 0x002bf40001037983 */ /* 0x002ea40000300800 */
[----:B------:R-:W-:-:S05]  /*5abd0*/  IMAD.X R51, R6, 0x1, R33, P2 ;  /* 0x0000000106337824 */ /* 0x000fca00010e0621 */
[----:B------:R0:W-:Y:S04]  /*5abe0*/  STL.64 [R1+0x1490], R50 ;  /* 0x0014903201007387 */ /* 0x0001e80000100a00 */
[----:B0-----:R-:W4:Y:S01]  /*5abf0*/  LDL.LU R50, [R1+0x2bf0] ;  /* 0x002bf00001327983 */ /* 0x001f220000300800 */
[-C--:B------:R-:W-:Y:S02]  /*5ac00*/  IADD3 R40, P3, R41, R37.reuse, RZ ;  /* 0x0000002529287210 */ /* 0x080fe40007f7e0ff */
[----:B------:R-:W-:Y:S02]  /*5ac10*/  SHF.R.S32.HI R48, RZ, 0x1f, R55 ;  /* 0x0000001fff307819 */ /* 0x000fe40000011437 */
[----:B--2---:R-:W-:-:S05]  /*5ac20*/  IADD3 R2, P1, R3, R37, RZ ;  /* 0x0000002503027210 */ /* 0x004fca0007f3e0ff */
[--C-:B---3--:R-:W-:Y:S02]  /*5ac30*/  IMAD.X R3, R43, 0x1, R39.reuse, P1 ;  /* 0x000000012b037824 */ /* 0x108fe400008e0627 */
[----:B----4-:R-:W-:Y:S01]  /*5ac40*/  IMAD.X R41, R50, 0x1, R39, P3 ;  /* 0x0000000132297824 */ /* 0x010fe200018e0627 */
[----:B------:R-:W-:-:S04]  /*5ac50*/  IADD3 R50, P1, R55, R9, RZ ;  /* 0x0000000937327210 */ /* 0x000fc80007f3e0ff */
[----:B------:R0:W-:Y:S04]  /*5ac60*/  STL.64 [R1+0x1480], R40 ;  /* 0x0014802801007387 */ /* 0x0001e80000100a00 */
[----:B------:R1:W-:Y:S01]  /*5ac70*/  STL.64 [R1+0x1470], R2 ;  /* 0x0014700201007387 */ /* 0x0003e20000100a00 */
[----:B------:R-:W-:Y:S01]  /*5ac80*/  IMAD.X R51, R48, 0x1, R58, P1 ;  /* 0x0000000130337824 */ /* 0x000fe200008e063a */
[C---:B0-----:R-:W-:Y:S02]  /*5ac90*/  IADD3 R40, P3, R5.reuse, R34, RZ ;  /* 0x0000002205287210 */ /* 0x041fe40007f7e0ff */
[----:B-1----:R-:W-:-:S03]  /*5aca0*/  IADD3 R2, P2, R5, R35, RZ ;  /* 0x0000002305027210 */ /* 0x002fc60007f5e0ff */
[C---:B------:R-:W-:Y:S02]  /*5acb0*/  IMAD.X R41, R6.reuse, 0x1, R36, P3 ;  /* 0x0000000106297824 */ /* 0x040fe400018e0624 */
[----:B------:R-:W-:-:S03]  /*5acc0*/  IMAD.X R3, R6, 0x1, R38, P2 ;  /* 0x0000000106037824 */ /* 0x000fc600010e0626 */
[----:B------:R0:W-:Y:S04]  /*5acd0*/  STL.64 [R1+0x1460], R40 ;  /* 0x0014602801007387 */ /* 0x0001e80000100a00 */
        /* <DEDUP_REMOVED lines=25> */
[----:B------:R-:W-:Y:S01]  /*5ae70*/  STL.64 [R1+0x1410], R40 ;  /* 0x0014102801007387 */ /* 0x000fe20000100a00 */
[----:B------:R-:W-:-:S03]  /*5ae80*/  IMAD.X R51, R48, 0x1, R29, P1 ;  /* 0x0000000130337824 */ /* 0x000fc600008e061d */
[----:B------:R-:W-:Y:S04]  /*5ae90*/  STL.64 [R1+0x1408], R2 ;  /* 0x0014080201007387 */ /* 0x000fe80000100a00 */
[----:B------:R0:W-:Y:S04]  /*5aea0*/  STL.64 [R1+0x1400], R50 ;  /* 0x0014003201007387 */ /* 0x0001e80000100a00 */
[----:B0-----:R-:W2:Y:S01]  /*5aeb0*/  LDL.LU.64 R50, [R1+0x2be8] ;  /* 0x002be80001327983 */ /* 0x001ea20000300a00 */
[----:B------:R-:W-:Y:S02]  /*5aec0*/  IADD3 R40, P3, R61, R37, RZ ;  /* 0x000000253d287210 */ /* 0x000fe40007f7e0ff */
[----:B------:R-:W-:-:S03]  /*5aed0*/  IADD3 R2, P2, R55, R27, RZ ;  /* 0x0000001b37027210 */ /* 0x000fc60007f5e0ff */
[----:B------:R-:W-:Y:S01]  /*5aee0*/  IMAD.X R41, R42, 0x1, R39, P3 ;  /* 0x000000012a297824 */ /* 0x000fe200018e0627 */
[----:B------:R-:W-:Y:S01]  /*5aef0*/  IADD3 R42, P3, R56, R37, RZ ;  /* 0x00000025382a7210 */ /* 0x000fe20007f7e0ff */
[----:B------:R-:W-:-:S03]  /*5af00*/  IMAD.X R3, R48, 0x1, R31, P2 ;  /* 0x0000000130037824 */ /* 0x000fc600010e061f */
[----:B------:R0:W-:Y:S01]  /*5af10*/  STL.64 [R1+0x13f0], R40 ;  /* 0x0013f02801007387 */ /* 0x0001e20000100a00 */
[----:B------:R-:W-:-:S03]  /*5af20*/  IMAD.X R43, R60, 0x1, R39, P3 ;  /* 0x000000013c2b7824 */ /* 0x000fc600018e0627 */
[----:B------:R1:W-:Y:S01]  /*5af30*/  STL.64 [R1+0x13e8], R2 ;  /* 0x0013e80201007387 */ /* 0x0003e20000100a00 */
[C---:B------:R-:W-:Y:S02]  /*5af40*/  IADD3 R60, P2, R55.reuse, R30, RZ ;  /* 0x0000001e373c7210 */ /* 0x040fe40007f5e0ff */
[----:B0-----:R-:W-:Y:S01]  /*5af50*/  IADD3 R40, P1, R55, R28, RZ ;  /* 0x0000001c37287210 */ /* 0x001fe20007f3e0ff */
[----:B-1----:R-:W3:Y:S04]  /*5af60*/  LDL.LU.64 R2, [R1+0x2be0] ;  /* 0x002be00001027983 */ /* 0x002ee80000300a00 */
[C---:B------:R-:W-:Y:S01]  /*5af70*/  IMAD.X R41, R48.reuse, 0x1, R32, P1 ;  /* 0x0000000130297824 */ /* 0x040fe200008e0620 */
[----:B------:R0:W-:Y:S01]  /*5af80*/  STL.64 [R1+0x13d0], R42 ;  /* 0x0013d02a01007387 */ /* 0x0001e20000100a00 */
[----:B------:R-:W-:-:S03]  /*5af90*/  IMAD.X R61, R48, 0x1, R33, P2 ;  /* 0x00000001303d7824 */ /* 0x000fc600010e0621 */
[----:B------:R1:W-:Y:S01]  /*5afa0*/  STL.64 [R1+0x13c8], R40 ;  /* 0x0013c82801007387 */ /* 0x0003e20000100a00 */
[-C--:B0-----:R-:W-:Y:S02]  /*5afb0*/  IADD3 R42, P3, R44, R37.reuse, RZ ;  /* 0x000000252c2a7210 */ /* 0x081fe40007f7e0ff */
[----:B------:R-:W-:Y:S01]  /*5afc0*/  IADD3 R44, P1, R45, R37, RZ ;  /* 0x000000252d2c7210 */ /* 0x000fe20007f3e0ff */
[----:B-1----:R-:W4:Y:S02]  /*5afd0*/  LDL.LU.64 R40, [R1+0x2bd8] ;  /* 0x002bd80001287983 */ /* 0x002f240000300a00 */
[--C-:B------:R-:W-:Y:S02]  /*5afe0*/  IMAD.X R43, R53, 0x1, R39.reuse, P3 ;  /* 0x00000001352b7824 */ /* 0x100fe400018e0627 */
[----:B------:R-:W-:-:S03]  /*5aff0*/  IMAD.X R45, R46, 0x1, R39, P1 ;  /* 0x000000012e2d7824 */ /* 0x000fc600008e0627 */
[----:B------:R0:W-:Y:S04]  /*5b000*/  STL.64 [R1+0x13a8], R42 ;  /* 0x0013a82a01007387 */ /* 0x0001e80000100a00 */
[----:B------:R1:W-:Y:S04]  /*5b010*/  STL.64 [R1+0x13b8], R60 ;  /* 0x0013b83c01007387 */ /* 0x0003e80000100a00 */
[----:B------:R1:W-:Y:S01]  /*5b020*/  STL.64 [R1+0x1398], R44 ;  /* 0x0013982c01007387 */ /* 0x0003e20000100a00 */
[----:B0-----:R-:W-:Y:S02]  /*5b030*/  IADD3 R42, P3, R55, R34, RZ ;  /* 0x00000022372a7210 */ /* 0x001fe40007f7e0ff */
[----:B------:R-:W-:-:S02]  /*5b040*/  SHF.R.S32.HI R56, RZ, 0x1f, R57 ;  /* 0x0000001fff387819 */ /* 0x000fc40000011439 */
[----:B-1----:R-:W-:Y:S01]  /*5b050*/  IADD3 R60, P1, R57, R9, RZ ;  /* 0x00000009393c7210 */ /* 0x002fe20007f3e0ff */
[----:B------:R-:W-:Y:S01]  /*5b060*/  IMAD.X R43, R48, 0x1, R36, P3 ;  /* 0x00000001302b7824 */ /* 0x000fe200018e0624 */
[----:B------:R-:W-:-:S03]  /*5b070*/  IADD3 R44, P2, R55, R35, RZ ;  /* 0x00000023372c7210 */ /* 0x000fc60007f5e0ff */
[----:B------:R-:W-:Y:S01]  /*5b080*/  IMAD.X R61, R56, 0x1, R58, P1 ;  /* 0x00000001383d7824 */ /* 0x000fe200008e063a */
        /* <DEDUP_REMOVED lines=33> */
[----:B------:R-:W-:Y:S01]  /*5b2a0*/  IMAD.X R43, R56, 0x1, R31, P3 ;  /* 0x00000001382b7824 */ /* 0x000fe200018e061f */
[----:B------:R-:W-:-:S03]  /*5b2b0*/  IADD3 R46, P3, R47, R37, RZ ;  /* 0x000000252f2e7210 */ /* 0x000fc60007f7e0ff */
[----:B------:R-:W-:Y:S01]  /*5b2c0*/  IMAD.X R45, R56, 0x1, R32, P2 ;  /* 0x00000001382d7824 */ /* 0x000fe200010e0620 */
[----:B0-----:R-:W-:Y:S01]  /*5b2d0*/  IADD3 R60, P1, R57, R30, RZ ;  /* 0x0000001e393c7210 */ /* 0x001fe20007f3e0ff */
[----:B------:R0:W-:Y:S01]  /*5b2e0*/  STL.64 [R1+0x1368], R42 ;  /* 0x0013682a01007387 */ /* 0x0001e20000100a00 */
[----:B------:R-:W-:-:S03]  /*5b2f0*/  IMAD.X R47, R7, 0x1, R39, P3 ;  /* 0x00000001072f7824 */ /* 0x000fc600018e0627 */
[----:B------:R-:W-:Y:S01]  /*5b300*/  IMAD.X R61, R56, 0x1, R33, P1 ;  /* 0x00000001383d7824 */ /* 0x000fe200008e0621 */
[----:B0-----:R-:W3:Y:S04]  /*5b310*/  LDL.LU.64 R42, [R1+0x2bd0] ;  /* 0x002bd000012a7983 */ /* 0x001ee80000300a00 */
[----:B------:R0:W-:Y:S04]  /*5b320*/  STL.64 [R1+0x1360], R44 ;  /* 0x0013602c01007387 */ /* 0x0001e80000100a00 */
[----:B------:R1:W-:Y:S01]  /*5b330*/  STL.64 [R1+0x1358], R60 ;  /* 0x0013583c01007387 */ /* 0x0003e20000100a00 */
[----:B0-----:R-:W-:-:S03]  /*5b340*/  IADD3 R44, P2, R49, R37, RZ ;  /* 0x00000025312c7210 */ /* 0x001fc60007f5e0ff */
[----:B------:R0:W-:Y:S01]  /*5b350*/  STL.64 [R1+0x12f8], R46 ;  /* 0x0012f82e01007387 */ /* 0x0001e20000100a00 */
[----:B-1----:R-:W-:Y:S01]  /*5b360*/  IADD3 R60, P1, R57, R34, RZ ;  /* 0x00000022393c7210 */ /* 0x002fe20007f3e0ff */
[----:B------:R-:W-:-:S04]  /*5b370*/  IMAD.X R45, R4, 0x1, R39, P2 ;  /* 0x00000001042d7824 */ /* 0x000fc800010e0627 */
[C---:B------:R-:W-:Y:S01]  /*5b380*/  IMAD.X R61, R56.reuse, 0x1, R36, P1 ;  /* 0x00000001383d7824 */ /* 0x040fe200008e0624 */
[----:B0-----:R-:W-:Y:S01]  /*5b390*/  IADD3 R46, P2, R57, R35, RZ ;  /* 0x00000023392e7210 */ /* 0x001fe20007f5e0ff */
[----:B------:R0:W-:Y:S04]  /*5b3a0*/  STL.64 [R1+0x12e0], R44 ;  /* 0x0012e02c01007387 */ /* 0x0001e80000100a00 */
[----:B------:R-:W-:Y:S01]  /*5b3b0*/  IMAD.X R47, R56, 0x1, R38, P2 ;  /* 0x00000001382f7824 */ /* 0x000fe200010e0626 */
[----:B------:R1:W-:Y:S04]  /*5b3c0*/  STL.64 [R1+0x12d8], R60 ;  /* 0x0012d83c01007387 */ /* 0x0003e80000100a00 */
[----:B------:R1:W-:Y:S01]  /*5b3d0*/  STL.64 [R1+0x12c8], R46 ;  /* 0x0012c82e01007387 */ /* 0x0003e20000100a00 */
[----:B--2---:R-:W-:-:S02]  /*5b3e0*/  SHF.R.S32.HI R53, RZ, 0x1f, R51 ;  /* 0x0000001fff357819 */ /* 0x004fc40000011433 */
[C---:B0-----:R-:W-:Y:S02]  /*5b3f0*/  IADD3 R44, P3, R51.reuse, R9, RZ ;  /* 0x00000009332c7210 */ /* 0x041fe40007f7e0ff */
[C---:B-1----:R-:W-:Y:S02]  /*5b400*/  IADD3 R60, P1, R51.reuse, R10, RZ ;  /* 0x0000000a333c7210 */ /* 0x042fe40007f3e0ff */
[----:B------:R-:W-:Y:S01]  /*5b410*/  IADD3 R46, P2, R51, R11, RZ ;  /* 0x0000000b332e7210 */ /* 0x000fe20007f5e0ff */
[C---:B------:R-:W-:Y:S02]  /*5b420*/  IMAD.X R45, R53.reuse, 0x1, R58, P3 ;  /* 0x00000001352d7824 */ /* 0x040fe400018e063a */
[C---:B------:R-:W-:Y:S02]  /*5b430*/  IMAD.X R61, R53.reuse, 0x1, R12, P1 ;  /* 0x00000001353d7824 */ /* 0x040fe400008e060c */
        /* <DEDUP_REMOVED lines=25> */
[-C--:B------:R-:W-:Y:S02]  /*5b5d0*/  IADD3 R4, P3, R5, R37.reuse, RZ ;  /* 0x0000002505047210 */ /* 0x080fe40007f7e0ff */
[----:B--2---:R-:W-:Y:S01]  /*5b5e0*/  IADD3 R46, P2, R51, R28, RZ ;  /* 0x0000001c332e7210 */ /* 0x004fe20007f5e0ff */
[C---:B------:R-:W-:Y:S01]  /*5b5f0*/  IMAD.X R61, R53.reuse, 0x1, R31, P1 ;  /* 0x00000001353d7824 */ /* 0x040fe200008e061f */
[----:B------:R0:W-:Y:S01]  /*5b600*/  STL.64 [R1+0x1278], R44 ;  /* 0x0012782c01007387 */ /* 0x0001e20000100a00 */
[--C-:B------:R-:W-:Y:S02]  /*5b610*/  IMAD.X R5, R6, 0x1, R39.reuse, P3 ;  /* 0x0000000106057824 */ /* 0x100fe400018e0627 */
[----:B------:R-:W-:Y:S01]  /*5b620*/  IMAD.X R47, R53, 0x1, R32, P2 ;  /* 0x00000001352f7824 */ /* 0x000fe200010e0620 */
[----:B------:R-:W-:Y:S01]  /*5b630*/  IADD3 R6, P2, R55, R37, RZ ;  /* 0x0000002537067210 */ /* 0x000fe20007f5e0ff */
[----:B0-----:R-:W2:Y:S04]  /*5b640*/  LDL.LU.64 R44, [R1+0x2bc8] ;  /* 0x002bc800012c7983 */ /* 0x001ea80000300a00 */
[----:B------:R0:W-:Y:S04]  /*5b650*/  STL.64 [R1+0x1270], R60 ;  /* 0x0012703c01007387 */ /* 0x0001e80000100a00 */
[----:B------:R1:W-:Y:S01]  /*5b660*/  STL.64 [R1+0x1268], R46 ;  /* 0x0012682e01007387 */ /* 0x0003e20000100a00 */
[----:B------:R-:W-:Y:S01]  /*5b670*/  IMAD.X R7, R48, 0x1, R39, P2 ;  /* 0x0000000130077824 */ /* 0x000fe200010e0627 */
[----:B0-----:R-:W-:-:S02]  /*5b680*/  IADD3 R60, P1, R51, R30, RZ ;  /* 0x0000001e333c7210 */ /* 0x001fc40007f3e0ff */
[----:B-1----:R-:W4:Y:S03]  /*5b690*/  LDL.LU.64 R46, [R1+0x2bc0] ;  /* 0x002bc000012e7983 */ /* 0x002f260000300a00 */
[----:B------:R-:W-:Y:S01]  /*5b6a0*/  IMAD.X R61, R53, 0x1, R33, P1 ;  /* 0x00000001353d7824 */ /* 0x000fe200008e0621 */
[----:B------:R0:W-:Y:S01]  /*5b6b0*/  STL.64 [R1+0x1248], R4 ;  /* 0x0012480401007387 */ /* 0x0001e20000100a00 */
[----:B------:R-:W-:-:S03]  /*5b6c0*/  IADD3 R48, P2, R51, R35, RZ ;  /* 0x0000002333307210 */ /* 0x000fc60007f5e0ff */
[----:B------:R1:W-:Y:S01]  /*5b6d0*/  STL.64 [R1+0x1258], R60 ;  /* 0x0012583c01007387 */ /* 0x0003e20000100a00 */
[----:B0-----:R-:W-:Y:S02]  /*5b6e0*/  IADD3 R4, P3, R51, R34, RZ ;  /* 0x0000002233047210 */ /* 0x001fe40007f7e0ff */
[----:B------:R-:W-:Y:S01]  /*5b6f0*/  SHF.R.S32.HI R55, RZ, 0x1f, R52 ;  /* 0x0000001fff377819 */ /* 0x000fe20000011434 */
[----:B-1----:R-:W3:Y:S02]  /*5b700*/  LDL.LU.64 R60, [R1+0x2bb8] ;  /* 0x002bb800013c7983 */ /* 0x002ee40000300a00 */
[C---:B------:R-:W-:Y:S02]  /*5b710*/  IMAD.X R5, R53.reuse, 0x1, R36, P3 ;  /* 0x0000000135057824 */ /* 0x040fe400018e0624 */
[----:B------:R0:W-:Y:S01]  /*5b720*/  STL.64 [R1+0x1228], R6 ;  /* 0x0012280601007387 */ /* 0x0001e20000100a00 */
[----:B------:R-:W-:-:S03]  /*5b730*/  IMAD.X R49, R53, 0x1, R38, P2 ;  /* 0x0000000135317824 */ /* 0x000fc600010e0626 */
[----:B------:R1:W-:Y:S01]  /*5b740*/  STL.64 [R1+0x1238], R4 ;  /* 0x0012380401007387 */ /* 0x0003e20000100a00 */
[C---:B0-----:R-:W-:Y:S02]  /*5b750*/  IADD3 R6, P1, R52.reuse, R9, RZ ;  /* 0x0000000934067210 */ /* 0x041fe40007f3e0ff */
[----:B-1----:R-:W-:-:S03]  /*5b760*/  IADD3 R4, P3, R52, R10, RZ ;  /* 0x0000000a34047210 */ /* 0x002fc60007f7e0ff */
        /* <DEDUP_REMOVED lines=8> */
[----:B------:R-:W-:Y:S01]  /*5b7f0*/  IADD3 R4, P3, R52, R16, RZ ;  /* 0x0000001034047210 */ /* 0x000fe20007f7e0ff */
        /* <DEDUP_REMOVED lines=26> */
[----:B------:R-:W-:Y:S01]  /*5b9a0*/  IADD3 R4, P3, R57, R37, RZ ;  /* 0x0000002539047210 */ /* 0x000fe20007f7e0ff */
[----:B------:R-:W-:-:S03]  /*5b9b0*/  IMAD.X R7, R55, 0x1, R33, P1 ;  /* 0x0000000137077824 */ /* 0x000fc600008e0621 */
[----:B------:R0:W-:Y:S01]  /*5b9c0*/  STL.64 [R1+0x11c0], R48 ;  /* 0x0011c03001007387 */ /* 0x0001e20000100a00 */
[----:B------:R-:W-:-:S03]  /*5b9d0*/  IMAD.X R5, R56, 0x1, R39, P3 ;  /* 0x0000000138057824 */ /* 0x000fc600018e0627 */
[----:B------:R1:W-:Y:S01]  /*5b9e0*/  STL.64 [R1+0x11b8], R6 ;  /* 0x0011b80601007387 */ /* 0x0003e20000100a00 */
[----:B0-----:R-:W-:-:S03]  /*5b9f0*/  IADD3 R48, P2, R52, R34, RZ ;  /* 0x0000002234307210 */ /* 0x001fc60007f5e0ff */
[----:B-1----:R-:W2:Y:S04]  /*5ba00*/  LDL.LU.64 R6, [R1+0x2bb0] ;  /* 0x002bb00001067983 */ /* 0x002ea80000300a00 */
[----:B------:R0:W-:Y:S01]  /*5ba10*/  STL.64 [R1+0x11a8], R4 ;  /* 0x0011a80401007387 */ /* 0x0001e20000100a00 */
[----:B------:R-:W-:Y:S01]  /*5ba20*/  IMAD.X R49, R55, 0x1, R36, P2 ;  /* 0x0000000137317824 */ /* 0x000fe200010e0624 */
[C---:B------:R-:W-:Y:S02]  /*5ba30*/  IADD3 R56, P1, R52.reuse, R35, RZ ;  /* 0x0000002334387210 */ /* 0x040fe40007f3e0ff */
[-C--:B0-----:R-:W-:Y:S02]  /*5ba40*/  IADD3 R4, P3, R51, R37.reuse, RZ ;  /* 0x0000002533047210 */ /* 0x081fe40007f7e0ff */
[----:B------:R0:W-:Y:S03]  /*5ba50*/  STL.64 [R1+0x11a0], R48 ;  /* 0x0011a03001007387 */ /* 0x0001e60000100a00 */
[----:B------:R-:W-:Y:S01]  /*5ba60*/  IMAD.X R5, R53, 0x1, R39, P3 ;  /* 0x0000000135057824 */ /* 0x000fe200018e0627 */
[----:B------:R-:W-:-:S02]  /*5ba70*/  IADD3 R52, P2, R52, R37, RZ ;  /* 0x0000002534347210 */ /* 0x000fc40007f5e0ff */
[----:B------:R-:W-:Y:S01]  /*5ba80*/  SHF.R.S32.HI R51, RZ, 0x1f, R54 ;  /* 0x0000001fff337819 */ /* 0x000fe20000011436 */
[----:B0-----:R-:W4:Y:S04]  /*5ba90*/  LDL.LU.64 R48, [R1+0x2ba8] ;  /* 0x002ba80001307983 */ /* 0x001f280000300a00 */
[----:B------:R0:W-:Y:S01]  /*5baa0*/  STL.64 [R1+0x1188], R4 ;  /* 0x0011880401007387 */ /* 0x0001e20000100a00 */
[C---:B------:R-:W-:Y:S02]  /*5bab0*/  IMAD.X R57, R55.reuse, 0x1, R38, P1 ;  /* 0x0000000137397824 */ /* 0x040fe400008e0626 */
[----:B------:R-:W-:Y:S01]  /*5bac0*/  IMAD.X R53, R55, 0x1, R39, P2 ;  /* 0x0000000137357824 */ /* 0x000fe200010e0627 */
[C---:B0-----:R-:W-:Y:S02]  /*5bad0*/  IADD3 R4, P3, R54.reuse, R9, RZ ;  /* 0x0000000936047210 */ /* 0x041fe40007f7e0ff */
[----:B------:R0:W-:Y:S03]  /*5bae0*/  STL.64 [R1+0x1180], R56 ;  /* 0x0011803801007387 */ /* 0x0001e60000100a00 */
[----:B------:R-:W-:Y:S01]  /*5baf0*/  IMAD.X R5, R51, 0x1, R58, P3 ;  /* 0x0000000133057824 */ /* 0x000fe200018e063a */
[----:B------:R1:W-:Y:S04]  /*5bb00*/  STL.64 [R1+0x1168], R52 ;  /* 0x0011683401007387 */ /* 0x0003e80000100a00 */
[----:B------:R1:W-:Y:S01]  /*5bb10*/  STL.64 [R1+0x1160], R4 ;  /* 0x0011600401007387 */ /* 0x0003e20000100a00 */
[----:B0-----:R-:W-:-:S02]  /*5bb20*/  IADD3 R56, P1, R54, R10, RZ ;  /* 0x0000000a36387210 */ /* 0x001fc40007f3e0ff */
        /* <DEDUP_REMOVED lines=31> */
[----:B------:R-:W-:Y:S01]  /*5bd20*/  STL.64 [R1+0x1108], R56 ;  /* 0x0011083801007387 */ /* 0x000fe20000100a00 */
[----:B------:R-:W-:-:S03]  /*5bd30*/  IMAD.X R5, R51, 0x1, R33, P3 ;  /* 0x0000000133057824 */ /* 0x000fc600018e0621 */
[----:B------:R-:W-:Y:S04]  /*5bd40*/  STL.64 [R1+0x1100], R52 ;  /* 0x0011003401007387 */ /* 0x000fe80000100a00 */
[----:B------:R0:W-:Y:S04]  /*5bd50*/  STL.64 [R1+0x10f8], R4 ;  /* 0x0010f80401007387 */ /* 0x0001e80000100a00 */
[----:B0-----:R-:W3:Y:S01]  /*5bd60*/  LDL.LU.64 R4, [R1+0x2ba0] ;  /* 0x002ba00001047983 */ /* 0x001ee20000300a00 */
[C---:B------:R-:W-:Y:S01]  /*5bd70*/  IADD3 R56, P1, R54.reuse, R34, RZ ;  /* 0x0000002236387210 */ /* 0x040fe20007f3e0ff */
[----:B------:R-:W-:Y:S01]  /*5bd80*/  IMAD.MOV.U32 R55, RZ, RZ, R51 ;  /* 0x000000ffff377224 */ /* 0x000fe200078e0033 */
[----:B------:R-:W-:-:S03]  /*5bd90*/  IADD3 R52, P2, R54, R35, RZ ;  /* 0x0000002336347210 */ /* 0x000fc60007f5e0ff */
[C---:B------:R-:W-:Y:S01]  /*5bda0*/  IMAD.X R57, R55.reuse, 0x1, R36, P1 ;  /* 0x0000000137397824 */ /* 0x040fe200008e0624 */
[----:B------:R-:W-:Y:S01]  /*5bdb0*/  IADD3 R54, P3, R54, R37, RZ ;  /* 0x0000002536367210 */ /* 0x000fe20007f7e0ff */
[----:B------:R-:W-:-:S03]  /*5bdc0*/  IMAD.X R53, R55, 0x1, R38, P2 ;  /* 0x0000000137357824 */ /* 0x000fc600010e0626 */
[----:B------:R0:W-:Y:S01]  /*5bdd0*/  STL.64 [R1+0x10f0], R56 ;  /* 0x0010f03801007387 */ /* 0x0001e20000100a00 */
[----:B------:R-:W-:-:S03]  /*5bde0*/  IMAD.X R55, R55, 0x1, R39, P3 ;  /* 0x0000000137377824 */ /* 0x000fc600018e0627 */
[----:B------:R1:W-:Y:S04]  /*5bdf0*/  STL.64 [R1+0x10e8], R52 ;  /* 0x0010e83401007387 */ /* 0x0003e80000100a00 */
[----:B------:R1:W-:Y:S01]  /*5be00*/  STL.64 [R1+0x10d0], R54 ;  /* 0x0010d03601007387 */ /* 0x0003e20000100a00 */
[----:B---3--:R-:W-:Y:S02]  /*5be10*/  SHF.R.S32.HI R51, RZ, 0x1f, R5 ;  /* 0x0000001fff337819 */ /* 0x008fe40000011405 */
        /* <DEDUP_REMOVED lines=16> */
[----:B-1----:R-:W-:Y:S01]  /*5bf20*/  IADD3 R56, P1, R5, R18, RZ ;  /* 0x0000001205387210 */ /* 0x002fe20007f3e0ff */
[----:B------:R0:W-:Y:S04]  /*5bf30*/  STL.64 [R1+0x10a0], R52 ;  /* 0x0010a03401007387 */ /* 0x0001e80000100a00 */
[----:B------:R-:W-:Y:S01]  /*5bf40*/  IMAD.X R57, R51, 0x1, R21, P1 ;  /* 0x0000000133397824 */ /* 0x000fe200008e0615 */
        /* <DEDUP_REMOVED lines=26> */
[----:B----4-:R-:W-:Y:S01]  /*5c0f0*/  SHF.R.S32.HI R5, RZ, 0x1f, R49 ;  /* 0x0000001fff057819 */ /* 0x010fe20000011431 */
[----:B------:R-:W-:Y:S02]  /*5c100*/  IMAD.X R57, R51, 0x1, R39, P1 ;  /* 0x0000000133397824 */ /* 0x000fe400008e0627 */
        /* <DEDUP_REMOVED lines=45> */
[----:B------:R1:W-:Y:S01]  /*5c3e0*/  STL.64 [R1+0xfb8], R54 ;  /* 0x000fb83601007387 */ /* 0x0003e20000100a00 */
[----:B------:R-:W-:-:S03]  /*5c3f0*/  SHF.R.S32.HI R51, RZ, 0x1f, R4 ;  /* 0x0000001fff337819 */ /* 0x000fc60000011404 */
[----:B------:R3:W-:Y:S01]  /*5c400*/  STL.64 [R1+0xfb0], R56 ;  /* 0x000fb03801007387 */ /* 0x0007e20000100a00 */
[----:B0-----:R-:W-:Y:S02]  /*5c410*/  IADD3 R52, P2, R49, R37, RZ ;  /* 0x0000002531347210 */ /* 0x001fe40007f5e0ff */
        /* <DEDUP_REMOVED lines=42> */
[----:B------:R1:W-:Y:S01]  /*5c6c0*/  STL.64 [R1+0xbe8], R54 ;  /* 0x000be83601007387 */ /* 0x0003e20000100a00 */
[----:B--2---:R-:W-:Y:S02]  /*5c6d0*/  SHF.R.S32.HI R49, RZ, 0x1f, R7 ;  /* 0x0000001fff317819 */ /* 0x004fe40000011407 */
[C---:B0-----:R-:W-:Y:S02]  /*5c6e0*/  IADD3 R52, P2, R4.reuse, R35, RZ ;  /* 0x0000002304347210 */ /* 0x041fe40007f5e0ff */
[----:B------:R-:W-:Y:S01]  /*5c6f0*/  IADD3 R4, P3, R4, R37, RZ ;  /* 0x0000002504047210 */ /* 0x000fe20007f7e0ff */
[----:B-1----:R-:W2:Y:S02]  /*5c700*/  LDL.LU.64 R54, [R1+0x2b98] ;  /* 0x002b980001367983 */ /* 0x002ea40000300a00 */
[C---:B------:R-:W-:Y:S02]  /*5c710*/  IMAD.X R53, R51.reuse, 0x1, R38, P2 ;  /* 0x0000000133357824 */ /* 0x040fe400010e0626 */
        /* <DEDUP_REMOVED lines=49> */
[----:B------:R-:W-:Y:S01]  /*5ca30*/  SHF.R.S32.HI R7, RZ, 0x1f, R48 ;  /* 0x0000001fff077819 */ /* 0x000fe20000011430 */
[----:B------:R-:W-:Y:S02]  /*5ca40*/  IMAD.X R57, R49, 0x1, R39, P1 ;  /* 0x0000000131397824 */ /* 0x000fe400008e0627 */
        /* <DEDUP_REMOVED lines=41> */
[C---:B---3--:R-:W-:Y:S01]  /*5cce0*/  IADD3 R56, P1, R48.reuse, R35, RZ ;  /* 0x0000002330387210 */ /* 0x048fe20007f3e0ff */
[C---:B------:R-:W-:Y:S01]  /*5ccf0*/  IMAD.X R5, R7.reuse, 0x1, R36, P3 ;  /* 0x0000000107057824 */ /* 0x040fe200018e0624 */
[----:B------:R-:W-:Y:S02]  /*5cd00*/  IADD3 R48, P2, R48, R37, RZ ;  /* 0x0000002530307210 */ /* 0x000fe40007f5e0ff */
[----:B------:R0:W-:Y:S01]  /*5cd10*/  STL.64 [R1+0xac8], R52 ;  /* 0x000ac83401007387 */ /* 0x0001e20000100a00 */
[C---:B------:R-:W-:Y:S02]  /*5cd20*/  IMAD.X R57, R7.reuse, 0x1, R38, P1 ;  /* 0x0000000107397824 */ /* 0x040fe400008e0626 */
[----:B------:R-:W-:Y:S01]  /*5cd30*/  IMAD.X R49, R7, 0x1, R39, P2 ;  /* 0x0000000107317824 */ /* 0x000fe200010e0627 */
[----:B------:R-:W-:Y:S01]  /*5cd40*/  SHF.R.S32.HI R51, RZ, 0x1f, R6 ;  /* 0x0000001fff337819 */ /* 0x000fe20000011406 */
[----:B0-----:R-:W3:Y:S04]  /*5cd50*/  LDL.LU.64 R52, [R1+0x2b90] ;  /* 0x002b900001347983 */ /* 0x001ee80000300a00 */
[----:B------:R0:W-:Y:S04]  /*5cd60*/  STL.64 [R1+0xac0], R4 ;  /* 0x000ac00401007387 */ /* 0x0001e80000100a00 */
[----:B------:R1:W-:Y:S04]  /*5cd70*/  STL.64 [R1+0xab8], R56 ;  /* 0x000ab83801007387 */ /* 0x0003e80000100a00 */
[----:B------:R4:W-:Y:S01]  /*5cd80*/  STL.64 [R1+0xaa8], R48 ;  /* 0x000aa83001007387 */ /* 0x0009e20000100a00 */
[----:B0-----:R-:W-:-:S02]  /*5cd90*/  IADD3 R4, P3, R6, R9, RZ ;  /* 0x0000000906047210 */ /* 0x001fc40007f7e0ff */
[----:B-1----:R-:W-:-:S03]  /*5cda0*/  IADD3 R56, P1, R6, R10, RZ ;  /* 0x0000000a06387210 */ /* 0x002fc60007f3e0ff */
[C---:B------:R-:W-:Y:S01]  /*5cdb0*/  IMAD.X R5, R51.reuse, 0x1, R58, P3 ;  /* 0x0000000133057824 */ /* 0x040fe200018e063a */
[----:B----4-:R-:W-:Y:S01]  /*5cdc0*/  IADD3 R48, P2, R6, R11, RZ ;  /* 0x0000000b06307210 */ /* 0x010fe20007f5e0ff */
        /* <DEDUP_REMOVED lines=30> */
[----:B------:R1:W-:Y:S01]  /*5cfb0*/  STL.64 [R1+0xb40], R56 ;  /* 0x000b403801007387 */ /* 0x0003e20000100a00 */
[----:B------:R-:W-:-:S03]  /*5cfc0*/  IMAD.MOV.U32 R7, RZ, RZ, R51 ;  /* 0x000000ffff077224 */ /* 0x000fc600078e0033 */
[----:B------:R4:W-:Y:S01]  /*5cfd0*/  STL.64 [R1+0xbb0], R48 ;  /* 0x000bb03001007387 */ /* 0x0009e20000100a00 */
[C---:B0-----:R-:W-:Y:S02]  /*5cfe0*/  IADD3 R4, P3, R6.reuse, R30, RZ ;  /* 0x0000001e06047210 */ /* 0x041fe40007f7e0ff */
[----:B-1----:R-:W-:-:S03]  /*5cff0*/  IADD3 R56, P1, R6, R34, RZ ;  /* 0x0000002206387210 */ /* 0x002fc60007f3e0ff */
[----:B------:R-:W-:Y:S01]  /*5d000*/  IMAD.X R5, R51, 0x1, R33, P3 ;  /* 0x0000000133057824 */ /* 0x000fe200018e0621 */
[----:B----4-:R-:W-:Y:S01]  /*5d010*/  IADD3 R48, P2, R6, R35, RZ ;  /* 0x0000002306307210 */ /* 0x010fe20007f5e0ff */
[----:B------:R-:W-:-:S03]  /*5d020*/  IMAD.X R57, R7, 0x1, R36, P1 ;  /* 0x0000000107397824 */ /* 0x000fc600008e0624 */
[----:B------:R0:W-:Y:S01]  /*5d030*/  STL.64 [R1+0xbd0], R4 ;  /* 0x000bd00401007387 */ /* 0x0001e20000100a00 */
[----:B------:R-:W-:Y:S01]  /*5d040*/  IADD3 R6, P3, R6, R37, RZ ;  /* 0x0000002506067210 */ /* 0x000fe20007f7e0ff */
[----:B------:R-:W-:Y:S01]  /*5d050*/  IMAD.X R49, R7, 0x1, R38, P2 ;  /* 0x0000000107317824 */ /* 0x000fe200010e0626 */
[----:B------:R-:W-:-:S03]  /*5d060*/  SHF.R.S32.HI R51, RZ, 0x1f, R61 ;  /* 0x0000001fff337819 */ /* 0x000fc6000001143d */
[----:B------:R-:W-:Y:S01]  /*5d070*/  IMAD.X R7, R7, 0x1, R39, P3 ;  /* 0x0000000107077824 */ /* 0x000fe200018e0627 */
[----:B0-----:R-:W4:Y:S04]  /*5d080*/  LDL.LU.64 R4, [R1+0x2b88] ;  /* 0x002b880001047983 */ /* 0x001f280000300a00 */
[----:B------:R0:W-:Y:S04]  /*5d090*/  STL.64 [R1+0xf80], R56 ;  /* 0x000f803801007387 */ /* 0x0001e80000100a00 */
[----:B------:R1:W-:Y:S01]  /*5d0a0*/  STL.64 [R1+0xfa8], R48 ;  /* 0x000fa83001007387 */ /* 0x0003e20000100a00 */
[----:B0-----:R-:W-:-:S02]  /*5d0b0*/  IADD3 R56, P1, R61, R9, RZ ;  /* 0x000000093d387210 */ /* 0x001fc40007f3e0ff */
        /* <DEDUP_REMOVED lines=45> */
[----:B------:R-:W-:Y:S02]  /*5d390*/  SHF.R.S32.HI R61, RZ, 0x1f, R60 ;  /* 0x0000001fff3d7819 */ /* 0x000fe4000001143c */
[C---:B--2---:R-:W-:Y:S01]  /*5d3a0*/  IADD3 R48, P2, R60.reuse, R9, RZ ;  /* 0x000000093c307210 */ /* 0x044fe20007f5e0ff */
[----:B------:R-:W-:Y:S01]  /*5d3b0*/  IMAD.X R57, R51, 0x1, R39, P1 ;  /* 0x0000000133397824 */ /* 0x000fe200008e0627 */
[----:B------:R0:W-:Y:S03]  /*5d3c0*/  STL.64 [R1+0x12f0], R6 ;  /* 0x0012f00601007387 */ /* 0x0001e60000100a00 */
[----:B------:R-:W-:Y:S01]  /*5d3d0*/  IMAD.X R49, R61, 0x1, R58, P2 ;  /* 0x000000013d317824 */ /* 0x000fe200010e063a */
        /* <DEDUP_REMOVED lines=93> */
[----:B0-----:R-:W-:Y:S02]  /*5d9b0*/  IADD3 R6, P3, R59, R37, RZ ;  /* 0x000000253b067210 */ /* 0x001fe40007f7e0ff */
[----:B------:R-:W-:Y:S02]  /*5d9c0*/  SHF.R.S32.HI R59, RZ, 0x1f, R47 ;  /* 0x0000001fff3b7819 */ /* 0x000fe4000001142f */
[C---:B-1----:R-:W-:Y:S01]  /*5d9d0*/  IADD3 R56, P1, R47.reuse, R9, RZ ;  /* 0x000000092f387210 */ /* 0x042fe20007f3e0ff */
        /* <DEDUP_REMOVED lines=193> */
[----:B------:R-:W-:Y:S02]  /*5e5f0*/  SHF.R.S32.HI R44, RZ, 0x1f, R43 ;  /* 0x0000001fff2c7819 */ /* 0x000fe4000001142b */
[----:B--2---:R-:W-:Y:S01]  /*5e600*/  IADD3 R48, P2, R43, R9, RZ ;  /* 0x000000092b307210 */ /* 0x004fe20007f5e0ff */
        /* <DEDUP_REMOVED lines=47> */
[----:B------:R-:W-:Y:S01]  /*5e900*/  IADD3 R60, P3, R42, R9, RZ ;  /* 0x000000092a3c7210 */ /* 0x000fe20007f7e0ff */
[----:B------:R-:W-:Y:S01]  /*5e910*/  IMAD.X R49, R44, 0x1, R39, P2 ;  /* 0x000000012c317824 */ /* 0x000fe200010e0627 */
[----:B------:R-:W-:Y:S01]  /*5e920*/  SHF.R.S32.HI R43, RZ, 0x1f, R42 ;  /* 0x0000001fff2b7819 */ /* 0x000fe2000001142a */
[----:B------:R-:W-:Y:S02]  /*5e930*/  IMAD.MOV.U32 R45, RZ, RZ, R61 ;  /* 0x000000ffff2d7224 */ /* 0x000fe400078e003d */
[----:B------:R-:W-:Y:S01]  /*5e940*/  IMAD.MOV.U32 R44, RZ, RZ, R60 ;  /* 0x000000ffff2c7224 */ /* 0x000fe200078e003c */
[----:B0-----:R-:W2:Y:S04]  /*5e950*/  LDL.LU.64 R6, [R1+0x2b80] ;  /* 0x002b800001067983 */ /* 0x001ea80000300a00 */
[----:B------:R0:W-:Y:S01]  /*5e960*/  STL.64 [R1+0x1d90], R56 ;  /* 0x001d903801007387 */ /* 0x0001e20000100a00 */
[----:B------:R-:W-:-:S03]  /*5e970*/  IMAD.X R45, R43, 0x1, R58, P3 ;  /* 0x000000012b2d7824 */ /* 0x000fc600018e063a */
[----:B------:R1:W-:Y:S01]  /*5e980*/  STL.64 [R1+0x1d88], R48 ;  /* 0x001d883001007387 */ /* 0x0003e20000100a00 */
[C---:B------:R-:W-:Y:S02]  /*5e990*/  IADD3 R44, P3, R42.reuse, R13, RZ ;  /* 0x0000000d2a2c7210 */ /* 0x040fe40007f7e0ff */
[C---:B0-----:R-:W-:Y:S01]  /*5e9a0*/  IADD3 R56, P1, R42.reuse, R10, RZ ;  /* 0x0000000a2a387210 */ /* 0x041fe20007f3e0ff */
[----:B-1----:R-:W3:Y:S04]  /*5e9b0*/  LDL.LU.64 R48, [R1+0x2b78] ;  /* 0x002b780001307983 */ /* 0x002ee80000300a00 */
[----:B------:R-:W-:Y:S01]  /*5e9c0*/  IMAD.X R57, R43, 0x1, R12, P1 ;  /* 0x000000012b397824 */ /* 0x000fe200008e060c */
[----:B------:R0:W-:Y:S04]  /*5e9d0*/  STL [R1+0x1d98], R60 ;  /* 0x001d983c01007387 */ /* 0x0001e80000100800 */
[----:B------:R1:W-:Y:S01]  /*5e9e0*/  STL [R1+0x1d9c], R45 ;  /* 0x001d9c2d01007387 */ /* 0x0003e20000100800 */
[----:B0-----:R-:W-:-:S03]  /*5e9f0*/  IADD3 R60, P2, R42, R11, RZ ;  /* 0x0000000b2a3c7210 */ /* 0x001fc60007f5e0ff */
[----:B------:R0:W-:Y:S02]  /*5ea00*/  STL.64 [R1+0x1da8], R56 ;  /* 0x001da83801007387 */ /* 0x0001e40000100a00 */
[C---:B------:R-:W-:Y:S02]  /*5ea10*/  IMAD.X R61, R43.reuse, 0x1, R14, P2 ;  /* 0x000000012b3d7824 */ /* 0x040fe400010e060e */
[----:B-1----:R-:W-:-:S03]  /*5ea20*/  IMAD.X R45, R43, 0x1, R15, P3 ;  /* 0x000000012b2d7824 */ /* 0x002fc600018e060f */
        /* <DEDUP_REMOVED lines=11> */
[----:B------:R1:W-:Y:S02]  /*5eae0*/  STL.64 [R1+0x1dc8], R44 ;  /* 0x001dc82c01007387 */ /* 0x0003e40000100a00 */
[----:B------:R-:W-:Y:S01]  /*5eaf0*/  IMAD.X R57, R43, 0x1, R24, P1 ;  /* 0x000000012b397824 */ /* 0x000fe200008e0618 */
[----:B0-----:R-:W-:-:S04]  /*5eb00*/  IADD3 R60, P2, R42, R23, RZ ;  /* 0x000000172a3c7210 */ /* 0x001fc80007f5e0ff */
        /* <DEDUP_REMOVED lines=20> */
[----:B------:R-:W-:Y:S01]  /*5ec50*/  IMAD.X R61, R43, 0x1, R38, P2 ;  /* 0x000000012b3d7824 */ /* 0x000fe200010e0626 */
[----:B------:R-:W-:-:S03]  /*5ec60*/  SHF.R.S32.HI R42, RZ, 0x1f, R41 ;  /* 0x0000001fff2a7819 */ /* 0x000fc60000011429 */
        /* <DEDUP_REMOVED lines=13> */
[C---:B------:R-:W-:Y:S02]  /*5ed40*/  IMAD.X R57, R42.reuse, 0x1, R15, P1 ;  /* 0x000000012a397824 */ /* 0x040fe400008e060f */
[----:B0-----:R-:W-:Y:S01]  /*5ed50*/  IMAD.MOV.U32 R61, RZ, RZ, R50 ;  /* 0x000000ffff3d7224 */ /* 0x001fe200078e0032 */
[C---:B------:R-:W-:Y:S02]  /*5ed60*/  IADD3 R50, P2, R41.reuse, R16, RZ ;  /* 0x0000001029327210 */ /* 0x040fe40007f5e0ff */
[----:B-1----:R-:W-:Y:S01]  /*5ed70*/  IADD3 R44, P3, R41, R17, RZ ;  /* 0x00000011292c7210 */ /* 0x002fe20007f7e0ff */
[----:B------:R0:W-:Y:S02]  /*5ed80*/  STL.64 [R1+0x1e30], R56 ;  /* 0x001e303801007387 */ /* 0x0001e40000100a00 */
[----:B------:R-:W-:-:S02]  /*5ed90*/  IMAD.X R51, R42, 0x1, R19, P2 ;  /* 0x000000012a337824 */ /* 0x000fc400010e0613 */
        /* <DEDUP_REMOVED lines=9> */
[C---:B------:R-:W-:Y:S01]  /*5ee30*/  IMAD.X R45, R42.reuse, 0x1, R25, P3 ;  /* 0x000000012a2d7824 */ /* 0x040fe200018e0619 */
[C---:B-1----:R-:W-:Y:S01]  /*5ee40*/  IADD3 R56, P1, R41.reuse, R26, RZ ;  /* 0x0000001a29387210 */ /* 0x042fe20007f3e0ff */
        /* <DEDUP_REMOVED lines=16> */
[----:B------:R-:W-:Y:S01]  /*5ef50*/  IMAD.X R45, R42, 0x1, R38, P3 ;  /* 0x000000012a2d7824 */ /* 0x000fe200018e0626 */
[----:B0-----:R-:W-:Y:S01]  /*5ef60*/  IADD3 R56, P1, R41, R37, RZ ;  /* 0x0000002529387210 */ /* 0x001fe20007f3e0ff */
[----:B------:R0:W-:Y:S01]  /*5ef70*/  STL.64 [R1+0x1e80], R50 ;  /* 0x001e803201007387 */ /* 0x0001e20000100a00 */
[----:B------:R-:W-:Y:S02]  /*5ef80*/  SHF.R.S32.HI R41, RZ, 0x1f, R40 ;  /* 0x0000001fff297819 */ /* 0x000fe40000011428 */
[----:B------:R-:W-:Y:S01]  /*5ef90*/  IADD3 R46, P2, R40, R9, RZ ;  /* 0x00000009282e7210 */ /* 0x000fe20007f5e0ff */
[----:B------:R-:W-:Y:S02]  /*5efa0*/  IMAD.X R57, R42, 0x1, R39, P1 ;  /* 0x000000012a397824 */ /* 0x000fe400008e0627 */
[----:B------:R-:W-:Y:S01]  /*5efb0*/  IMAD.MOV.U32 R43, RZ, RZ, R47 ;  /* 0x000000ffff2b7224 */ /* 0x000fe200078e002f */
[----:B0-----:R-:W3:Y:S04]  /*5efc0*/  LDL.LU.64 R50, [R1+0x2b70] ;  /* 0x002b700001327983 */ /* 0x001ee80000300a00 */
[----:B------:R0:W-:Y:S01]  /*5efd0*/  STL.64 [R1+0x1e90], R44 ;  /* 0x001e902c01007387 */ /* 0x0001e20000100a00 */
[----:B------:R-:W-:-:S03]  /*5efe0*/  IMAD.X R43, R41, 0x1, R58, P2 ;  /* 0x00000001292b7824 */ /* 0x000fc600010e063a */
[----:B------:R1:W-:Y:S01]  /*5eff0*/  STL.64 [R1+0x1e88], R56 ;  /* 0x001e883801007387 */ /* 0x0003e20000100a00 */
[----:B------:R-:W-:Y:S01]  /*5f000*/  IMAD.MOV.U32 R42, RZ, RZ, R46 ;  /* 0x000000ffff2a7224 */ /* 0x000fe200078e002e */
[C---:B0-----:R-:W-:Y:S02]  /*5f010*/  IADD3 R44, P3, R40.reuse, R10, RZ ;  /* 0x0000000a282c7210 */ /* 0x041fe40007f7e0ff */
[----:B-1----:R-:W3:Y:S03]  /*5f020*/  LDL.LU.64 R56, [R1+0x2b68] ;  /* 0x002b680001387983 */ /* 0x002ee60000300a00 */
[----:B------:R-:W-:Y:S01]  /*5f030*/  IMAD.X R45, R41, 0x1, R12, P3 ;  /* 0x00000001292d7824 */ /* 0x000fe200018e060c */
[----:B------:R0:W-:Y:S01]  /*5f040*/  STL [R1+0x1e98], R46 ;  /* 0x001e982e01007387 */ /* 0x0001e20000100800 */
[----:B------:R-:W-:-:S03]  /*5f050*/  IADD3 R42, P2, R40, R13, RZ ;  /* 0x0000000d282a7210 */ /* 0x000fc60007f5e0ff */
[----:B------:R1:W-:Y:S01]  /*5f060*/  STL [R1+0x1e9c], R43 ;  /* 0x001e9c2b01007387 */ /* 0x0003e20000100800 */
[----:B0-----:R-:W-:-:S03]  /*5f070*/  IADD3 R46, P1, R40, R11, RZ ;  /* 0x0000000b282e7210 */ /* 0x001fc60007f3e0ff */
[----:B------:R0:W-:Y:S02]  /*5f080*/  STL.64 [R1+0x1ea8], R44 ;  /* 0x001ea82c01007387 */ /* 0x0001e40000100a00 */
[C---:B------:R-:W-:Y:S02]  /*5f090*/  IMAD.X R47, R41.reuse, 0x1, R14, P1 ;  /* 0x00000001292f7824 */ /* 0x040fe400008e060e */
[C---:B-1----:R-:W-:Y:S01]  /*5f0a0*/  IMAD.X R43, R41.reuse, 0x1, R15, P2 ;  /* 0x00000001292b7824 */ /* 0x042fe200010e060f */
[C---:B0-----:R-:W-:Y:S02]  /*5f0b0*/  IADD3 R44, P3, R40.reuse, R16, RZ ;  /* 0x00000010282c7210 */ /* 0x041fe40007f7e0ff */
[----:B------:R0:W-:Y:S03]  /*5f0c0*/  STL.64 [R1+0x1ea0], R46 ;  /* 0x001ea02e01007387 */ /* 0x0001e60000100a00 */
        /* <DEDUP_REMOVED lines=33> */
[----:B------:R-:W-:-:S03]  /*5f2e0*/  SHF.R.S32.HI R40, RZ, 0x1f, R8 ;  /* 0x0000001fff287819 */ /* 0x000fc60000011408 */
[----:B------:R-:W-:Y:S01]  /*5f2f0*/  IMAD.X R43, R41, 0x1, R39, P2 ;  /* 0x00000001292b7824 */ /* 0x000fe200010e0627 */
[----:B0-----:R-:W-:Y:S01]  /*5f300*/  IADD3 R44, P3, R8, R9, RZ ;  /* 0x00000009082c7210 */ /* 0x001fe20007f7e0ff */
        /* <DEDUP_REMOVED lines=46> */
[----:B------:R-:W-:-:S03]  /*5f5f0*/  SHF.R.S32.HI R8, RZ, 0x1f, R0 ;  /* 0x0000001fff087819 */ /* 0x000fc60000011400 */
        /* <DEDUP_REMOVED lines=9> */
[----:B------:R-:W-:-:S03]  /*5f690*/  IMAD.X R41, R8, 0x1, R15, P1 ;  /* 0x0000000108297824 */ /* 0x000fc600008e060f */
[----:B------:R0:W-:Y:S01]  /*5f6a0*/  STL.64 [R1+0x1fa8], R42 ;  /* 0x001fa82a01007387 */ /* 0x0001e20000100a00 */
[----:B------:R-:W-:-:S03]  /*5f6b0*/  IMAD.X R45, R8, 0x1, R14, P3 ;  /* 0x00000001082d7824 */ /* 0x000fc600018e060e */
[----:B------:R-:W-:Y:S04]  /*5f6c0*/  STL.64 [R1+0x1f98], R46 ;  /* 0x001f982e01007387 */ /* 0x000fe80000100a00 */
[----:B------:R1:W-:Y:S01]  /*5f6d0*/  STL.64 [R1+0x1fa0], R44 ;  /* 0x001fa02c01007387 */ /* 0x0003e20000100a00 */
[----:B0-----:R-:W-:-:S03]  /*5f6e0*/  IADD3 R42, P2, R0, R16, RZ ;  /* 0x00000010002a7210 */ /* 0x001fc60007f5e0ff */
[----:B------:R0:W-:Y:S01]  /*5f6f0*/  STL.64 [R1+0x1fb0], R40 ;  /* 0x001fb02801007387 */ /* 0x0001e20000100a00 */
[----:B-1----:R-:W-:Y:S01]  /*5f700*/  IADD3 R44, P3, R0, R17, RZ ;  /* 0x00000011002c7210 */ /* 0x002fe20007f7e0ff */
[----:B------:R-:W-:Y:S01]  /*5f710*/  IMAD.X R43, R8, 0x1, R19, P2 ;  /* 0x00000001082b7824 */ /* 0x000fe200010e0613 */
[----:B0-----:R-:W-:-:S03]  /*5f720*/  IADD3 R40, P1, R0, R18, RZ ;  /* 0x0000001200287210 */ /* 0x001fc60007f3e0ff */
[C---:B------:R-:W-:Y:S01]  /*5f730*/  IMAD.X R45, R8.reuse, 0x1, R20, P3 ;  /* 0x00000001082d7824 */ /* 0x040fe200018e0614 */
[----:B------:R0:W-:Y:S01]  /*5f740*/  STL.64 [R1+0x1fb8], R42 ;  /* 0x001fb82a01007387 */ /* 0x0001e20000100a00 */
[----:B------:R-:W-:-:S03]  /*5f750*/  IMAD.X R41, R8, 0x1, R21, P1 ;  /* 0x0000000108297824 */ /* 0x000fc600008e0615 */
[----:B------:R1:W-:Y:S04]  /*5f760*/  STL.64 [R1+0x1fc0], R44 ;  /* 0x001fc02c01007387 */ /* 0x0003e80000100a00 */
[----:B------:R4:W-:Y:S01]  /*5f770*/  STL.64 [R1+0x1fc8], R40 ;  /* 0x001fc82801007387 */ /* 0x0009e20000100a00 */
[C---:B0-----:R-:W-:Y:S02]  /*5f780*/  IADD3 R42, P2, R0.reuse, R22, RZ ;  /* 0x00000016002a7210 */ /* 0x041fe40007f5e0ff */
[C---:B-1----:R-:W-:Y:S02]  /*5f790*/  IADD3 R44, P3, R0.reuse, R23, RZ ;  /* 0x00000017002c7210 */ /* 0x042fe40007f7e0ff */
[----:B----4-:R-:W-:Y:S01]  /*5f7a0*/  IADD3 R40, P1, R0, R26, RZ ;  /* 0x0000001a00287210 */ /* 0x010fe20007f3e0ff */
[----:B------:R-:W-:-:S02]  /*5f7b0*/  IMAD.X R43, R8, 0x1, R24, P2 ;  /* 0x00000001082b7824 */ /* 0x000fc400010e0618 */
[C---:B------:R-:W-:Y:S02]  /*5f7c0*/  IMAD.X R45, R8.reuse, 0x1, R25, P3 ;  /* 0x00000001082d7824 */ /* 0x040fe400018e0619 */
[----:B------:R-:W-:Y:S01]  /*5f7d0*/  IMAD.X R41, R8, 0x1, R29, P1 ;  /* 0x0000000108297824 */ /* 0x000fe200008e061d */
[----:B------:R-:W-:Y:S04]  /*5f7e0*/  STL.64 [R1+0x1fd0], R42 ;  /* 0x001fd02a01007387 */ /* 0x000fe80000100a00 */
[----:B------:R0:W-:Y:S04]  /*5f7f0*/  STL.64 [R1+0x1fe0], R40 ;  /* 0x001fe02801007387 */ /* 0x0001e80000100a00 */
[----:B------:R1:W-:Y:S04]  /*5f800*/  STL.64 [R1+0x1fd8], R44 ;  /* 0x001fd82c01007387 */ /* 0x0003e80000100a00 */
[----:B0-----:R-:W4:Y:S01]  /*5f810*/  LDL R40, [R1+0x17d0] ;  /* 0x0017d00001287983 */ /* 0x001f220000100800 */
[----:B------:R-:W-:-:S02]  /*5f820*/  IADD3 R42, P2, R0, R27, RZ ;  /* 0x0000001b002a7210 */ /* 0x000fc40007f5e0ff */
[C---:B------:R-:W-:Y:S02]  /*5f830*/  IADD3 R46, P3, R0.reuse, R28, RZ ;  /* 0x0000001c002e7210 */ /* 0x040fe40007f7e0ff */
[----:B-1----:R-:W-:Y:S01]  /*5f840*/  IADD3 R44, P1, R0, R30, RZ ;  /* 0x0000001e002c7210 */ /* 0x002fe20007f3e0ff */
[C---:B------:R-:W-:Y:S02]  /*5f850*/  IMAD.X R43, R8.reuse, 0x1, R31, P2 ;  /* 0x00000001082b7824 */ /* 0x040fe400010e061f */
[C---:B------:R-:W-:Y:S02]  /*5f860*/  IMAD.X R47, R8.reuse, 0x1, R32, P3 ;  /* 0x00000001082f7824 */ /* 0x040fe400018e0620 */
[----:B------:R-:W-:Y:S01]  /*5f870*/  IMAD.X R45, R8, 0x1, R33, P1 ;  /* 0x00000001082d7824 */ /* 0x000fe200008e0621 */
[----:B------:R0:W-:Y:S04]  /*5f880*/  STL.64 [R1+0x1fe8], R42 ;  /* 0x001fe82a01007387 */ /* 0x0001e80000100a00 */
        /* <DEDUP_REMOVED lines=12> */
[----:B------:R0:W-:Y:S02]  /*5f950*/  STL.64 [R1+0x2008], R44 ;  /* 0x0020082c01007387 */ /* 0x0001e40000100a00 */
[----:B------:R-:W-:Y:S01]  /*5f960*/  IMAD.X R43, R41, 0x1, R58, P2 ;  /* 0x00000001292b7824 */ /* 0x000fe200010e063a */
[C---:B-1----:R-:W-:Y:S02]  /*5f970*/  IADD3 R46, P3, R61.reuse, R10, RZ ;  /* 0x0000000a3d2e7210 */ /* 0x042fe40007f7e0ff */
[----:B0-----:R-:W-:Y:S02]  /*5f980*/  IADD3 R44, P1, R61, R11, RZ ;  /* 0x0000000b3d2c7210 */ /* 0x001fe40007f3e0ff */
[----:B------:R0:W-:Y:S03]  /*5f990*/  STL.64 [R1+0x2018], R42 ;  /* 0x0020182a01007387 */ /* 0x0001e60000100a00 */
[----:B------:R-:W-:-:S02]  /*5f9a0*/  IMAD.X R45, R41, 0x1, R14, P1 ;  /* 0x00000001292d7824 */ /* 0x000fc400008e060e */
[----:B------:R-:W-:Y:S01]  /*5f9b0*/  IMAD.X R47, R41, 0x1, R12, P3 ;  /* 0x00000001292f7824 */ /* 0x000fe200018e060c */
[----:B0-----:R-:W-:Y:S02]  /*5f9c0*/  IADD3 R42, P2, R61, R13, RZ ;  /* 0x0000000d3d2a7210 */ /* 0x001fe40007f5e0ff */
[----:B------:R0:W-:Y:S03]  /*5f9d0*/  STL.64 [R1+0x2020], R44 ;  /* 0x0020202c01007387 */ /* 0x0001e60000100a00 */
[----:B------:R-:W-:Y:S01]  /*5f9e0*/  IMAD.X R43, R41, 0x1, R15, P2 ;  /* 0x00000001292b7824 */ /* 0x000fe200010e060f */
[----:B------:R-:W-:Y:S01]  /*5f9f0*/  STL.64 [R1+0x2028], R46 ;  /* 0x0020282e01007387 */ /* 0x000fe20000100a00 */
[----:B0-----:R-:W-:-:S03]  /*5fa00*/  IADD3 R44, P1, R61, R16, RZ ;  /* 0x000000103d2c7210 */ /* 0x001fc60007f3e0ff */
[----:B------:R0:W-:Y:S02]  /*5fa10*/  STL.64 [R1+0x2030], R42 ;  /* 0x0020302a01007387 */ /* 0x0001e40000100a00 */
[----:B------:R-:W-:Y:S01]  /*5fa20*/  IMAD.X R45, R41, 0x1, R19, P1 ;  /* 0x00000001292d7824 */ /* 0x000fe200008e0613 */
[----:B0-----:R-:W-:-:S04]  /*5fa30*/  IADD3 R42, P2, R61, R17, RZ ;  /* 0x000000113d2a7210 */ /* 0x001fc80007f5e0ff */
[----:B------:R0:W-:Y:S01]  /*5fa40*/  STL.64 [R1+0x2038], R44 ;  /* 0x0020382c01007387 */ /* 0x0001e20000100a00 */
        /* <DEDUP_REMOVED lines=30> */
[----:B------:R-:W-:-:S05]  /*5fc30*/  IMAD.X R43, R41, 0x1, R39, P2 ;  /* 0x00000001292b7824 */ /* 0x000fca00010e0627 */
[----:B------:R1:W-:Y:S01]  /*5fc40*/  STL.64 [R1+0x2090], R42 ;  /* 0x0020902a01007387 */ /* 0x0003e20000100a00 */
[----:B----4-:R-:W-:Y:S01]  /*5fc50*/  ISETP.LT.AND P3, PT, R40, UR27, !P0 ;  /* 0x0000001b28007c0c */ /* 0x010fe2000c761270 */
[----:B------:R-:W-:Y:S02]  /*5fc60*/  ULDC UR27, c[0x0][0x248] ;  /* 0x00009200001b7ab9 */ /* 0x000fe40000000800 */
[----:B------:R-:W-:Y:S01]  /*5fc70*/  VIADD R0, R61, UR27 ;  /* 0x0000001b3d007c36 */ /* 0x000fe20008000000 */
[----:B------:R-:W-:-:S04]  /*5fc80*/  ULDC UR27, c[0x0][0x248] ;  /* 0x00009200001b7ab9 */ /* 0x000fc80000000800 */
[----:B------:R-:W-:Y:S02]  /*5fc90*/  SHF.R.S32.HI R41, RZ, 0x1f, R0 ;  /* 0x0000001fff297819 */ /* 0x000fe40000011400 */
[C---:B0-----:R-:W-:Y:S02]  /*5fca0*/  IADD3 R44, P2, R0.reuse, R9, RZ ;  /* 0x00000009002c7210 */ /* 0x041fe40007f5e0ff */
[----:B-1----:R-:W-:-:S03]  /*5fcb0*/  IADD3 R42, P1, R0, R10, RZ ;  /* 0x0000000a002a7210 */ /* 0x002fc60007f3e0ff */
[C---:B------:R-:W-:Y:S02]  /*5fcc0*/  IMAD.X R45, R41.reuse, 0x1, R58, P2 ;  /* 0x00000001292d7824 */ /* 0x040fe400010e063a */
[----:B------:R-:W-:-:S03]  /*5fcd0*/  IMAD.X R43, R41, 0x1, R12, P1 ;  /* 0x00000001292b7824 */ /* 0x000fc600008e060c */
[----:B------:R0:W-:Y:S04]  /*5fce0*/  STL.64 [R1+0x2088], R44 ;  /* 0x0020882c01007387 */ /* 0x0001e80000100a00 */
[----:B------:R1:W-:Y:S01]  /*5fcf0*/  STL.64 [R1+0x20a0], R42 ;  /* 0x0020a02a01007387 */ /* 0x0003e20000100a00 */
        /* <DEDUP_REMOVED lines=34> */
[----:B------:R0:W-:Y:S01]  /*5ff20*/  STL.64 [R1+0x20f8], R44 ;  /* 0x0020f82c01007387 */ /* 0x0001e20000100a00 */
[C---:B------:R-:W-:Y:S01]  /*5ff30*/  VIADD R40, R0.reuse, UR27 ;  /* 0x0000001b00287c36 */ /* 0x040fe20008000000 */
[----:B------:R-:W-:Y:S02]  /*5ff40*/  ULDC UR27, c[0x0][0x248] ;  /* 0x00009200001b7ab9 */ /* 0x000fe40000000800 */
[----:B------:R1:W-:Y:S01]  /*5ff50*/  STL.64 [R1+0x2100], R42 ;  /* 0x0021002a01007387 */ /* 0x0003e20000100a00 */
[C---:B0-----:R-:W-:Y:S02]  /*5ff60*/  IADD3 R44, P2, R0.reuse, R35, RZ ;  /* 0x00000023002c7210 */ /* 0x041fe40007f5e0ff */
[----:B-1----:R-:W-:-:S03]  /*5ff70*/  IADD3 R42, P1, R0, R37, RZ ;  /* 0x00000025002a7210 */ /* 0x002fc60007f3e0ff */
[C---:B------:R-:W-:Y:S02]  /*5ff80*/  IMAD.X R45, R41.reuse, 0x1, R38, P2 ;  /* 0x00000001292d7824 */ /* 0x040fe400010e0626 */
[----:B------:R-:W-:-:S03]  /*5ff90*/  IMAD.X R43, R41, 0x1, R39, P1 ;  /* 0x00000001292b7824 */ /* 0x000fc600008e0627 */
[----:B------:R0:W-:Y:S01]  /*5ffa0*/  STL.64 [R1+0x2118], R44 ;  /* 0x0021182c01007387 */ /* 0x0001e20000100a00 */
[----:B------:R-:W-:-:S03]  /*5ffb0*/  SHF.R.S32.HI R41, RZ, 0x1f, R40 ;  /* 0x0000001fff297819 */ /* 0x000fc60000011428 */
        /* <DEDUP_REMOVED lines=47> */
[C---:B------:R-:W-:Y:S01]  /*602b0*/  IMAD.X R45, R41.reuse, 0x1, R38, P2 ;  /* 0x00000001292d7824 */ /* 0x040fe200010e0626 */
[----:B------:R-:W-:Y:S01]  /*602c0*/  SHF.R.S32.HI R40, RZ, 0x1f, R8 ;  /* 0x0000001fff287819 */ /* 0x000fe20000011408 */
        /* <DEDUP_REMOVED lines=45> */
[----:B------:R-:W-:Y:S02]  /*605a0*/  IMAD.X R47, R40, 0x1, R38, P2 ;  /* 0x00000001282f7824 */ /* 0x000fe400010e0626 */
[C---:B------:R-:W-:Y:S01]  /*605b0*/  VIADD R0, R8.reuse, UR27 ;  /* 0x0000001b08007c36 */ /* 0x040fe20008000000 */
[----:B------:R-:W-:Y:S01]  /*605c0*/  STL.64 [R1+0x2200], R42 ;  /* 0x0022002a01007387 */ /* 0x000fe20000100a00 */
[----:B------:R-:W-:Y:S01]  /*605d0*/  ULDC UR27, c[0x0][0x248] ;  /* 0x00009200001b7ab9 */ /* 0x000fe20000000800 */
[----:B0-----:R-:W-:Y:S02]  /*605e0*/  IADD3 R44, P1, R8, R37, RZ ;  /* 0x00000025082c7210 */ /* 0x001fe40007f3e0ff */
[----:B------:R0:W-:Y:S01]  /*605f0*/  STL.64 [R1+0x2218], R46 ;  /* 0x0022182e01007387 */ /* 0x0001e20000100a00 */
[----:B------:R-:W-:Y:S02]  /*60600*/  SHF.R.S32.HI R8, RZ, 0x1f, R0 ;  /* 0x0000001fff087819 */ /* 0x000fe40000011400 */
[----:B------:R-:W-:-:S05]  /*60610*/  IMAD.X R45, R40, 0x1, R39, P1 ;  /* 0x00000001282d7824 */ /* 0x000fca00008e0627 */
[----:B------:R1:W-:Y:S01]  /*60620*/  STL.64 [R1+0x2210], R44 ;  /* 0x0022102c01007387 */ /* 0x0003e20000100a00 */
[----:B0-----:R-:W-:-:S05]  /*60630*/  IADD3 R46, P2, R0, R9, RZ ;  /* 0x00000009002e7210 */ /* 0x001fca0007f5e0ff */
[----:B------:R-:W-:Y:S01]  /*60640*/  IMAD.X R47, R8, 0x1, R58, P2 ;  /* 0x00000001082f7824 */ /* 0x000fe200010e063a */
[C---:B------:R-:W-:Y:S02]  /*60650*/  IADD3 R40, P2, R0.reuse, R11, RZ ;  /* 0x0000000b00287210 */ /* 0x040fe40007f5e0ff */
[----:B-1----:R-:W-:-:S03]  /*60660*/  IADD3 R44, P1, R0, R10, RZ ;  /* 0x0000000a002c7210 */ /* 0x002fc60007f3e0ff */
[C---:B------:R-:W-:Y:S02]  /*60670*/  IMAD.X R41, R8.reuse, 0x1, R14, P2 ;  /* 0x0000000108297824 */ /* 0x040fe400010e060e */
[----:B------:R-:W-:-:S05]  /*60680*/  IMAD.X R45, R8, 0x1, R12, P1 ;  /* 0x00000001082d7824 */ /* 0x000fca00008e060c */
[----:B------:R0:W-:Y:S04]  /*60690*/  STL.64 [R1+0x2220], R44 ;  /* 0x0022202c01007387 */ /* 0x0001e80000100a00 */
[----:B------:R-:W-:Y:S04]  /*606a0*/  STL.64 [R1+0x2208], R46 ;  /* 0x0022082e01007387 */ /* 0x000fe80000100a00 */
[----:B------:R1:W-:Y:S01]  /*606b0*/  STL.64 [R1+0x2228], R40 ;  /* 0x0022282801007387 */ /* 0x0003e20000100a00 */
[----:B0-----:R-:W-:-:S05]  /*606c0*/  IADD3 R44, P1, R0, R13, RZ ;  /* 0x0000000d002c7210 */ /* 0x001fca0007f3e0ff */
[----:B------:R-:W-:Y:S01]  /*606d0*/  IMAD.X R45, R8, 0x1, R15, P1 ;  /* 0x00000001082d7824 */ /* 0x000fe200008e060f */
[----:B-1----:R-:W-:-:S04]  /*606e0*/  IADD3 R40, P2, R0, R16, RZ ;  /* 0x0000001000287210 */ /* 0x002fc80007f5e0ff */
[----:B------:R0:W-:Y:S01]  /*606f0*/  STL.64 [R1+0x2230], R44 ;  /* 0x0022302c01007387 */ /* 0x0001e20000100a00 */
[----:B------:R-:W-:-:S05]  /*60700*/  IMAD.X R41, R8, 0x1, R19, P2 ;  /* 0x0000000108297824 */ /* 0x000fca00010e0613 */
        /* <DEDUP_REMOVED lines=19> */
[----:B0-----:R-:W-:-:S03]  /*60840*/  IADD3 R44, P1, R0, R28, RZ ;  /* 0x0000001c002c7210 */ /* 0x001fc60007f3e0ff */
[----:B------:R-:W-:Y:S02]  /*60850*/  STL [R1+0x2b00], R30 ;  /* 0x002b001e01007387 */ /* 0x000fe40000100800 */
[----:B------:R-:W-:Y:S01]  /*60860*/  IMAD.X R45, R8, 0x1, R32, P1 ;  /* 0x00000001082d7824 */ /* 0x000fe200008e0620 */
[----:B-1----:R-:W-:-:S04]  /*60870*/  IADD3 R40, P2, R0, R30, RZ ;  /* 0x0000001e00287210 */ /* 0x002fc80007f5e0ff */
[----:B------:R0:W-:Y:S01]  /*60880*/  STL.64 [R1+0x2270], R44 ;  /* 0x0022702c01007387 */ /* 0x0001e20000100a00 */
[----:B------:R-:W-:-:S03]  /*60890*/  IMAD.X R41, R8, 0x1, R33, P2 ;  /* 0x0000000108297824 */ /* 0x000fc600010e0621 */
[----:B------:R1:W-:Y:S04]  /*608a0*/  STL [R1+0x2b04], R34 ;  /* 0x002b042201007387 */ /* 0x0003e80000100800 */
[----:B------:R-:W-:Y:S01]  /*608b0*/  STL [R1+0x2b08], R33 ;  /* 0x002b082101007387 */ /* 0x000fe20000100800 */
[----:B0-----:R-:W-:-:S03]  /*608c0*/  IADD3 R44, P1, R0, R34, RZ ;  /* 0x00000022002c7210 */ /* 0x001fc60007f3e0ff */
[----:B------:R0:W-:Y:S01]  /*608d0*/  STL.64 [R1+0x2278], R40 ;  /* 0x0022782801007387 */ /* 0x0001e20000100a00 */
[----:B------:R-:W-:Y:S01]  /*608e0*/  VIADD R43, R0, UR27 ;  /* 0x0000001b002b7c36 */ /* 0x000fe20008000000 */
[----:B------:R-:W-:Y:S01]  /*608f0*/  LOP3.LUT R2, R2, 0xfbffffff, RZ, 0xc0, !PT ;  /* 0xfbffffff02027812 */ /* 0x000fe200078ec0ff */
[----:B------:R-:W-:Y:S01]  /*60900*/  ULDC UR27, c[0x0][0x228] ;  /* 0x00008a00001b7ab9 */ /* 0x000fe20000000800 */
[----:B------:R-:W-:Y:S01]  /*60910*/  IMAD.X R45, R8, 0x1, R36, P1 ;  /* 0x00000001082d7824 */ /* 0x000fe200008e0624 */
[C---:B-1----:R-:W-:Y:S01]  /*60920*/  IADD3 R34, P1, R0.reuse, R37, RZ ;  /* 0x0000002500227210 */ /* 0x042fe20007f3e0ff */
[----:B------:R1:W-:Y:S01]  /*60930*/  STL [R1+0x2b0c], R35 ;  /* 0x002b0c2301007387 */ /* 0x0003e20000100800 */
[----:B0-----:R-:W-:-:S03]  /*60940*/  IADD3 R40, P2, R0, R35, RZ ;  /* 0x0000002300287210 */ /* 0x001fc60007f5e0ff */
[----:B------:R0:W-:Y:S02]  /*60950*/  STL [R1+0x2b10], R36 ;  /* 0x002b102401007387 */ /* 0x0001e40000100800 */
[C---:B------:R-:W-:Y:S02]  /*60960*/  IMAD.X R41, R8.reuse, 0x1, R38, P2 ;  /* 0x0000000108297824 */ /* 0x040fe400010e0626 */
[----:B------:R4:W-:Y:S01]  /*60970*/  STL [R1+0x2b14], R37 ;  /* 0x002b142501007387 */ /* 0x0009e20000100800 */
[----:B-1----:R-:W-:Y:S01]  /*60980*/  IMAD.X R35, R8, 0x1, R39, P1 ;  /* 0x0000000108237824 */ /* 0x002fe200008e0627 */
[----:B------:R-:W-:Y:S02]  /*60990*/  SHF.R.S32.HI R30, RZ, 0x1f, R43 ;  /* 0x0000001fff1e7819 */ /* 0x000fe4000001142b */
[----:B------:R-:W-:Y:S01]  /*609a0*/  STL.64 [R1+0x2280], R44 ;  /* 0x0022802c01007387 */ /* 0x000fe20000100a00 */
[----:B0-----:R-:W-:-:S03]  /*609b0*/  IADD3 R36, P2, R43, R9, RZ ;  /* 0x000000092b247210 */ /* 0x001fc60007f5e0ff */
[----:B------:R-:W-:Y:S04]  /*609c0*/  STL [R1+0x2b18], R38 ;  /* 0x002b182601007387 */ /* 0x000fe80000100800 */
[----:B------:R-:W-:Y:S04]  /*609d0*/  STL.64 [R1+0x2290], R40 ;  /* 0x0022902801007387 */ /* 0x000fe80000100a00 */
[----:B------:R0:W-:Y:S01]  /*609e0*/  STL [R1+0x2b1c], R9 ;  /* 0x002b1c0901007387 */ /* 0x0001e20000100800 */
[----:B----4-:R-:W-:-:S03]  /*609f0*/  IMAD.X R37, R30, 0x1, R58, P2 ;  /* 0x000000011e257824 */ /* 0x010fc600010e063a */
[----:B------:R-:W-:Y:S01]  /*60a00*/  STL [R1+0x2b20], R39 ;  /* 0x002b202701007387 */ /* 0x000fe20000100800 */
[----:B------:R-:W-:-:S03]  /*60a10*/  IADD3 R8, P2, R43, R11, RZ ;  /* 0x0000000b2b087210 */ /* 0x000fc60007f5e0ff */
[----:B------:R1:W-:Y:S04]  /*60a20*/  STL.64 [R1+0x2288], R34 ;  /* 0x0022882201007387 */ /* 0x0003e80000100a00 */
[----:B------:R4:W-:Y:S01]  /*60a30*/  STL [R1+0x2b24], R10 ;  /* 0x002b240a01007387 */ /* 0x0009e20000100800 */
[C---:B0-----:R-:W-:Y:S01]  /*60a40*/  IMAD.X R9, R30.reuse, 0x1, R14, P2 ;  /* 0x000000011e097824 */ /* 0x041fe200010e060e */
[C---:B-1----:R-:W-:Y:S02]  /*60a50*/  IADD3 R34, P1, R43.reuse, R10, RZ ;  /* 0x0000000a2b227210 */ /* 0x042fe40007f3e0ff */
[----:B------:R-:W-:Y:S03]  /*60a60*/  STL [R1+0x2b28], R58 ;  /* 0x002b283a01007387 */ /* 0x000fe60000100800 */
[----:B------:R-:W-:Y:S01]  /*60a70*/  IMAD.X R35, R30, 0x1, R12, P1 ;  /* 0x000000011e237824 */ /* 0x000fe200008e060c */
[----:B------:R0:W-:Y:S01]  /*60a80*/  STL [R1+0x2b2c], R11 ;  /* 0x002b2c0b01007387 */ /* 0x0001e20000100800 */
[----:B----4-:R-:W-:-:S03]  /*60a90*/  IADD3 R10, P1, R43, R13, RZ ;  /* 0x0000000d2b0a7210 */ /* 0x010fc60007f3e0ff */
[----:B------:R-:W-:Y:S04]  /*60aa0*/  STL.64 [R1+0x22a0], R36 ;  /* 0x0022a02401007387 */ /* 0x000fe80000100a00 */
[----:B------:R-:W-:Y:S04]  /*60ab0*/  STL [R1+0x2b30], R12 ;  /* 0x002b300c01007387 */ /* 0x000fe80000100800 */
[----:B------:R-:W-:Y:S04]  /*60ac0*/  STL [R1+0x2b34], R13 ;  /* 0x002b340d01007387 */ /* 0x000fe80000100800 */
[----:B------:R-:W-:Y:S01]  /*60ad0*/  STL.64 [R1+0x2298], R34 ;  /* 0x0022982201007387 */ /* 0x000fe20000100a00 */
[----:B0-----:R-:W-:-:S03]  /*60ae0*/  IMAD.X R11, R30, 0x1, R15, P1 ;  /* 0x000000011e0b7824 */ /* 0x001fc600008e060f */
[----:B------:R-:W-:Y:S04]  /*60af0*/  STL [R1+0x2b38], R14 ;  /* 0x002b380e01007387 */ /* 0x000fe80000100800 */
[----:B------:R0:W-:Y:S04]  /*60b00*/  STL.64 [R1+0x22a8], R8 ;  /* 0x0022a80801007387 */ /* 0x0001e80000100a00 */
[----:B------:R-:W-:Y:S01]  /*60b10*/  STL [R1+0x2b3c], R16 ;  /* 0x002b3c1001007387 */ /* 0x000fe20000100800 */
[----:B0-----:R-:W-:-:S03]  /*60b20*/  IADD3 R8, P2, R43, R16, RZ ;  /* 0x000000102b087210 */ /* 0x001fc60007f5e0ff */
[----:B------:R-:W-:Y:S02]  /*60b30*/  STL [R1+0x2b40], R15 ;  /* 0x002b400f01007387 */ /* 0x000fe40000100800 */
[----:B------:R-:W-:Y:S02]  /*60b40*/  IMAD.X R9, R30, 0x1, R19, P2 ;  /* 0x000000011e097824 */ /* 0x000fe400010e0613 */
[----:B------:R0:W-:Y:S04]  /*60b50*/  STL.64 [R1+0x22b0], R10 ;  /* 0x0022b00a01007387 */ /* 0x0001e80000100a00 */
[----:B------:R-:W-:Y:S04]  /*60b60*/  STL [R1+0x2b44], R17 ;  /* 0x002b441101007387 */ /* 0x000fe80000100800 */
[----:B------:R-:W-:Y:S01]  /*60b70*/  STL [R1+0x2b48], R19 ;  /* 0x002b481301007387 */ /* 0x000fe20000100800 */
[----:B0-----:R-:W-:-:S03]  /*60b80*/  IADD3 R10, P1, R43, R17, RZ ;  /* 0x000000112b0a7210 */ /* 0x001fc60007f3e0ff */
[----:B------:R-:W4:Y:S04]  /*60b90*/  LDL R39, [R1+0x17d8] ;  /* 0x0017d80001277983 */ /* 0x000f280000100800 */
[----:B------:R0:W-:Y:S01]  /*60ba0*/  STL.64 [R1+0x22b8], R8 ;  /* 0x0022b80801007387 */ /* 0x0001e20000100a00 */
[----:B------:R-:W-:-:S03]  /*60bb0*/  IMAD.X R11, R30, 0x1, R20, P1 ;  /* 0x000000011e0b7824 */ /* 0x000fc600008e0614 */
        /* <DEDUP_REMOVED lines=8> */
[----:B------:R0:W-:Y:S02]  /*60c40*/  STL.64 [R1+0x22c8], R8 ;  /* 0x0022c80801007387 */ /* 0x0001e40000100a00 */
[----:B------:R-:W-:Y:S02]  /*60c50*/  IMAD.X R11, R30, 0x1, R24, P1 ;  /* 0x000000011e0b7824 */ /* 0x000fe400008e0618 */
[----:B------:R-:W-:Y:S01]  /*60c60*/  STL [R1+0x2b5c], R23 ;  /* 0x002b5c1701007387 */ /* 0x000fe20000100800 */
[----:B0-----:R-:W-:-:S03]  /*60c70*/  IADD3 R8, P2, R43, R23, RZ ;  /* 0x000000172b087210 */ /* 0x001fc60007f5e0ff */
[----:B------:R0:W-:Y:S02]  /*60c80*/  STL.64 [R1+0x22d0], R10 ;  /* 0x0022d00a01007387 */ /* 0x0001e40000100a00 */
[----:B------:R-:W-:-:S05]  /*60c90*/  IMAD.X R9, R30, 0x1, R25, P2 ;  /* 0x000000011e097824 */ /* 0x000fca00010e0619 */
[----:B------:R1:W-:Y:S01]  /*60ca0*/  STL.64 [R1+0x22d8], R8 ;  /* 0x0022d80801007387 */ /* 0x0003e20000100a00 */
[----:B0-----:R-:W-:-:S05]  /*60cb0*/  IADD3 R10, P1, R43, R26, RZ ;  /* 0x0000001a2b0a7210 */ /* 0x001fca0007f3e0ff */
[----:B------:R-:W-:Y:S01]  /*60cc0*/  IMAD.X R11, R30, 0x1, R29, P1 ;  /* 0x000000011e0b7824 */ /* 0x000fe200008e061d */
[----:B-1----:R-:W2:Y:S04]  /*60cd0*/  LDL R9, [R1+0x17dc] ;  /* 0x0017dc0001097983 */ /* 0x002ea80000100800 */
[----:B------:R0:W-:Y:S04]  /*60ce0*/  STL.64 [R1+0x22e0], R10 ;  /* 0x0022e00a01007387 */ /* 0x0001e80000100a00 */
[----:B------:R-:W3:Y:S01]  /*60cf0*/  LDL R38, [R1+0x17e0] ;  /* 0x0017e00001267983 */ /* 0x000ee20000100800 */
[----:B------:R-:W-:-:S03]  /*60d00*/  IADD3 R12, P2, R43, R27, RZ ;  /* 0x0000001b2b0c7210 */ /* 0x000fc60007f5e0ff */
[----:B------:R-:W3:Y:S02]  /*60d10*/  LDL R37, [R1+0x17e4] ;  /* 0x0017e40001257983 */ /* 0x000ee40000100800 */
[C---:B------:R-:W-:Y:S01]  /*60d20*/  IMAD.X R13, R30.reuse, 0x1, R31, P2 ;  /* 0x000000011e0d7824 */ /* 0x040fe200010e061f */
[----:B0-----:R-:W-:Y:S01]  /*60d30*/  IADD3 R10, P1, R43, R28, RZ ;  /* 0x0000001c2b0a7210 */ /* 0x001fe20007f3e0ff */
[----:B------:R-:W3:Y:S04]  /*60d40*/  LDL R36, [R1+0x17e8] ;  /* 0x0017e80001247983 */ /* 0x000ee80000100800 */
[----:B------:R-:W-:Y:S01]  /*60d50*/  IMAD.X R11, R30, 0x1, R32, P1 ;  /* 0x000000011e0b7824 */ /* 0x000fe200008e0620 */
[----:B------:R0:W-:Y:S04]  /*60d60*/  STL.64 [R1+0x22e8], R12 ;  /* 0x0022e80c01007387 */ /* 0x0001e80000100a00 */
[----:B------:R-:W3:Y:S04]  /*60d70*/  LDL.LU R0, [R1+0x2a80] ;  /* 0x002a800001007983 */ /* 0x000ee80000300800 */
[----:B------:R-:W3:Y:S04]  /*60d80*/  LDL R15, [R1+0x17fc] ;  /* 0x0017fc00010f7983 */ /* 0x000ee80000100800 */
[----:B------:R-:W3:Y:S04]  /*60d90*/  LDL R14, [R1+0x1800] ;  /* 0x00180000010e7983 */ /* 0x000ee80000100800 */
[----:B------:R1:W-:Y:S04]  /*60da0*/  STL.64 [R1+0x22f0], R10 ;  /* 0x0022f00a01007387 */ /* 0x0003e80000100a00 */
[----:B------:R-:W3:Y:S04]  /*60db0*/  LDL R35, [R1+0x17ec] ;  /* 0x0017ec0001237983 */ /* 0x000ee80000100800 */
[----:B------:R-:W3:Y:S04]  /*60dc0*/  LDL R33, [R1+0x17f0] ;  /* 0x0017f00001217983 */ /* 0x000ee80000100800 */
[----:B------:R-:W3:Y:S04]  /*60dd0*/  LDL R34, [R1+0x17f4] ;  /* 0x0017f40001227983 */ /* 0x000ee80000100800 */
[----:B------:R-:W3:Y:S04]  /*60de0*/  LDL R30, [R1+0x17f8] ;  /* 0x0017f800011e7983 */ /* 0x000ee80000100800 */
[----:B0-----:R-:W3:Y:S04]  /*60df0*/  LDL R13, [R1+0x17c0] ;  /* 0x0017c000010d7983 */ /* 0x001ee80000100800 */
[----:B-1----:R-:W3:Y:S04]  /*60e00*/  LDL R10, [R1+0x17d4] ;  /* 0x0017d400010a7983 */ /* 0x002ee80000100800 */
[----:B------:R-:W3:Y:S04]  /*60e10*/  LDL R12, [R1+0x17c8] ;  /* 0x0017c800010c7983 */ /* 0x000ee80000100800 */
[----:B------:R-:W3:Y:S01]  /*60e20*/  LDL R11, [R1+0x17cc] ;  /* 0x0017cc00010b7983 */ /* 0x000ee20000100800 */
[----:B------:R-:W-:-:S03]  /*60e30*/  @P3 LOP3.LUT R2, R2, 0x4000000, RZ, 0xfc, !PT ;  /* 0x0400000002023812 */ /* 0x000fc600078efcff */
[----:B------:R-:W3:Y:S01]  /*60e40*/  LDL R58, [R1+0x17d0] ;  /* 0x0017d000013a7983 */ /* 0x000ee20000100800 */
[----:B------:R-:W-:Y:S02]  /*60e50*/  LOP3.LUT R2, R2, 0xfeffffff, RZ, 0xc0, !PT ;  /* 0xfeffffff02027812 */ /* 0x000fe400078ec0ff */
[----:B----4-:R-:W-:Y:S01]  /*60e60*/  ISETP.LT.AND P2, PT, R39, UR38, !P0 ;  /* 0x0000002627007c0c */ /* 0x010fe2000c741270 */
[----:B------:R-:W-:-:S12]  /*60e70*/  ULDC UR38, c[0x0][0x228] ;  /* 0x00008a0000267ab9 */ /* 0x000fd80000000800 */
[----:B------:R-:W-:-:S04]  /*60e80*/  @P2 LOP3.LUT R2, R2, 0x1000000, RZ, 0xfc, !PT ;  /* 0x0100000002022812 */ /* 0x000fc800078efcff */
[----:B------:R-:W-:Y:S02]  /*60e90*/  LOP3.LUT R2, R2, 0xff7fffff, RZ, 0xc0, !PT ;  /* 0xff7fffff02027812 */ /* 0x000fe400078ec0ff */
[----:B--2---:R-:W-:Y:S01]  /*60ea0*/  ISETP.LT.AND P1, PT, R9, UR35, !P0 ;  /* 0x0000002309007c0c */ /* 0x004fe2000c721270 */
[----:B------:R-:W-:Y:S01]  /*60eb0*/  ULDC UR35, c[0x0][0x228] ;  /* 0x00008a0000237ab9 */ /* 0x000fe20000000800 */
[----:B---3--:R-:W-:Y:S01]  /*60ec0*/  ISETP.LT.AND P3, PT, R38, UR55, !P0 ;  /* 0x0000003726007c0c */ /* 0x008fe2000c761270 */
[----:B------:R-:W-:-:S10]  /*60ed0*/  ULDC UR55, c[0x0][0x228] ;  /* 0x00008a0000377ab9 */ /* 0x000fd40000000800 */
[----:B------:R-:W-:Y:S02]  /*60ee0*/  @P1 LOP3.LUT R2, R2, 0x800000, RZ, 0xfc, !PT ;  /* 0x0080000002021812 */ /* 0x000fe400078efcff */
[----:B------:R-:W-:Y:S01]  /*60ef0*/  ISETP.LT.AND P2, PT, R37, UR54, !P0 ;  /* 0x0000003625007c0c */ /* 0x000fe2000c741270 */
[----:B------:R-:W-:Y:S01]  /*60f00*/  ULDC UR54, c[0x0][0x228] ;  /* 0x00008a0000367ab9 */ /* 0x000fe20000000800 */
[----:B------:R-:W-:-:S04]  /*60f10*/  LOP3.LUT R2, R2, 0xffbfffff, RZ, 0xc0, !PT ;  /* 0xffbfffff02027812 */ /* 0x000fc800078ec0ff */
[----:B------:R-:W-:Y:S02]  /*60f20*/  @P3 LOP3.LUT R2, R2, 0x400000, RZ, 0xfc, !PT ;  /* 0x0040000002023812 */ /* 0x000fe400078efcff */
[----:B------:R-:W-:Y:S01]  /*60f30*/  ISETP.LT.AND P1, PT, R36, UR53, !P0 ;  /* 0x0000003524007c0c */ /* 0x000fe2000c721270 */
[----:B------:R-:W-:Y:S01]  /*60f40*/  ULDC UR53, c[0x0][0x228] ;  /* 0x00008a0000357ab9 */ /* 0x000fe20000000800 */
[----:B------:R-:W-:-:S04]  /*60f50*/  LOP3.LUT R2, R2, 0xffdfffff, RZ, 0xc0, !PT ;  /* 0xffdfffff02027812 */ /* 0x000fc800078ec0ff */
[----:B------:R-:W-:-:S04]  /*60f60*/  @P2 LOP3.LUT R2, R2, 0x200000, RZ, 0xfc, !PT ;  /* 0x0020000002022812 */ /* 0x000fc800078efcff */
[----:B------:R-:W-:-:S04]  /*60f70*/  LOP3.LUT R2, R2, 0xffefffff, RZ, 0xc0, !PT ;  /* 0xffefffff02027812 */ /* 0x000fc800078ec0ff */
[----:B------:R-:W-:Y:S02]  /*60f80*/  @P1 LOP3.LUT R2, R2, 0x100000, RZ, 0xfc, !PT ;  /* 0x0010000002021812 */ /* 0x000fe400078efcff */
[----:B------:R-:W-:Y:S02]  /*60f90*/  ISETP.LT.AND P3, PT, R35, UR31, !P0 ;  /* 0x0000001f23007c0c */ /* 0x000fe4000c761270 */
[----:B------:R-:W-:Y:S02]  /*60fa0*/  LOP3.LUT R2, R2, 0xfff7ffff, RZ, 0xc0, !PT ;  /* 0xfff7ffff02027812 */ /* 0x000fe400078ec0ff */
[----:B------:R-:W-:Y:S01]  /*60fb0*/  ISETP.LT.AND P2, PT, R33, UR30, !P0 ;  /* 0x0000001e21007c0c */ /* 0x000fe2000c741270 */
[----:B------:R-:W-:Y:S01]  /*60fc0*/  ULDC.64 UR30, c[0x0][0x228] ;  /* 0x00008a00001e7ab9 */ /* 0x000fe20000000a00 */
[----:B------:R-:W-:Y:S01]  /*60fd0*/  ISETP.LT.AND P1, PT, R34, UR57, !P0 ;  /* 0x0000003922007c0c */ /* 0x000fe2000c721270 */
[----:B------:R-:W-:-:S06]  /*60fe0*/  ULDC UR57, c[0x0][0x228] ;  /* 0x00008a0000397ab9 */ /* 0x000fcc0000000800 */
[----:B------:R-:W-:-:S04]  /*60ff0*/  @P3 LOP3.LUT R2, R2, 0x80000, RZ, 0xfc, !PT ;  /* 0x0008000002023812 */ /* 0x000fc800078efcff */
[----:B------:R-:W-:-:S04]  /*61000*/  LOP3.LUT R2, R2, 0xfffbffff, RZ, 0xc0, !PT ;  /* 0xfffbffff02027812 */ /* 0x000fc800078ec0ff */
        /* <DEDUP_REMOVED lines=19> */
[----:B------:R-:W-:Y:S01]  /*61140*/  ISETP.GE.AND P0, PT, R0, UR29, PT ;  /* 0x0000001d00007c0c */ /* 0x000fe2000bf06270 */
[----:B------:R-:W-:Y:S01]  /*61150*/  ULDC UR29, c[0x0][0x228] ;  /* 0x00008a00001d7ab9 */ /* 0x000fe20000000800 */
[----:B------:R-:W2:Y:S02]  /*61160*/  LDL.LU R0, [R1+0x2a84] ;  /* 0x002a840001007983 */ /* 0x000ea40000300800 */
[----:B------:R-:W-:Y:S01]  /*61170*/  ISETP.LT.AND P3, PT, R10, UR30, !P0 ;  /* 0x0000001e0a007c0c */ /* 0x000fe2000c761270 */
[----:B------:R-:W-:Y:S01]  /*61180*/  ULDC UR30, c[0x0][0x228] ;  /* 0x00008a00001e7ab9 */ /* 0x000fe20000000800 */
[----:B------:R-:W-:Y:S02]  /*61190*/  ISETP.LT.AND P2, PT, R12, UR36, !P0 ;  /* 0x000000240c007c0c */ /* 0x000fe4000c741270 */
[----:B------:R-:W-:-:S02]  /*611a0*/  LOP3.LUT R2, R2, 0xfffffdff, RZ, 0xc0, !PT ;  /* 0xfffffdff02027812 */ /* 0x000fc400078ec0ff */
[----:B------:R-:W-:Y:S01]  /*611b0*/  ISETP.LT.AND P1, PT, R11, UR37, !P0 ;  /* 0x000000250b007c0c */ /* 0x000fe2000c721270 */
[----:B------:R-:W-:-:S06]  /*611c0*/  ULDC.64 UR36, c[0x0][0x228] ;  /* 0x00008a0000247ab9 */ /* 0x000fcc0000000a00 */
        /* <DEDUP_REMOVED lines=41> */
[----:B------:R-:W-:Y:S02]  /*61460*/  LOP3.LUT R2, R2, 0xfffffffd, RZ, 0xc0, !PT ;  /* 0xfffffffd02027812 */ /* 0x000fe400078ec0ff */
[----:B------:R-:W-:Y:S02]  /*61470*/  LOP3.LUT R4, R4, 0x7fffffff, RZ, 0xc0, !PT ;  /* 0x7fffffff04047812 */ /* 0x000fe400078ec0ff */
[----:B------:R-:W-:Y:S02]  /*61480*/  @P1 LOP3.LUT R2, R2, 0x2, RZ, 0xfc, !PT ;  /* 0x0000000202021812 */ /* 0x000fe400078efcff */
[----:B------:R-:W-:Y:S01]  /*61490*/  ISETP.LT.AND P1, PT, R14, UR51, !P0 ;  /* 0x000000330e007c0c */ /* 0x000fe2000c721270 */
[----:B------:R-:W-:Y:S01]  /*614a0*/  ULDC UR51, c[0x0][0x228] ;  /* 0x00008a0000337ab9 */ /* 0x000fe20000000800 */
[----:B------:R-:W-:Y:S01]  /*614b0*/  ISETP.LT.AND P3, PT, R30, UR49, !P0 ;  /* 0x000000311e007c0c */ /* 0x000fe2000c761270 */
[----:B------:R-:W-:-:S02]  /*614c0*/  ULDC UR49, c[0x0][0x228] ;  /* 0x00008a0000317ab9 */ /* 0x000fc40000000800 */
[----:B------:R-:W-:Y:S02]  /*614d0*/  @P2 LOP3.LUT R4, R4, 0x80000000, RZ, 0xfc, !PT ;  /* 0x8000000004042812 */ /* 0x000fe400078efcff */
[----:B------:R-:W-:Y:S01]  /*614e0*/  ISETP.LT.AND P0, PT, R13, UR52, !P0 ;  /* 0x000000340d007c0c */ /* 0x000fe2000c701270 */
[----:B------:R-:W-:Y:S01]  /*614f0*/  ULDC UR52, c[0x0][0x228] ;  /* 0x00008a0000347ab9 */ /* 0x000fe20000000800 */
[----:B------:R-:W-:-:S04]  /*61500*/  LOP3.LUT R4, R4, 0xbfffffff, RZ, 0xc0, !PT ;  /* 0xbfffffff04047812 */ /* 0x000fc800078ec0ff */
[----:B------:R-:W-:-:S04]  /*61510*/  @P1 LOP3.LUT R4, R4, 0x40000000, RZ, 0xfc, !PT ;  /* 0x4000000004041812 */ /* 0x000fc800078efcff */
[----:B------:R-:W-:-:S04]  /*61520*/  LOP3.LUT R4, R4, 0xdfffffff, RZ, 0xc0, !PT ;  /* 0xdfffffff04047812 */ /* 0x000fc800078ec0ff */
[----:B------:R-:W-:Y:S02]  /*61530*/  @P0 LOP3.LUT R4, R4, 0x20000000, RZ, 0xfc, !PT ;  /* 0x2000000004040812 */ /* 0x000fe400078efcff */
[----:B------:R-:W-:-:S04]  /*61540*/  LOP3.LUT R2, R2, 0xfffffffe, RZ, 0xc0, !PT ;  /* 0xfffffffe02027812 */ /* 0x000fc800078ec0ff */
[----:B------:R-:W-:Y:S02]  /*61550*/  @P3 LOP3.LUT R2, R2, 0x1, RZ, 0xfc, !PT ;  /* 0x0000000102023812 */ /* 0x000fe400078efcff */
[----:B--2---:R-:W-:Y:S01]  /*61560*/  ISETP.GE.AND P0, PT, R0, UR31, PT ;  /* 0x0000001f00007c0c */ /* 0x004fe2000bf06270 */
[----:B------:R-:W-:Y:S01]  /*61570*/  ULDC UR31, c[0x0][0x228] ;  /* 0x00008a00001f7ab9 */ /* 0x000fe20000000800 */
[----:B------:R-:W2:Y:S02]  /*61580*/  LDL.LU R0, [R1+0x2a88] ;  /* 0x002a880001007983 */ /* 0x000ea40000300800 */
[----:B------:R-:W-:Y:S01]  /*61590*/  ISETP.LT.AND P3, PT, R10, UR36, !P0 ;  /* 0x000000240a007c0c */ /* 0x000fe2000c761270 */
[----:B------:R-:W-:Y:S01]  /*615a0*/  ULDC UR36, c[0x0][0x228] ;  /* 0x00008a0000247ab9 */ /* 0x000fe20000000800 */
[----:B------:R-:W-:Y:S01]  /*615b0*/  ISETP.LT.AND P2, PT, R12, UR55, !P0 ;  /* 0x000000370c007c0c */ /* 0x000fe2000c741270 */
[----:B------:R-:W-:Y:S01]  /*615c0*/  ULDC UR55, c[0x0][0x228] ;  /* 0x00008a0000377ab9 */ /* 0x000fe20000000800 */
[----:B------:R-:W-:-:S02]  /*615d0*/  LOP3.LUT R4, R4, 0xfdffffff, RZ, 0xc0, !PT ;  /* 0xfdffffff04047812 */ /* 0x000fc400078ec0ff */
        /* <DEDUP_REMOVED lines=17> */
[----:B------:R-:W-:Y:S02]  /*616f0*/  ISETP.LT.AND P3, PT, R38, UR8, !P0 ;  /* 0x0000000826007c0c */ /* 0x000fe4000c761270 */
[----:B------:R-:W-:-:S04]  /*61700*/  LOP3.LUT R4, R4, 0xff7fffff, RZ, 0xc0, !PT ;  /* 0xff7fffff04047812 */ /* 0x000fc800078ec0ff */
[----:B------:R-:W-:Y:S02]  /*61710*/  @P1 LOP3.LUT R4, R4, 0x800000, RZ, 0xfc, !PT ;  /* 0x0080000004041812 */ /* 0x000fe400078efcff */
[----:B------:R-:W-:Y:S01]  /*61720*/  ISETP.LT.AND P2, PT, R37, UR9, !P0 ;  /* 0x0000000925007c0c */ /* 0x000fe2000c741270 */
[----:B------:R-:W-:Y:S01]  /*61730*/  ULDC.64 UR8, c[0x0][0x228] ;  /* 0x00008a0000087ab9 */ /* 0x000fe20000000a00 */
        /* <DEDUP_REMOVED lines=98> */
[----:B------:R-:W-:-:S04]  /*61d60*/  @P0 LOP3.LUT R5, R5, 0x20000000, RZ, 0xfc, !PT ;  /* 0x2000000005050812 */ /* 0x000fc800078efcff */
[----:B------:R-:W-:Y:S02]  /*61d70*/  LOP3.LUT R5, R5, 0xfdffffff, RZ, 0xc0, !PT ;  /* 0xfdffffff05057812 */ /* 0x000fe400078ec0ff */
[----:B--2---:R-:W-:Y:S01]  /*61d80*/  ISETP.GE.AND P0, PT, R0, UR9, PT ;  /* 0x0000000900007c0c */ /* 0x004fe2000bf06270 */
[----:B------:R-:W-:Y:S01]  /*61d90*/  ULDC UR9, c[0x0][0x228] ;  /* 0x00008a0000097ab9 */ /* 0x000fe20000000800 */
[----:B------:R-:W2:Y:S02]  /*61da0*/  LDL.LU R0, [R1+0x2a90] ;  /* 0x002a900001007983 */ /* 0x000ea40000300800 */
[----:B------:R-:W-:Y:S01]  /*61db0*/  ISETP.LT.AND P2, PT, R10, UR22, !P0 ;  /* 0x000000160a007c0c */ /* 0x000fe2000c741270 */
[----:B------:R-:W-:Y:S01]  /*61dc0*/  ULDC UR22, c[0x0][0x228] ;  /* 0x00008a0000167ab9 */ /* 0x000fe20000000800 */
[----:B------:R-:W-:Y:S01]  /*61dd0*/  ISETP.LT.AND P1, PT, R12, UR46, !P0 ;  /* 0x0000002e0c007c0c */ /* 0x000fe2000c721270 */
[----:B------:R-:W-:-:S10]  /*61de0*/  ULDC UR46, c[0x0][0x228] ;  /* 0x00008a00002e7ab9 */ /* 0x000fd40000000800 */
[----:B------:R-:W-:-:S04]  /*61df0*/  @P2 LOP3.LUT R5, R5, 0x2000000, RZ, 0xfc, !PT ;  /* 0x0200000005052812 */ /* 0x000fc800078efcff */
        /* <DEDUP_REMOVED lines=11> */
[----:B------:R-:W-:-:S04]  /*61eb0*/  @P1 LOP3.LUT R5, R5, 0x8000000, RZ, 0xfc, !PT ;  /* 0x0800000005051812 */ /* 0x000fc800078efcff */
        /* <DEDUP_REMOVED lines=8> */
[----:B------:R-:W-:Y:S01]  /*61f40*/  ISETP.LT.AND P1, PT, R38, UR49, !P0 ;  /* 0x0000003126007c0c */ /* 0x000fe2000c721270 */
[----:B------:R-:W-:Y:S01]  /*61f50*/  ULDC UR49, c[0x0][0x228] ;  /* 0x00008a0000317ab9 */ /* 0x000fe20000000800 */
[----:B------:R-:W-:Y:S01]  /*61f60*/  ISETP.LT.AND P3, PT, R37, UR48, !P0 ;  /* 0x0000003025007c0c */ /* 0x000fe2000c761270 */
[----:B------:R-:W-:Y:S01]  /*61f70*/  ULDC UR48, c[0x0][0x228] ;  /* 0x00008a0000307ab9 */ /* 0x000fe20000000800 */
[----:B------:R-:W-:Y:S02]  /*61f80*/  LOP3.LUT R5, R5, 0xffbfffff, RZ, 0xc0, !PT ;  /* 0xffbfffff05057812 */ /* 0x000fe400078ec0ff */
        /* <DEDUP_REMOVED lines=35> */
[----:B--2---:R-:W-:Y:S02]  /*621c0*/  ISETP.GE.AND P0, PT, R0, UR23, PT ;  /* 0x0000001700007c0c */ /* 0x004fe4000bf06270 */
        /* <DEDUP_REMOVED lines=327> */
[----:B------:R-:W-:Y:S02]  /*63640*/  LOP3.LUT R7, R7, 0xfffffffe, RZ, 0xc0, !PT ;  /* 0xfffffffe07077812 */ /* 0x000fe400078ec0ff */
[----:B--2---:R-:W-:Y:S01]  /*63650*/  ISETP.GE.AND P0, PT, R0, UR9, PT ;  /* 0x0000000900007c0c */ /* 0x004fe2000bf06270 */
[----:B------:R-:W-:Y:S01]  /*63660*/  ULDC UR9, c[0x0][0x228] ;  /* 0x00008a0000097ab9 */ /* 0x000fe20000000800 */
[----:B------:R-:W2:Y:S02]  /*63670*/  LDL.LU R0, [R1+0x2aa8] ;  /* 0x002aa80001007983 */ /* 0x000ea40000300800 */
[----:B------:R-:W-:Y:S01]  /*63680*/  ISETP.LT.AND P1, PT, R10, UR36, !P0 ;  /* 0x000000240a007c0c */ /* 0x000fe2000c721270 */
[----:B------:R-:W-:Y:S01]  /*63690*/  ULDC UR36, c[0x0][0x228] ;  /* 0x00008a0000247ab9 */ /* 0x000fe20000000800 */
[----:B------:R-:W-:-:S02]  /*636a0*/  @P3 LOP3.LUT R7, R7, 0x1, RZ, 0xfc, !PT ;  /* 0x0000000107073812 */ /* 0x000fc400078efcff */
[----:B------:R-:W-:Y:S01]  /*636b0*/  ISETP.LT.AND P3, PT, R12, UR9, !P0 ;  /* 0x000000090c007c0c */ /* 0x000fe2000c761270 */
[----:B------:R-:W-:Y:S01]  /*636c0*/  ULDC UR9, c[0x0][0x228] ;  /* 0x00008a0000097ab9 */ /* 0x000fe20000000800 */
[----:B------:R-:W-:Y:S02]  /*636d0*/  LOP3.LUT R48, R48, 0xfdffffff, RZ, 0xc0, !PT ;  /* 0xfdffffff30307812 */ /* 0x000fe400078ec0ff */
[----:B------:R-:W-:Y:S01]  /*636e0*/  ISETP.LT.AND P2, PT, R11, UR44, !P0 ;  /* 0x0000002c0b007c0c */ /* 0x000fe2000c741270 */
[----:B------:R-:W-:-:S04]  /*636f0*/  ULDC UR44, c[0x0][0x228] ;  /* 0x00008a00002c7ab9 */ /* 0x000fc80000000800 */
        /* <DEDUP_REMOVED lines=61> */
[----:B------:R-:W-:Y:S02]  /*63ad0*/  LOP3.LUT R48, R48, 0xfffffdff, RZ, 0xc0, !PT ;  /* 0xfffffdff30307812 */ /* 0x000fe400078ec0ff */
[----:B------:R-:W-:Y:S01]  /*63ae0*/  ISETP.LT.AND P2, PT, R12, UR12, !P0 ;  /* 0x0000000c0c007c0c */ /* 0x000fe2000c741270 */
[----:B------:R-:W-:-:S08]  /*63af0*/  ULDC UR12, c[0x0][0x228] ;  /* 0x00008a00000c7ab9 */ /* 0x000fd00000000800 */
        /* <DEDUP_REMOVED lines=315> */
[----:B------:R-:W-:Y:S01]  /*64eb0*/  ULDC.64 UR36, c[0x0][0x228] ;  /* 0x00008a0000247ab9 */ /* 0x000fe20000000a00 */
        /* <DEDUP_REMOVED lines=11> */
[----:B------:R-:W-:Y:S01]  /*64f70*/  ULDC UR36, c[0x0][0x228] ;  /* 0x00008a0000247ab9 */ /* 0x000fe20000000800 */
[----:B------:R-:W-:-:S07]  /*64f80*/  LOP3.LUT R50, R50, 0xfffffffe, RZ, 0xc0, !PT ;  /* 0xfffffffe32327812 */ /* 0x000fce00078ec0ff */
[----:B------:R-:W-:Y:S02]  /*64f90*/  @P1 LOP3.LUT R51, R51, 0x2000000, RZ, 0xfc, !PT ;  /* 0x0200000033331812 */ /* 0x000fe400078efcff */
[----:B------:R-:W-:Y:S02]  /*64fa0*/  ISETP.LT.AND P1, PT, R11, UR43, !P0 ;  /* 0x0000002b0b007c0c */ /* 0x000fe4000c721270 */
[----:B------:R-:W-:Y:S02]  /*64fb0*/  LOP3.LUT R51, R51, 0xefffffff, RZ, 0xc0, !PT ;  /* 0xefffffff33337812 */ /* 0x000fe400078ec0ff */
[----:B------:R-:W-:Y:S02]  /*64fc0*/  @P3 LOP3.LUT R50, R50, 0x1, RZ, 0xfc, !PT ;  /* 0x0000000132323812 */ /* 0x000fe400078efcff */
        /* <DEDUP_REMOVED lines=188> */
[----:B------:R-:W2:Y:S04]  /*65b90*/  LDL.LU R0, [R1+0x2acc] ;  /* 0x002acc0001007983 */ /* 0x000ea80000300800 */
[----:B------:R-:W3:Y:S01]  /*65ba0*/  LDL R19, [R1+0x14cc] ;  /* 0x0014cc0001137983 */ /* 0x000ee20000100800 */
        /* <DEDUP_REMOVED lines=38> */
[----:B------:R-:W-:Y:S02]  /*65e10*/  ISETP.LT.AND P2, PT, R33, UR28, !P0 ;  /* 0x0000001c21007c0c */ /* 0x000fe4000c741270 */
[----:B------:R-:W-:Y:S02]  /*65e20*/  LOP3.LUT R53, R53, 0x7fffffff, RZ, 0xc0, !PT ;  /* 0x7fffffff35357812 */ /* 0x000fe400078ec0ff */
[----:B------:R-:W-:Y:S01]  /*65e30*/  LOP3.LUT R54, R54, 0x7fffffff, RZ, 0xc0, !PT ;  /* 0x7fffffff36367812 */ /* 0x000fe200078ec0ff */
[----:B------:R-:W-:Y:S01]  /*65e40*/  VIADD R41, R43, UR31 ;  /* 0x0000001f2b297c36 */ /* 0x000fe20008000000 */
[----:B------:R-:W-:Y:S01]  /*65e50*/  LOP3.LUT R52, R52, 0xfffffff7, RZ, 0xc0, !PT ;  /* 0xfffffff734347812 */ /* 0x000fe200078ec0ff */
[----:B------:R-:W-:Y:S01]  /*65e60*/  ULDC UR28, c[0x0][0x228] ;  /* 0x00008a00001c7ab9 */ /* 0x000fe20000000800 */
[----:B------:R-:W-:Y:S01]  /*65e70*/  ISETP.LT.AND P1, PT, R34, UR23, !P0 ;  /* 0x0000001722007c0c */ /* 0x000fe2000c721270 */
[----:B------:R-:W-:Y:S01]  /*65e80*/  ULDC UR23, c[0x0][0x228] ;  /* 0x00008a0000177ab9 */ /* 0x000fe20000000800 */
[----:B------:R-:W-:Y:S01]  /*65e90*/  @P3 LOP3.LUT R52, R52, 0x8, RZ, 0xfc, !PT ;  /* 0x0000000834343812 */ /* 0x000fe200078efcff */
[----:B------:R-:W-:-:S03]  /*65ea0*/  ULDC UR31, c[0x0][0x228] ;  /* 0x00008a00001f7ab9 */ /* 0x000fc60000000800 */
        /* <DEDUP_REMOVED lines=8> */
[----:B------:R-:W-:Y:S01]  /*65f30*/  ISETP.LT.AND P3, PT, R30, UR20, !P0 ;  /* 0x000000141e007c0c */ /* 0x000fe2000c761270 */
[----:B------:R-:W-:Y:S02]  /*65f40*/  ULDC UR20, c[0x0][0x228] ;  /* 0x00008a0000147ab9 */ /* 0x000fe40000000800 */
        /* <DEDUP_REMOVED lines=8> */
[----:B------:R-:W-:Y:S02]  /*65fd0*/  LOP3.LUT R53, R53, 0xefffffff, RZ, 0xc0, !PT ;  /* 0xefffffff35357812 */ /* 0x000fe400078ec0ff */
[----:B------:R-:W-:Y:S02]  /*65fe0*/  @P3 LOP3.LUT R52, R52, 0x1, RZ, 0xfc, !PT ;  /* 0x0000000134343812 */ /* 0x000fe400078efcff */
[----:B--2---:R-:W-:Y:S01]  /*65ff0*/  ISETP.GE.AND P0, PT, R0, UR9, PT ;  /* 0x0000000900007c0c */ /* 0x004fe2000bf06270 */
[----:B------:R-:W-:-:S03]  /*66000*/  ULDC UR9, c[0x0][0x248] ;  /* 0x0000920000097ab9 */ /* 0x000fc60000000800 */
[----:B------:R-:W-:Y:S02]  /*66010*/  ISETP.LT.AND P1, PT, R12, UR47, !P0 ;  /* 0x0000002f0c007c0c */ /* 0x000fe4000c721270 */
[----:B------:R-:W-:Y:S01]  /*66020*/  ISETP.LT.AND P3, PT, R11, UR48, !P0 ;  /* 0x000000300b007c0c */ /* 0x000fe2000c761270 */
[----:B------:R-:W-:Y:S01]  /*66030*/  ULDC UR48, c[0x0][0x228] ;  /* 0x00008a0000307ab9 */ /* 0x000fe20000000800 */
[----:B------:R-:W-:Y:S01]  /*66040*/  ISETP.LT.AND P2, PT, R58, UR43, !P0 ;  /* 0x0000002b3a007c0c */ /* 0x000fe2000c741270 */
[----:B------:R-:W-:-:S08]  /*66050*/  ULDC UR43, c[0x0][0x228] ;  /* 0x00008a00002b7ab9 */ /* 0x000fd00000000800 */
        /* <DEDUP_REMOVED lines=8> */
[----:B---3--:R-:W-:Y:S01]  /*660e0*/  VIADD R0, R19, 0x15 ;  /* 0x0000001513007836 */ /* 0x008fe20000000000 */
[----:B------:R-:W-:Y:S01]  /*660f0*/  LOP3.LUT R53, R53, 0xfdffffff, RZ, 0xc0, !PT ;  /* 0xfdffffff35357812 */ /* 0x000fe200078ec0ff */
[----:B------:R-:W-:-:S03]  /*66100*/  ULDC UR40, c[0x0][0x228] ;  /* 0x00008a0000287ab9 */ /* 0x000fc60000000800 */
        /* <DEDUP_REMOVED lines=44> */
[----:B------:R-:W-:Y:S01]  /*663d0*/  VIADD R42, R40, UR36 ;  /* 0x00000024282a7c36 */ /* 0x000fe20008000000 */
[----:B------:R-:W-:Y:S01]  /*663e0*/  LOP3.LUT R53, R53, 0xffffbfff, RZ, 0xc0, !PT ;  /* 0xffffbfff35357812 */ /* 0x000fe200078ec0ff */
[----:B------:R-:W-:-:S03]  /*663f0*/  ULDC UR38, c[0x0][0x228] ;  /* 0x00008a0000267ab9 */ /* 0x000fc60000000800 */
[----:B------:R-:W-:-:S04]  /*66400*/  @P1 LOP3.LUT R53, R53, 0x4000, RZ, 0xfc, !PT ;  /* 0x0000400035351812 */ /* 0x000fc800078efcff */
[----:B------:R-:W-:-:S04]  /*66410*/  LOP3.LUT R53, R53, 0xffffdfff, RZ, 0xc0, !PT ;  /* 0xffffdfff35357812 */ /* 0x000fc800078ec0ff */
[----:B------:R-:W-:Y:S02]  /*66420*/  @P0 LOP3.LUT R53, R53, 0x2000, RZ, 0xfc, !PT ;  /* 0x0000200035350812 */ /* 0x000fe400078efcff */
[----:B------:R-:W-:Y:S02]  /*66430*/  ISETP.GE.AND P0, PT, R0, UR41, PT ;  /* 0x0000002900007c0c */ /* 0x000fe4000bf06270 */
[----:B------:R-:W-:Y:S01]  /*66440*/  LOP3.LUT R53, R53, 0xfffffeff, RZ, 0xc0, !PT ;  /* 0xfffffeff35357812 */ /* 0x000fe200078ec0ff */
[----:B------:R-:W-:Y:S01]  /*66450*/  VIADD R0, R19, 0x14 ;  /* 0x0000001413007836 */ /* 0x000fe20000000000 */
[----:B------:R-:W-:Y:S01]  /*66460*/  ISETP.LT.AND P1, PT, R39, UR46, !P0 ;  /* 0x0000002e27007c0c */ /* 0x000fe2000c721270 */
[----:B------:R-:W-:Y:S01]  /*66470*/  ULDC UR46, c[0x0][0x228] ;  /* 0x00008a00002e7ab9 */ /* 0x000fe20000000800 */
[----:B------:R-:W-:Y:S01]  /*66480*/  ISETP.LT.AND P3, PT, R12, UR44, !P0 ;  /* 0x0000002c0c007c0c */ /* 0x000fe2000c761270 */
[----:B------:R-:W-:Y:S01]  /*66490*/  ULDC UR44, c[0x0][0x228] ;  /* 0x00008a00002c7ab9 */ /* 0x000fe20000000800 */
[----:B------:R-:W-:Y:S01]  /*664a0*/  ISETP.LT.AND P2, PT, R11, UR48, !P0 ;  /* 0x000000300b007c0c */ /* 0x000fe2000c741270 */
[----:B------:R-:W-:Y:S01]  /*664b0*/  ULDC UR48, c[0x0][0x228] ;  /* 0x00008a0000307ab9 */ /* 0x000fe20000000800 */
[----:B------:R-:W-:Y:S01]  /*664c0*/  LOP3.LUT R55, R55, 0x7fffffff, RZ, 0xc0, !PT ;  /* 0x7fffffff37377812 */ /* 0x000fe200078ec0ff */
        /* <DEDUP_REMOVED lines=49> */
[----:B------:R-:W-:Y:S02]  /*667e0*/  ULDC.64 UR36, c[0x0][0x228] ;  /* 0x00008a0000247ab9 */ /* 0x000fe40000000a00 */
[----:B------:R-:W-:Y:S02]  /*667f0*/  @P2 LOP3.LUT R54, R54, 0x80000000, RZ, 0xfc, !PT ;  /* 0x8000000036362812 */ /* 0x000fe400078efcff */
[----:B------:R-:W-:Y:S02]  /*66800*/  ISETP.LT.AND P0, PT, R13, UR45, !P0 ;  /* 0x0000002d0d007c0c */ /* 0x000fe4000c701270 */
[----:B------:R-:W-:Y:S01]  /*66810*/  LOP3.LUT R53, R53, 0xfffffffe, RZ, 0xc0, !PT ;  /* 0xfffffffe35357812 */ /* 0x000fe200078ec0ff */
[----:B------:R-:W-:Y:S01]  /*66820*/  VIADD R45, R44, UR42 ;  /* 0x0000002a2c2d7c36 */ /* 0x000fe20008000000 */
[----:B------:R-:W-:Y:S01]  /*66830*/  LOP3.LUT R54, R54, 0xbfffffff, RZ, 0xc0, !PT ;  /* 0xbfffffff36367812 */ /* 0x000fe200078ec0ff */
[----:B------:R-:W-:-:S03]  /*66840*/  ULDC UR45, c[0x0][0x228] ;  /* 0x00008a00002d7ab9 */ /* 0x000fc60000000800 */
[----:B------:R-:W-:-:S04]  /*66850*/  @P1 LOP3.LUT R54, R54, 0x40000000, RZ, 0xfc, !PT ;  /* 0x4000000036361812 */ /* 0x000fc800078efcff */
[----:B------:R-:W-:-:S04]  /*66860*/  LOP3.LUT R54, R54, 0xdfffffff, RZ, 0xc0, !PT ;  /* 0xdfffffff36367812 */ /* 0x000fc800078ec0ff */
[----:B------:R-:W-:Y:S02]  /*66870*/  @P0 LOP3.LUT R54, R54, 0x20000000, RZ, 0xfc, !PT ;  /* 0x2000000036360812 */ /* 0x000fe400078efcff */
[----:B------:R-:W-:Y:S02]  /*66880*/  ISETP.GE.AND P0, PT, R0, UR47, PT ;  /* 0x0000002f00007c0c */ /* 0x000fe4000bf06270 */
[----:B------:R-:W-:Y:S02]  /*66890*/  @P3 LOP3.LUT R53, R53, 0x1, RZ, 0xfc, !PT ;  /* 0x0000000135353812 */ /* 0x000fe400078efcff */
[----:B------:R-:W-:Y:S01]  /*668a0*/  LOP3.LUT R54, R54, 0xfeffffff, RZ, 0xc0, !PT ;  /* 0xfeffffff36367812 */ /* 0x000fe200078ec0ff */
[----:B------:R-:W-:Y:S01]  /*668b0*/  VIADD R0, R19, 0x13 ;  /* 0x0000001313007836 */ /* 0x000fe20000000000 */
[----:B------:R-:W-:Y:S01]  /*668c0*/  ISETP.LT.AND P3, PT, R39, UR36, !P0 ;  /* 0x0000002427007c0c */ /* 0x000fe2000c761270 */
[----:B------:R-:W-:Y:S01]  /*668d0*/  ULDC UR36, c[0x0][0x228] ;  /* 0x00008a0000247ab9 */ /* 0x000fe20000000800 */
[----:B------:R-:W-:Y:S01]  /*668e0*/  ISETP.LT.AND P2, PT, R12, UR43, !P0 ;  /* 0x0000002b0c007c0c */ /* 0x000fe2000c741270 */
[----:B------:R-:W-:Y:S01]  /*668f0*/  ULDC.64 UR42, c[0x0][0x228] ;  /* 0x00008a00002a7ab9 */ /* 0x000fe20000000a00 */
        /* <DEDUP_REMOVED lines=57> */
[----:B------:R-:W-:Y:S02]  /*66c90*/  @P2 LOP3.LUT R54, R54, 0x8000, RZ, 0xfc, !PT ;  /* 0x0000800036362812 */ /* 0x000fe400078efcff */
[----:B------:R-:W-:Y:S01]  /*66ca0*/  ISETP.LT.AND P0, PT, R13, UR26, !P0 ;  /* 0x0000001a0d007c0c */ /* 0x000fe2000c701270 */
[----:B------:R-:W-:Y:S01]  /*66cb0*/  ULDC UR26, c[0x0][0x228] ;  /* 0x00008a00001a7ab9 */ /* 0x000fe20000000800 */
[----:B------:R-:W-:-:S04]  /*66cc0*/  LOP3.LUT R54, R54, 0xffffbfff, RZ, 0xc0, !PT ;  /* 0xffffbfff36367812 */ /* 0x000fc800078ec0ff */
        /* <DEDUP_REMOVED lines=58> */
[----:B------:R-:W-:-:S03]  /*67070*/  ISETP.LT.AND P3, PT, R30, UR19, !P0 ;  /* 0x000000131e007c0c */ /* 0x000fc6000c761270 */
[----:B------:R-:W-:Y:S01]  /*67080*/  @P2 LOP3.LUT R55, R55, 0x80000000, RZ, 0xfc, !PT ;  /* 0x8000000037372812 */ /* 0x000fe200078efcff */
[----:B------:R-:W-:Y:S01]  /*67090*/  VIADD R59, R47, UR12 ;  /* 0x0000000c2f3b7c36 */ /* 0x000fe20008000000 */
[----:B------:R-:W-:Y:S01]  /*670a0*/  ISETP.LT.AND P0, PT, R13, UR6, !P0 ;  /* 0x000000060d007c0c */ /* 0x000fe2000c701270 */
[----:B------:R-:W-:Y:S01]  /*670b0*/  ULDC UR6, c[0x0][0x228] ;  /* 0x00008a0000067ab9 */ /* 0x000fe20000000800 */
[----:B------:R-:W-:Y:S01]  /*670c0*/  LOP3.LUT R55, R55, 0xbfffffff, RZ, 0xc0, !PT ;  /* 0xbfffffff37377812 */ /* 0x000fe200078ec0ff */
[----:B------:R-:W-:Y:S01]  /*670d0*/  ULDC UR8, c[0x0][0x228] ;  /* 0x00008a0000087ab9 */ /* 0x000fe20000000800 */
[----:B------:R-:W-:Y:S01]  /*670e0*/  LOP3.LUT R54, R54, 0xfffffffe, RZ, 0xc0, !PT ;  /* 0xfffffffe36367812 */ /* 0x000fe200078ec0ff */
[----:B------:R-:W-:Y:S01]  /*670f0*/  ULDC UR12, c[0x0][0x228] ;  /* 0x00008a00000c7ab9 */ /* 0x000fe20000000800 */
[----:B------:R-:W-:Y:S01]  /*67100*/  @P1 LOP3.LUT R55, R55, 0x40000000, RZ, 0xfc, !PT ;  /* 0x4000000037371812 */ /* 0x000fe200078efcff */
[----:B------:R-:W-:-:S03]  /*67110*/  ULDC UR19, c[0x0][0x228] ;  /* 0x00008a0000137ab9 */ /* 0x000fc60000000800 */
[----:B------:R-:W-:-:S04]  /*67120*/  LOP3.LUT R55, R55, 0xdfffffff, RZ, 0xc0, !PT ;  /* 0xdfffffff37377812 */ /* 0x000fc800078ec0ff */
[----:B------:R-:W-:Y:S02]  /*67130*/  @P0 LOP3.LUT R55, R55, 0x20000000, RZ, 0xfc, !PT ;  /* 0x2000000037370812 */ /* 0x000fe400078efcff */
[----:B------:R-:W-:Y:S02]  /*67140*/  ISETP.GE.AND P0, PT, R0, UR43, PT ;  /* 0x0000002b00007c0c */ /* 0x000fe4000bf06270 */
[----:B------:R-:W-:Y:S02]  /*67150*/  @P3 LOP3.LUT R54, R54, 0x1, RZ, 0xfc, !PT ;  /* 0x0000000136363812 */ /* 0x000fe400078efcff */
[----:B------:R-:W-:Y:S01]  /*67160*/  LOP3.LUT R55, R55, 0xfeffffff, RZ, 0xc0, !PT ;  /* 0xfeffffff37377812 */ /* 0x000fe200078ec0ff */
[----:B------:R-:W-:Y:S01]  /*67170*/  VIADD R0, R19, 0x11 ;  /* 0x0000001113007836 */ /* 0x000fe20000000000 */
[----:B------:R-:W-:Y:S01]  /*67180*/  ISETP.LT.AND P3, PT, R39, UR22, !P0 ;  /* 0x0000001627007c0c */ /* 0x000fe2000c761270 */
[----:B------:R-:W-:Y:S01]  /*67190*/  VIADD R60, R59, UR20 ;  /* 0x000000143b3c7c36 */ /* 0x000fe20008000000 */
[----:B------:R-:W-:Y:S01]  /*671a0*/  ISETP.LT.AND P2, PT, R12, UR60, !P0 ;  /* 0x0000003c0c007c0c */ /* 0x000fe2000c741270 */
[----:B------:R-:W-:Y:S01]  /*671b0*/  ULDC UR60, c[0x0][0x228] ;  /* 0x00008a00003c7ab9 */ /* 0x000fe20000000800 */
[----:B------:R-:W-:Y:S01]  /*671c0*/  ISETP.LT.AND P1, PT, R11, UR61, !P0 ;  /* 0x0000003d0b007c0c */ /* 0x000fe2000c721270 */
[----:B------:R-:W-:Y:S01]  /*671d0*/  ULDC UR61, c[0x0][0x228] ;  /* 0x00008a00003d7ab9 */ /* 0x000fe20000000800 */
[----:B------:R-:W-:-:S07]  /*671e0*/  ULDC UR43, c[0x0][0x248] ;  /* 0x00009200002b7ab9 */ /* 0x000fce0000000800 */
        /* <DEDUP_REMOVED lines=20> */
[----:B------:R-:W-:Y:S01]  /*67330*/  VIADD R20, R19, 0xc ;  /* 0x0000000c13147836 */ /* 0x000fe20000000000 */
        /* <DEDUP_REMOVED lines=41> */
[----:B------:R-:W-:Y:S01]  /*675d0*/  ULDC.64 UR22, c[0x0][0x228] ;  /* 0x00008a0000167ab9 */ /* 0x000fe20000000a00 */
[----:B------:R-:W-:Y:S01]  /*675e0*/  ISETP.LT.AND P1, PT, R12, UR60, !P0 ;  /* 0x0000003c0c007c0c */ /* 0x000fe2000c721270 */
[----:B------:R-:W-:Y:S01]  /*675f0*/  ULDC UR60, c[0x0][0x228] ;  /* 0x00008a00003c7ab9 */ /* 0x000fe20000000800 */
[----:B------:R-:W-:Y:S01]  /*67600*/  ISETP.LT.AND P3, PT, R58, UR54, !P0 ;  /* 0x000000363a007c0c */ /* 0x000fe2000c761270 */
[----:B------:R-:W-:Y:S01]  /*67610*/  ULDC UR54, c[0x0][0x228] ;  /* 0x00008a0000367ab9 */ /* 0x000fe20000000800 */
[----:B------:R-:W-:Y:S01]  /*67620*/  VIADD R61, R60, UR9 ;  /* 0x000000093c3d7c36 */ /* 0x000fe20008000000 */
[----:B------:R-:W-:Y:S01]  /*67630*/  ULDC UR9, c[0x0][0x248] ;  /* 0x0000920000097ab9 */ /* 0x000fe20000000800 */
[----:B------:R-:W-:-:S05]  /*67640*/  ULDC UR20, c[0x0][0x228] ;  /* 0x00008a0000147ab9 */ /* 0x000fca0000000800 */
[----:B------:R-:W-:-:S04]  /*67650*/  @P2 LOP3.LUT R55, R55, 0x100, RZ, 0xfc, !PT ;  /* 0x0000010037372812 */ /* 0x000fc800078efcff */
[----:B------:R-:W-:-:S04]  /*67660*/  LOP3.LUT R55, R55, 0xffffefff, RZ, 0xc0, !PT ;  /* 0xffffefff37377812 */ /* 0x000fc800078ec0ff */
[----:B------:R-:W-:Y:S02]  /*67670*/  @P1 LOP3.LUT R55, R55, 0x1000, RZ, 0xfc, !PT ;  /* 0x0000100037371812 */ /* 0x000fe400078efcff */
[----:B------:R-:W-:Y:S01]  /*67680*/  ISETP.LT.AND P1, PT, R11, UR53, !P0 ;  /* 0x000000350b007c0c */ /* 0x000fe2000c721270 */
[----:B------:R-:W-:Y:S01]  /*67690*/  ULDC UR53, c[0x0][0x228] ;  /* 0x00008a0000357ab9 */ /* 0x000fe20000000800 */
[----:B------:R-:W-:Y:S02]  /*676a0*/  LOP3.LUT R55, R55, 0xfffff7ff, RZ, 0xc0, !PT ;  /* 0xfffff7ff37377812 */ /* 0x000fe400078ec0ff */
[----:B------:R-:W-:Y:S01]  /*676b0*/  ISETP.LT.AND P2, PT, R10, UR55, !P0 ;  /* 0x000000370a007c0c */ /* 0x000fe2000c741270 */
[----:B------:R-:W-:-:S08]  /*676c0*/  ULDC UR55, c[0x0][0x228] ;  /* 0x00008a0000377ab9 */ /* 0x000fd00000000800 */
[----:B------:R-:W-:-:S04]  /*676d0*/  @P1 LOP3.LUT R55, R55, 0x800, RZ, 0xfc, !PT ;  /* 0x0000080037371812 */ /* 0x000fc800078efcff */
        /* <DEDUP_REMOVED lines=13> */
[----:B------:R0:W-:Y:S01]  /*677b0*/  STL [R1], R8 ;  /* 0x0000000801007387 */ /* 0x0001e20000100800 */
[----:B------:R-:W-:Y:S01]  /*677c0*/  LOP3.LUT R55, R55, 0xffffffbf, RZ, 0xc0, !PT ;  /* 0xffffffbf37377812 */ /* 0x000fe200078ec0ff */
[----:B------:R-:W-:-:S03]  /*677d0*/  ULDC UR46, c[0x0][0x228] ;  /* 0x00008a00002e7ab9 */ /* 0x000fc60000000800 */
        /* <DEDUP_REMOVED lines=9> */
[----:B0-----:R-:W-:Y:S01]  /*67870*/  VIADD R8, R8, UR9 ;  /* 0x0000000908087c36 */ /* 0x001fe20008000000 */
[----:B------:R-:W-:Y:S01]  /*67880*/  LOP3.LUT R55, R55, 0xfffffff7, RZ, 0xc0, !PT ;  /* 0xfffffff737377812 */ /* 0x000fe200078ec0ff */
[----:B------:R-:W-:Y:S01]  /*67890*/  ULDC.64 UR40, c[0x0][0x228] ;  /* 0x00008a0000287ab9 */ /* 0x000fe20000000a00 */
[----:B------:R-:W-:Y:S01]  /*678a0*/  ISETP.LT.AND P1, PT, R34, UR39, !P0 ;  /* 0x0000002722007c0c */ /* 0x000fe2000c721270 */
[----:B------:R-:W-:Y:S01]  /*678b0*/  ULDC UR39, c[0x0][0x248] ;  /* 0x0000920000277ab9 */ /* 0x000fe20000000800 */
[----:B------:R-:W-:Y:S01]  /*678c0*/  @P3 LOP3.LUT R55, R55, 0x8, RZ, 0xfc, !PT ;  /* 0x0000000837373812 */ /* 0x000fe200078efcff */
[----:B------:R-:W-:-:S03]  /*678d0*/  ULDC UR9, c[0x0][0x228] ;  /* 0x00008a0000097ab9 */ /* 0x000fc60000000800 */
[----:B------:R-:W-:-:S04]  /*678e0*/  LOP3.LUT R55, R55, 0xfffffffb, RZ, 0xc0, !PT ;  /* 0xfffffffb37377812 */ /* 0x000fc800078ec0ff */
[----:B------:R-:W-:Y:S02]  /*678f0*/  @P2 LOP3.LUT R55, R55, 0x4, RZ, 0xfc, !PT ;  /* 0x0000000437372812 */ /* 0x000fe400078efcff */
[----:B------:R-:W-:Y:S01]  /*67900*/  ISETP.LT.AND P2, PT, R15, UR29, !P0 ;  /* 0x0000001d0f007c0c */ /* 0x000fe2000c741270 */
[----:B------:R0:W-:Y:S01]  /*67910*/  STL [R1+0x4], R8 ;  /* 0x0000040801007387 */ /* 0x0001e20000100800 */
[----:B------:R-:W-:Y:S01]  /*67920*/  LOP3.LUT R55, R55, 0xfffffffd, RZ, 0xc0, !PT ;  /* 0xfffffffd37377812 */ /* 0x000fe200078ec0ff */
[----:B------:R-:W-:-:S03]  /*67930*/  ULDC UR29, c[0x0][0x228] ;  /* 0x00008a00001d7ab9 */ /* 0x000fc60000000800 */
[----:B------:R-:W-:Y:S02]  /*67940*/  @P1 LOP3.LUT R55, R55, 0x2, RZ, 0xfc, !PT ;  /* 0x0000000237371812 */ /* 0x000fe400078efcff */
[----:B------:R-:W-:Y:S01]  /*67950*/  ISETP.LT.AND P1, PT, R14, UR24, !P0 ;  /* 0x000000180e007c0c */ /* 0x000fe2000c721270 */
[----:B------:R-:W-:Y:S01]  /*67960*/  ULDC UR24, c[0x0][0x228] ;  /* 0x00008a0000187ab9 */ /* 0x000fe20000000800 */
[----:B------:R-:W-:-:S03]  /*67970*/  ISETP.LT.AND P3, PT, R30, UR30, !P0 ;  /* 0x0000001e1e007c0c */ /* 0x000fc6000c761270 */
[----:B------:R-:W-:Y:S01]  /*67980*/  @P2 LOP3.LUT R56, R56, 0x80000000, RZ, 0xfc, !PT ;  /* 0x8000000038382812 */ /* 0x000fe200078efcff */
[----:B0-----:R-:W-:Y:S01]  /*67990*/  VIADD R8, R8, UR39 ;  /* 0x0000002708087c36 */ /* 0x001fe20008000000 */
[----:B------:R-:W-:Y:S01]  /*679a0*/  ISETP.LT.AND P0, PT, R13, UR16, !P0 ;  /* 0x000000100d007c0c */ /* 0x000fe2000c701270 */
[----:B------:R-:W-:Y:S01]  /*679b0*/  ULDC UR16, c[0x0][0x228] ;  /* 0x00008a0000107ab9 */ /* 0x000fe20000000800 */
[----:B------:R-:W-:Y:S01]  /*679c0*/  LOP3.LUT R56, R56, 0xbfffffff, RZ, 0xc0, !PT ;  /* 0xbfffffff38387812 */ /* 0x000fe200078ec0ff */
[----:B------:R-:W-:Y:S01]  /*679d0*/  ULDC UR30, c[0x0][0x228] ;  /* 0x00008a00001e7ab9 */ /* 0x000fe20000000800 */
[----:B------:R-:W-:Y:S01]  /*679e0*/  LOP3.LUT R55, R55, 0xfffffffe, RZ, 0xc0, !PT ;  /* 0xfffffffe37377812 */ /* 0x000fe200078ec0ff */
[----:B------:R-:W-:Y:S01]  /*679f0*/  ULDC UR39, c[0x0][0x228] ;  /* 0x00008a0000277ab9 */ /* 0x000fe20000000800 */
[----:B------:R-:W-:-:S04]  /*67a00*/  @P1 LOP3.LUT R56, R56, 0x40000000, RZ, 0xfc, !PT ;  /* 0x4000000038381812 */ /* 0x000fc800078efcff */
[----:B------:R-:W-:-:S04]  /*67a10*/  LOP3.LUT R56, R56, 0xdfffffff, RZ, 0xc0, !PT ;  /* 0xdfffffff38387812 */ /* 0x000fc800078ec0ff */
[----:B------:R-:W-:Y:S02]  /*67a20*/  @P0 LOP3.LUT R56, R56, 0x20000000, RZ, 0xfc, !PT ;  /* 0x2000000038380812 */ /* 0x000fe400078efcff */
[----:B------:R-:W-:Y:S02]  /*67a30*/  ISETP.GE.AND P0, PT, R0, UR21, PT ;  /* 0x0000001500007c0c */ /* 0x000fe4000bf06270 */
[----:B------:R-:W-:Y:S02]  /*67a40*/  LOP3.LUT R56, R56, 0xfeffffff, RZ, 0xc0, !PT ;  /* 0xfeffffff38387812 */ /* 0x000fe400078ec0ff */
[----:B------:R-:W-:Y:S01]  /*67a50*/  @P3 LOP3.LUT R55, R55, 0x1, RZ, 0xfc, !PT ;  /* 0x0000000137373812 */ /* 0x000fe200078efcff */
[----:B------:R-:W-:Y:S01]  /*67a60*/  VIADD R0, R19, 0xf ;  /* 0x0000000f13007836 */ /* 0x000fe20000000000 */
[----:B------:R-:W-:Y:S01]  /*67a70*/  ISETP.LT.AND P2, PT, R39, UR22, !P0 ;  /* 0x0000001627007c0c */ /* 0x000fe2000c741270 */
[----:B------:R0:W-:Y:S01]  /*67a80*/  STL [R1+0x8], R8 ;  /* 0x0000080801007387 */ /* 0x0001e20000100800 */
[----:B------:R-:W-:Y:S01]  /*67a90*/  ISETP.LT.AND P1, PT, R12, UR55, !P0 ;  /* 0x000000370c007c0c */ /* 0x000fe2000c721270 */
[----:B------:R-:W-:Y:S01]  /*67aa0*/  ULDC UR55, c[0x0][0x228] ;  /* 0x00008a0000377ab9 */ /* 0x000fe20000000800 */
[----:B------:R-:W-:Y:S01]  /*67ab0*/  ISETP.LT.AND P3, PT, R58, UR53, !P0 ;  /* 0x000000353a007c0c */ /* 0x000fe2000c761270 */
[----:B------:R-:W-:Y:S01]  /*67ac0*/  ULDC UR22, c[0x0][0x228] ;  /* 0x00008a0000167ab9 */ /* 0x000fe20000000800 */
[----:B------:R-:W-:Y:S01]  /*67ad0*/  ULDC UR21, c[0x0][0x228] ;  /* 0x00008a0000157ab9 */ /* 0x000fe20000000800 */
[----:B------:R-:W-:-:S06]  /*67ae0*/  ULDC UR53, c[0x0][0x228] ;  /* 0x00008a0000357ab9 */ /* 0x000fcc0000000800 */
        /* <DEDUP_REMOVED lines=20> */
[----:B0-----:R-:W-:Y:S01]  /*67c30*/  VIADD R8, R8, UR5 ;  /* 0x0000000508087c36 */ /* 0x001fe20008000000 */
        /* <DEDUP_REMOVED lines=40> */
[----:B------:R-:W-:Y:S01]  /*67ec0*/  VIADD R0, R8, UR36 ;  /* 0x0000002408007c36 */ /* 0x000fe20008000000 */
[----:B------:R-:W-:Y:S01]  /*67ed0*/  LOP3.LUT R56, R56, 0xfffffeff, RZ, 0xc0, !PT ;  /* 0xfffffeff38387812 */ /* 0x000fe200078ec0ff */
[----:B------:R-:W-:-:S03]  /*67ee0*/  ULDC UR23, c[0x0][0x228] ;  /* 0x00008a0000177ab9 */ /* 0x000fc60000000800 */
[----:B------:R1:W-:Y:S04]  /*67ef0*/  STL [R1+0x20], R0 ;  /* 0x0000200001007387 */ /* 0x0003e80000100800 */
[----:B------:R-:W2:Y:S04]  /*67f00*/  LDL.LU R18, [R1+0xac] ;  /* 0x0000ac0001127983 */ /* 0x000ea80000300800 */
[----:B------:R-:W3:Y:S04]  /*67f10*/  LDL.LU R17, [R1+0xa8] ;  /* 0x0000a80001117983 */ /* 0x000ee80000300800 */
[----:B------:R-:W4:Y:S01]  /*67f20*/  LDL.LU R16, [R1+0xa4] ;  /* 0x0000a40001107983 */ /* 0x000f220000300800 */
[----:B------:R-:W-:Y:S01]  /*67f30*/  ISETP.LT.AND P3, PT, R39, UR40, !P0 ;  /* 0x0000002827007c0c */ /* 0x000fe2000c761270 */
[----:B------:R-:W-:Y:S01]  /*67f40*/  ULDC UR40, c[0x0][0x228] ;  /* 0x00008a0000287ab9 */ /* 0x000fe20000000800 */
        /* <DEDUP_REMOVED lines=37> */
[----:B------:R-:W-:-:S04]  /*681a0*/  @P3 LOP3.LUT R56, R56, 0x8, RZ, 0xfc, !PT ;  /* 0x0000000838383812 */ /* 0x000fc800078efcff */
[----:B------:R-:W-:-:S04]  /*681b0*/  LOP3.LUT R56, R56, 0xfffffffb, RZ, 0xc0, !PT ;  /* 0xfffffffb38387812 */ /* 0x000fc800078ec0ff */
[----:B------:R-:W-:Y:S02]  /*681c0*/  @P2 LOP3.LUT R56, R56, 0x4, RZ, 0xfc, !PT ;  /* 0x0000000438382812 */ /* 0x000fe400078efcff */
[----:B------:R-:W-:Y:S01]  /*681d0*/  ISETP.LT.AND P2, PT, R15, UR42, !P0 ;  /* 0x0000002a0f007c0c */ /* 0x000fe2000c741270 */
[----:B------:R-:W-:Y:S01]  /*681e0*/  VIADD R15, R0, UR26 ;  /* 0x0000001a000f7c36 */ /* 0x000fe20008000000 */
[----:B------:R-:W-:Y:S02]  /*681f0*/  ISETP.LT.AND P1, PT, R34, UR28, !P0 ;  /* 0x0000001c22007c0c */ /* 0x000fe4000c721270 */
[----:B------:R-:W-:Y:S02]  /*68200*/  LOP3.LUT R56, R56, 0xfffffffd, RZ, 0xc0, !PT ;  /* 0xfffffffd38387812 */ /* 0x000fe400078ec0ff */
[----:B------:R-:W-:Y:S01]  /*68210*/  ISETP.LT.AND P3, PT, R30, UR37, !P0 ;  /* 0x000000251e007c0c */ /* 0x000fe2000c761270 */
[----:B------:R1:W-:Y:S06]  /*68220*/  STL [R1+0x24], R15 ;  /* 0x0000240f01007387 */ /* 0x0003ec0000100800 */
[----:B------:R-:W-:Y:S01]  /*68230*/  @P2 LOP3.LUT R57, R57, 0x80000000, RZ, 0xfc, !PT ;  /* 0x8000000039392812 */ /* 0x000fe200078efcff */
[----:B0-----:R-:W4:Y:S01]  /*68240*/  LDL R8, [R1+0x17fc] ;  /* 0x0017fc0001087983 */ /* 0x001f220000100800 */
[----:B------:R-:W-:Y:S01]  /*68250*/  @P1 LOP3.LUT R56, R56, 0x2, RZ, 0xfc, !PT ;  /* 0x0000000238381812 */ /* 0x000fe200078efcff */
[----:B-1----:R-:W-:Y:S01]  /*68260*/  VIADD R0, R19, 0xe ;  /* 0x0000000e13007836 */ /* 0x002fe20000000000 */
[----:B------:R-:W-:Y:S01]  /*68270*/  ULDC.64 UR26, c[0x0][0x228] ;  /* 0x00008a00001a7ab9 */ /* 0x000fe20000000a00 */
[----:B------:R-:W-:Y:S01]  /*68280*/  VIADD R15, R15, UR43 ;  /* 0x0000002b0f0f7c36 */ /* 0x000fe20008000000 */
[----:B------:R-:W-:Y:S01]  /*68290*/  ISETP.LT.AND P1, PT, R14, UR49, !P0 ;  /* 0x000000310e007c0c */ /* 0x000fe2000c721270 */
[----:B------:R-:W-:Y:S01]  /*682a0*/  ULDC UR37, c[0x0][0x228] ;  /* 0x00008a0000257ab9 */ /* 0x000fe20000000800 */
[----:B------:R-:W-:Y:S01]  /*682b0*/  LOP3.LUT R57, R57, 0xbfffffff, RZ, 0xc0, !PT ;  /* 0xbfffffff39397812 */ /* 0x000fe200078ec0ff */
[----:B------:R-:W-:Y:S01]  /*682c0*/  ULDC.64 UR42, c[0x0][0x228] ;  /* 0x00008a00002a7ab9 */ /* 0x000fe20000000a00 */
[----:B------:R0:W-:Y:S01]  /*682d0*/  STL [R1+0x18], R15 ;  /* 0x0000180f01007387 */ /* 0x0001e20000100800 */
[----:B------:R-:W-:Y:S01]  /*682e0*/  ISETP.LT.AND P0, PT, R13, UR50, !P0 ;  /* 0x000000320d007c0c */ /* 0x000fe2000c701270 */
[----:B------:R-:W-:Y:S01]  /*682f0*/  ULDC UR28, c[0x0][0x228] ;  /* 0x00008a00001c7ab9 */ /* 0x000fe20000000800 */
[----:B------:R-:W-:Y:S01]  /*68300*/  LOP3.LUT R56, R56, 0xfffffffe, RZ, 0xc0, !PT ;  /* 0xfffffffe38387812 */ /* 0x000fe200078ec0ff */
[----:B------:R-:W-:Y:S01]  /*68310*/  ULDC UR49, c[0x0][0x228] ;  /* 0x00008a0000317ab9 */ /* 0x000fe20000000800 */
[----:B------:R-:W-:-:S04]  /*68320*/  ULDC UR50, c[0x0][0x228] ;  /* 0x00008a0000327ab9 */ /* 0x000fc80000000800 */
[----:B------:R-:W-:-:S04]  /*68330*/  @P1 LOP3.LUT R57, R57, 0x40000000, RZ, 0xfc, !PT ;  /* 0x4000000039391812 */ /* 0x000fc800078efcff */
[----:B------:R-:W-:-:S04]  /*68340*/  LOP3.LUT R57, R57, 0xdfffffff, RZ, 0xc0, !PT ;  /* 0xdfffffff39397812 */ /* 0x000fc800078ec0ff */
[----:B------:R-:W-:Y:S02]  /*68350*/  @P0 LOP3.LUT R57, R57, 0x20000000, RZ, 0xfc, !PT ;  /* 0x2000000039390812 */ /* 0x000fe400078efcff */
[----:B------:R-:W-:-:S04]  /*68360*/  ISETP.GE.AND P0, PT, R0, UR41, PT ;  /* 0x0000002900007c0c */ /* 0x000fc8000bf06270 */
[----:B------:R-:W-:Y:S02]  /*68370*/  ISETP.LT.AND P1, PT, R39, UR26, !P0 ;  /* 0x0000001a27007c0c */ /* 0x000fe4000c721270 */
[----:B------:R-:W-:Y:S02]  /*68380*/  @P3 LOP3.LUT R56, R56, 0x1, RZ, 0xfc, !PT ;  /* 0x0000000138383812 */ /* 0x000fe400078efcff */
[----:B------:R-:W-:Y:S02]  /*68390*/  LOP3.LUT R57, R57, 0xfeffffff, RZ, 0xc0, !PT ;  /* 0xfeffffff39397812 */ /* 0x000fe400078ec0ff */
[----:B---3--:R-:W-:Y:S02]  /*683a0*/  LOP3.LUT R22, R17, 0xffff, RZ, 0xc0, !PT ;  /* 0x0000ffff11167812 */ /* 0x008fe400078ec0ff */
[----:B--2---:R-:W-:Y:S01]  /*683b0*/  LOP3.LUT R23, R18, 0xffff, RZ, 0xc0, !PT ;  /* 0x0000ffff12177812 */ /* 0x004fe200078ec0ff */
[----:B------:R-:W-:Y:S01]  /*683c0*/  VIADD R0, R19, 0xd ;  /* 0x0000000d13007836 */ /* 0x000fe20000000000 */
[----:B------:R-:W-:Y:S01]  /*683d0*/  LOP3.LUT R17, R3, 0xffff, RZ, 0xc0, !PT ;  /* 0x0000ffff03117812 */ /* 0x000fe200078ec0ff */
[----:B------:R-:W-:Y:S01]  /*683e0*/  ULDC UR26, c[0x0][0x228] ;  /* 0x00008a00001a7ab9 */ /* 0x000fe20000000800 */
[----:B------:R-:W2:Y:S01]  /*683f0*/  LDL.LU R3, [R1+0x2b60] ;  /* 0x002b600001037983 */ /* 0x000ea20000300800 */
[----:B----4-:R-:W-:-:S03]  /*68400*/  LOP3.LUT R18, R16, 0xffff, RZ, 0xc0, !PT ;  /* 0x0000ffff10127812 */ /* 0x010fc600078ec0ff */
[----:B------:R-:W3:Y:S01]  /*68410*/  LDL.LU R16, [R1+0x2ad0] ;  /* 0x002ad00001107983 */ /* 0x000ee20000300800 */
[----:B------:R-:W-:Y:S01]  /*68420*/  ISETP.LT.AND P3, PT, R12, UR40, !P0 ;  /* 0x000000280c007c0c */ /* 0x000fe2000c761270 */
[----:B------:R-:W-:Y:S01]  /*68430*/  ULDC UR40, c[0x0][0x228] ;  /* 0x00008a0000287ab9 */ /* 0x000fe20000000800 */
[----:B------:R-:W-:Y:S02]  /*68440*/  @P1 LOP3.LUT R57, R57, 0x1000000, RZ, 0xfc, !PT ;  /* 0x0100000039391812 */ /* 0x000fe400078efcff */
[----:B------:R-:W-:Y:S01]  /*68450*/  ISETP.LT.AND P2, PT, R11, UR44, !P0 ;  /* 0x0000002c0b007c0c */ /* 0x000fe2000c741270 */
[----:B------:R-:W-:Y:S01]  /*68460*/  ULDC UR44, c[0x0][0x228] ;  /* 0x00008a00002c7ab9 */ /* 0x000fe20000000800 */
[----:B------:R-:W-:Y:S02]  /*68470*/  LOP3.LUT R57, R57, 0xefffffff, RZ, 0xc0, !PT ;  /* 0xefffffff39397812 */ /* 0x000fe400078ec0ff */
[----:B------:R-:W-:Y:S01]  /*68480*/  ISETP.LT.AND P1, PT, R58, UR45, !P0 ;  /* 0x0000002d3a007c0c */ /* 0x000fe2000c721270 */
[----:B------:R-:W-:-:S04]  /*68490*/  ULDC UR45, c[0x0][0x228] ;  /* 0x00008a00002d7ab9 */ /* 0x000fc80000000800 */
[----:B------:R-:W-:-:S04]  /*684a0*/  @P3 LOP3.LUT R57, R57, 0x10000000, RZ, 0xfc, !PT ;  /* 0x1000000039393812 */ /* 0x000fc800078efcff */
        /* <DEDUP_REMOVED lines=37> */
[----:B------:R-:W-:Y:S01]  /*68700*/  STL [R1+0x2a78], R23 ;  /* 0x002a781701007387 */ /* 0x000fe20000100800 */
[----:B------:R-:W-:Y:S01]  /*68710*/  ISETP.LT.AND P2, PT, R8, UR40, !P0 ;  /* 0x0000002808007c0c */ /* 0x000fe2000c741270 */
[----:B------:R-:W-:Y:S01]  /*68720*/  ULDC.64 UR40, c[0x0][0x228] ;  /* 0x00008a0000287ab9 */ /* 0x000fe20000000a00 */
[----:B------:R-:W-:Y:S01]  /*68730*/  @P1 LOP3.LUT R57, R57, 0x20000, RZ, 0xfc, !PT ;  /* 0x0002000039391812 */ /* 0x000fe200078efcff */
[----:B------:R-:W-:-:S03]  /*68740*/  ULDC.64 UR36, c[0x0][0x228] ;  /* 0x00008a0000247ab9 */ /* 0x000fc60000000a00 */
[----:B------:R-:W-:-:S04]  /*68750*/  LOP3.LUT R57, R57, 0xfffeffff, RZ, 0xc0, !PT ;  /* 0xfffeffff39397812 */ /* 0x000fc800078ec0ff */
[----:B------:R-:W-:Y:S02]  /*68760*/  @P3 LOP3.LUT R57, R57, 0x10000, RZ, 0xfc, !PT ;  /* 0x0001000039393812 */ /* 0x000fe400078efcff */
[----:B------:R-:W-:Y:S02]  /*68770*/  ISETP.LT.AND P1, PT, R14, UR44, !P0 ;  /* 0x0000002c0e007c0c */ /* 0x000fe4000c721270 */
[----:B------:R-:W-:-:S04]  /*68780*/  LOP3.LUT R57, R57, 0xffff7fff, RZ, 0xc0, !PT ;  /* 0xffff7fff39397812 */ /* 0x000fc800078ec0ff */
[----:B------:R-:W-:Y:S02]  /*68790*/  @P2 LOP3.LUT R57, R57, 0x8000, RZ, 0xfc, !PT ;  /* 0x0000800039392812 */ /* 0x000fe400078efcff */
[----:B------:R-:W-:Y:S01]  /*687a0*/  ISETP.LT.AND P0, PT, R13, UR45, !P0 ;  /* 0x0000002d0d007c0c */ /* 0x000fe2000c701270 */
[----:B------:R-:W-:Y:S01]  /*687b0*/  STL [R1+0x2a74], R22 ;  /* 0x002a741601007387 */ /* 0x000fe20000100800 */
[----:B------:R-:W-:Y:S01]  /*687c0*/  LOP3.LUT R57, R57, 0xffffbfff, RZ, 0xc0, !PT ;  /* 0xffffbfff39397812 */ /* 0x000fe200078ec0ff */
[----:B------:R-:W-:-:S03]  /*687d0*/  ULDC.64 UR44, c[0x0][0x228] ;  /* 0x00008a00002c7ab9 */ /* 0x000fc60000000a00 */
[----:B------:R-:W-:-:S04]  /*687e0*/  @P1 LOP3.LUT R57, R57, 0x4000, RZ, 0xfc, !PT ;  /* 0x0000400039391812 */ /* 0x000fc800078efcff */
[----:B------:R-:W-:-:S04]  /*687f0*/  LOP3.LUT R57, R57, 0xffffdfff, RZ, 0xc0, !PT ;  /* 0xffffdfff39397812 */ /* 0x000fc800078ec0ff */
[----:B------:R-:W-:Y:S02]  /*68800*/  @P0 LOP3.LUT R57, R57, 0x2000, RZ, 0xfc, !PT ;  /* 0x0000200039390812 */ /* 0x000fe400078efcff */
[----:B------:R-:W-:Y:S01]  /*68810*/  ISETP.GE.AND P0, PT, R0, UR27, PT ;  /* 0x0000001b00007c0c */ /* 0x000fe2000bf06270 */
[----:B------:R-:W-:-:S03]  /*68820*/  ULDC UR27, c[0x0][0x228] ;  /* 0x00008a00001b7ab9 */ /* 0x000fc60000000800 */
[----:B------:R-:W-:Y:S01]  /*68830*/  ISETP.LT.AND P2, PT, R39, UR40, !P0 ;  /* 0x0000002827007c0c */ /* 0x000fe2000c741270 */
[----:B------:R-:W-:Y:S01]  /*68840*/  ULDC UR40, c[0x0][0x228] ;  /* 0x00008a0000287ab9 */ /* 0x000fe20000000800 */
[----:B------:R-:W-:Y:S01]  /*68850*/  ISETP.LT.AND P1, PT, R12, UR26, !P0 ;  /* 0x0000001a0c007c0c */ /* 0x000fe2000c721270 */
[----:B------:R-:W-:Y:S01]  /*68860*/  ULDC UR26, c[0x0][0x228] ;  /* 0x00008a00001a7ab9 */ /* 0x000fe20000000800 */
[----:B------:R-:W-:-:S09]  /*68870*/  LOP3.LUT R57, R57, 0xfffffeff, RZ, 0xc0, !PT ;  /* 0xfffffeff39397812 */ /* 0x000fd200078ec0ff */
[----:B------:R-:W-:-:S04]  /*68880*/  @P2 LOP3.LUT R57, R57, 0x100, RZ, 0xfc, !PT ;  /* 0x0000010039392812 */ /* 0x000fc800078efcff */
[----:B------:R-:W-:-:S04]  /*68890*/  LOP3.LUT R57, R57, 0xffffefff, RZ, 0xc0, !PT ;  /* 0xffffefff39397812 */ /* 0x000fc800078ec0ff */
[----:B------:R-:W-:Y:S02]  /*688a0*/  @P1 LOP3.LUT R57, R57, 0x1000, RZ, 0xfc, !PT ;  /* 0x0000100039391812 */ /* 0x000fe400078efcff */
[----:B------:R-:W-:Y:S01]  /*688b0*/  ISETP.LT.AND P1, PT, R11, UR61, !P0 ;  /* 0x0000003d0b007c0c */ /* 0x000fe2000c721270 */
[----:B------:R-:W-:Y:S01]  /*688c0*/  ULDC UR61, c[0x0][0x228] ;  /* 0x00008a00003d7ab9 */ /* 0x000fe20000000800 */
[----:B------:R-:W-:Y:S02]  /*688d0*/  ISETP.LT.AND P3, PT, R58, UR40, !P0 ;  /* 0x000000283a007c0c */ /* 0x000fe4000c761270 */
[----:B------:R-:W-:Y:S02]  /*688e0*/  LOP3.LUT R57, R57, 0xfffff7ff, RZ, 0xc0, !PT ;  /* 0xfffff7ff39397812 */ /* 0x000fe400078ec0ff */
[----:B------:R-:W-:-:S07]  /*688f0*/  ISETP.LT.AND P2, PT, R10, UR27, !P0 ;  /* 0x0000001b0a007c0c */ /* 0x000fce000c741270 */
[----:B------:R-:W-:-:S04]  /*68900*/  @P1 LOP3.LUT R57, R57, 0x800, RZ, 0xfc, !PT ;  /* 0x0000080039391812 */ /* 0x000fc800078efcff */
[----:B------:R-:W-:-:S04]  /*68910*/  LOP3.LUT R57, R57, 0xfffffbff, RZ, 0xc0, !PT ;  /* 0xfffffbff39397812 */ /* 0x000fc800078ec0ff */
[----:B------:R-:W-:Y:S02]  /*68920*/  @P3 LOP3.LUT R57, R57, 0x400, RZ, 0xfc, !PT ;  /* 0x0000040039393812 */ /* 0x000fe400078efcff */
[----:B------:R-:W-:Y:S02]  /*68930*/  ISETP.LT.AND P1, PT, R9, UR26, !P0 ;  /* 0x0000001a09007c0c */ /* 0x000fe4000c721270 */
        /* <DEDUP_REMOVED lines=24> */
[----:B------:R-:W-:Y:S02]  /*68ac0*/  ISETP.LT.AND P3, PT, R30, UR16, !P0 ;  /* 0x000000101e007c0c */ /* 0x000fe4000c761270 */
[----:B------:R-:W-:Y:S01]  /*68ad0*/  ISETP.LT.AND P0, PT, R13, UR24, !P0 ;  /* 0x000000180d007c0c */ /* 0x000fe2000c701270 */
[----:B------:R-:W-:Y:S04]  /*68ae0*/  STL [R1+0x2a84], R18 ;  /* 0x002a841201007387 */ /* 0x000fe80000100800 */
[----:B------:R-:W-:Y:S04]  /*68af0*/  STL [R1+0x2a80], R17 ;  /* 0x002a801101007387 */ /* 0x000fe80000100800 */
[----:B------:R0:W-:Y:S04]  /*68b00*/  STL [R1+0x14], R15 ;  /* 0x0000140f01007387 */ /* 0x0001e80000100800 */
[----:B------:R-:W4:Y:S01]  /*68b10*/  LDL.LU R21, [R1+0xcc] ;  /* 0x0000cc0001157983 */ /* 0x000f220000300800 */
[----:B--2---:R-:W-:-:S04]  /*68b20*/  LOP3.LUT R3, R3, 0x7fffffff, RZ, 0xc0, !PT ;  /* 0x7fffffff03037812 */ /* 0x004fc800078ec0ff */
[----:B------:R-:W-:-:S04]  /*68b30*/  @P2 LOP3.LUT R3, R3, 0x80000000, RZ, 0xfc, !PT ;  /* 0x8000000003032812 */ /* 0x000fc800078efcff */
[----:B------:R-:W-:-:S04]  /*68b40*/  LOP3.LUT R3, R3, 0xbfffffff, RZ, 0xc0, !PT ;  /* 0xbfffffff03037812 */ /* 0x000fc800078ec0ff */
[----:B------:R-:W-:-:S04]  /*68b50*/  @P1 LOP3.LUT R3, R3, 0x40000000, RZ, 0xfc, !PT ;  /* 0x4000000003031812 */ /* 0x000fc800078efcff */
[----:B------:R-:W-:Y:S02]  /*68b60*/  LOP3.LUT R3, R3, 0xdfffffff, RZ, 0xc0, !PT ;  /* 0xdfffffff03037812 */ /* 0x000fe400078ec0ff */
[----:B------:R-:W-:Y:S02]  /*68b70*/  ISETP.GE.AND P1, PT, R20, UR41, PT ;  /* 0x0000002914007c0c */ /* 0x000fe4000bf26270 */
[----:B------:R-:W-:Y:S01]  /*68b80*/  @P0 LOP3.LUT R3, R3, 0x20000000, RZ, 0xfc, !PT ;  /* 0x2000000003030812 */ /* 0x000fe200078efcff */
[----:B------:R-:W2:Y:S01]  /*68b90*/  LDL.LU R20, [R1+0xc8] ;  /* 0x0000c80001147983 */ /* 0x000ea20000300800 */
[----:B---3--:R-:W-:Y:S01]  /*68ba0*/  ISETP.GE.AND P0, PT, R16, UR37, PT ;  /* 0x0000002510007c0c */ /* 0x008fe2000bf06270 */
[----:B------:R-:W-:Y:S02]  /*68bb0*/  VIADD R16, R15, UR48 ;  /* 0x000000300f107c36 */ /* 0x000fe40008000000 */
[----:B------:R-:W-:Y:S02]  /*68bc0*/  VIADD R0, R19, 0xb ;  /* 0x0000000b13007836 */ /* 0x000fe40000000000 */
[----:B------:R-:W3:Y:S04]  /*68bd0*/  LDL.LU R19, [R1+0xc4] ;  /* 0x0000c40001137983 */ /* 0x000ee80000300800 */
[----:B------:R1:W-:Y:S04]  /*68be0*/  STL [R1+0x10], R16 ;  /* 0x0000101001007387 */ /* 0x0003e80000100800 */
[----:B0-----:R-:W3:Y:S01]  /*68bf0*/  LDL.LU R15, [R1+0xc0] ;  /* 0x0000c000010f7983 */ /* 0x001ee20000300800 */
[----:B------:R-:W-:-:S02]  /*68c00*/  ISETP.LT.AND P4, PT, R39, UR42, !P1 ;  /* 0x0000002a27007c0c */ /* 0x000fc4000cf81270 */
[----:B------:R-:W-:Y:S02]  /*68c10*/  LOP3.LUT R57, R57, 0xfffffffe, RZ, 0xc0, !PT ;  /* 0xfffffffe39397812 */ /* 0x000fe400078ec0ff */
[----:B------:R-:W-:Y:S02]  /*68c20*/  LOP3.LUT R3, R3, 0xfeffffff, RZ, 0xc0, !PT ;  /* 0xfeffffff03037812 */ /* 0x000fe400078ec0ff */
[----:B------:R-:W-:Y:S02]  /*68c30*/  @P3 LOP3.LUT R57, R57, 0x1, RZ, 0xfc, !PT ;  /* 0x0000000139393812 */ /* 0x000fe400078efcff */
[----:B------:R-:W-:Y:S02]  /*68c40*/  ISETP.LT.AND P3, PT, R12, UR29, !P1 ;  /* 0x0000001d0c007c0c */ /* 0x000fe4000cf61270 */
[----:B------:R-:W-:-:S03]  /*68c50*/  ISETP.LT.AND P2, PT, R11, UR30, !P1 ;  /* 0x0000001e0b007c0c */ /* 0x000fc6000cf41270 */
        /* <DEDUP_REMOVED lines=46> */
[----:B------:R-:W-:Y:S02]  /*68f40*/  LOP3.LUT R3, R3, 0xfffbffff, RZ, 0xc0, !PT ;  /* 0xfffbffff03037812 */ /* 0x000fe400078ec0ff */
[----:B------:R-:W-:Y:S02]  /*68f50*/  ISETP.GE.AND P4, PT, R0, UR43, PT ;  /* 0x0000002b00007c0c */ /* 0x000fe4000bf86270 */
[----:B------:R-:W-:Y:S02]  /*68f60*/  @P3 LOP3.LUT R3, R3, 0x40000, RZ, 0xfc, !PT ;  /* 0x0004000003033812 */ /* 0x000fe400078efcff */
[----:B------:R-:W-:-:S02]  /*68f70*/  ISETP.LT.AND P2, PT, R12, UR19, !P4 ;  /* 0x000000130c007c0c */ /* 0x000fc4000e741270 */
        /* <DEDUP_REMOVED lines=17> */
[----:B------:R-:W-:Y:S01]  /*69090*/  ISETP.LT.AND P2, PT, R38, UR52, !P4 ;  /* 0x0000003426007c0c */ /* 0x000fe2000e741270 */
[----:B-1----:R-:W-:Y:S01]  /*690a0*/  VIADD R16, R16, UR5 ;  /* 0x0000000510107c36 */ /* 0x002fe20008000000 */
        /* <DEDUP_REMOVED lines=9> */
[----:B----4-:R-:W-:Y:S02]  /*69140*/  PRMT R21, R21, 0x4210, R23 ;  /* 0x0000421015157816 */ /* 0x010fe40000000017 */
[----:B------:R-:W4:Y:S04]  /*69150*/  LDL.LU R23, [R1+0x2b5c] ;  /* 0x002b5c0001177983 */ /* 0x000f280000300800 */
[----:B------:R0:W-:Y:S04]  /*69160*/  STL [R1+0x50], R21 ;  /* 0x0000501501007387 */ /* 0x0001e80000100800 */
[----:B0-----:R-:W4:Y:S04]  /*69170*/  LDL.LU R21, [R1+0x2b58] ;  /* 0x002b580001157983 */ /* 0x001f280000300800 */
[----:B------:R0:W-:Y:S02]  /*69180*/  STL [R1+0xc], R16 ;  /* 0x00000c1001007387 */ /* 0x0001e40000100800 */
[----:B0-----:R-:W-:Y:S01]  /*69190*/  VIADD R16, R16, UR6 ;  /* 0x0000000610107c36 */ /* 0x001fe20008000000 */
[----:B--2---:R-:W-:-:S02]  /*691a0*/  PRMT R20, R20, 0x4210, R22 ;  /* 0x0000421014147816 */ /* 0x004fc40000000016 */
[----:B------:R-:W2:Y:S01]  /*691b0*/  LDL.LU R22, [R1+0x2b54] ;  /* 0x002b540001167983 */ /* 0x000ea20000300800 */
[----:B---3--:R-:W-:-:S03]  /*691c0*/  PRMT R19, R19, 0x4210, R18 ;  /* 0x0000421013137816 */ /* 0x008fc60000000012 */
[----:B------:R0:W-:Y:S01]  /*691d0*/  STL [R1+0x54], R20 ;  /* 0x0000541401007387 */ /* 0x0001e20000100800 */
[----:B------:R-:W-:-:S03]  /*691e0*/  PRMT R15, R15, 0x4210, R17 ;  /* 0x000042100f0f7816 */ /* 0x000fc60000000011 */
[----:B0-----:R-:W3:Y:S04]  /*691f0*/  LDL.LU R20, [R1+0x2b50] ;  /* 0x002b500001147983 */ /* 0x001ee80000300800 */
[----:B------:R-:W4:Y:S04]  /*69200*/  LDL.LU R18, [R1+0x2b4c] ;  /* 0x002b4c0001127983 */ /* 0x000f280000300800 */
[----:B------:R0:W-:Y:S04]  /*69210*/  STL [R1+0x58], R19 ;  /* 0x0000581301007387 */ /* 0x0001e80000100800 */
[----:B0-----:R-:W2:Y:S04]  /*69220*/  LDL.LU R19, [R1+0x2b48] ;  /* 0x002b480001137983 */ /* 0x001ea80000300800 */
[----:B------:R-:W3:Y:S04]  /*69230*/  LDL.LU R17, [R1+0x2b44] ;  /* 0x002b440001117983 */ /* 0x000ee80000300800 */
[----:B------:R0:W-:Y:S01]  /*69240*/  STL [R1+0x5c], R15 ;  /* 0x00005c0f01007387 */ /* 0x0001e20000100800 */
[----:B------:R-:W-:-:S03]  /*69250*/  ISETP.GE.AND P5, PT, R13, UR34, PT ;  /* 0x000000220d007c0c */ /* 0x000fc6000bfa6270 */
[----:B0-----:R-:W4:Y:S04]  /*69260*/  LDL.LU R15, [R1+0x2b40] ;  /* 0x002b4000010f7983 */ /* 0x001f280000300800 */
[----:B------:R0:W-:Y:S01]  /*69270*/  STL [R1+0x3c], R16 ;  /* 0x00003c1001007387 */ /* 0x0001e20000100800 */
[----:B------:R-:W-:Y:S01]  /*69280*/  LOP3.LUT R3, R3, 0xfffffffb, RZ, 0xc0, !PT ;  /* 0xfffffffb03037812 */ /* 0x000fe200078ec0ff */
[----:B0-----:R-:W-:-:S05]  /*69290*/  VIADD R16, R16, UR8 ;  /* 0x0000000810107c36 */ /* 0x001fca0008000000 */
[----:B------:R0:W-:Y:S01]  /*692a0*/  STL [R1+0x4c], R16 ;  /* 0x00004c1001007387 */ /* 0x0001e20000100800 */
[----:B------:R-:W-:-:S03]  /*692b0*/  @P1 LOP3.LUT R3, R3, 0x4, RZ, 0xfc, !PT ;  /* 0x0000000403031812 */ /* 0x000fc600078efcff */
[----:B0-----:R-:W2:Y:S04]  /*692c0*/  LDL.LU R16, [R1+0x2b3c] ;  /* 0x002b3c0001107983 */ /* 0x001ea80000300800 */
[----:B------:R-:W3:Y:S04]  /*692d0*/  LDL.LU R14, [R1+0x2b38] ;  /* 0x002b3800010e7983 */ /* 0x000ee80000300800 */
[----:B------:R-:W4:Y:S04]  /*692e0*/  LDL.LU R13, [R1+0x2b34] ;  /* 0x002b3400010d7983 */ /* 0x000f280000300800 */
[----:B------:R-:W2:Y:S04]  /*692f0*/  LDL.LU R12, [R1+0x2b30] ;  /* 0x002b3000010c7983 */ /* 0x000ea80000300800 */
[----:B------:R-:W3:Y:S04]  /*69300*/  LDL.LU R11, [R1+0x2b2c] ;  /* 0x002b2c00010b7983 */ /* 0x000ee80000300800 */
[----:B------:R-:W4:Y:S01]  /*69310*/  LDL.LU R58, [R1+0x2b28] ;  /* 0x002b2800013a7983 */ /* 0x000f220000300800 */
[----:B------:R-:W-:-:S03]  /*69320*/  LOP3.LUT R3, R3, 0xfffffffd, RZ, 0xc0, !PT ;  /* 0xfffffffd03037812 */ /* 0x000fc600078ec0ff */
[----:B------:R-:W2:Y:S04]  /*69330*/  LDL.LU R10, [R1+0x2b24] ;  /* 0x002b2400010a7983 */ /* 0x000ea80000300800 */
[----:B------:R-:W3:Y:S04]  /*69340*/  LDL.LU R39, [R1+0x2b20] ;  /* 0x002b200001277983 */ /* 0x000ee80000300800 */
[----:B------:R-:W4:Y:S01]  /*69350*/  LDL.LU R9, [R1+0x2b1c] ;  /* 0x002b1c0001097983 */ /* 0x000f220000300800 */
[----:B------:R-:W-:-:S03]  /*69360*/  ISETP.LT.AND P3, PT, R33, UR56, !P4 ;  /* 0x0000003821007c0c */ /* 0x000fc6000e761270 */
[----:B------:R-:W2:Y:S01]  /*69370*/  LDL.LU R38, [R1+0x2b18] ;  /* 0x002b180001267983 */ /* 0x000ea20000300800 */
[----:B------:R-:W-:-:S03]  /*69380*/  ISETP.LT.AND P1, PT, R34, UR57, !P4 ;  /* 0x0000003922007c0c */ /* 0x000fc6000e721270 */
[----:B------:R-:W3:Y:S01]  /*69390*/  LDL.LU R37, [R1+0x2b14] ;  /* 0x002b140001257983 */ /* 0x000ee20000300800 */
[----:B------:R-:W-:-:S03]  /*693a0*/  @P2 LOP3.LUT R3, R3, 0x2, RZ, 0xfc, !PT ;  /* 0x0000000203032812 */ /* 0x000fc600078efcff */
[----:B------:R-:W4:Y:S01]  /*693b0*/  LDL.LU R36, [R1+0x2b10] ;  /* 0x002b100001247983 */ /* 0x000f220000300800 */
[----:B------:R-:W-:-:S03]  /*693c0*/  ISETP.LT.AND P2, PT, R30, UR58, !P4 ;  /* 0x0000003a1e007c0c */ /* 0x000fc6000e741270 */
[----:B------:R-:W2:Y:S04]  /*693d0*/  LDL.LU R35, [R1+0x2b0c] ;  /* 0x002b0c0001237983 */ /* 0x000ea80000300800 */
[----:B------:R-:W3:Y:S04]  /*693e0*/  LDL.LU R33, [R1+0x2b08] ;  /* 0x002b080001217983 */ /* 0x000ee80000300800 */
[----:B------:R-:W4:Y:S04]  /*693f0*/  LDL.LU R34, [R1+0x2b04] ;  /* 0x002b040001227983 */ /* 0x000f280000300800 */
[----:B------:R-:W2:Y:S01]  /*69400*/  LDL.LU R30, [R1+0x2b00] ;  /* 0x002b0000011e7983 */ /* 0x000ea20000300800 */
[----:B------:R-:W-:-:S04]  /*69410*/  LOP3.LUT R3, R3, 0xfffffffe, RZ, 0xc0, !PT ;  /* 0xfffffffe03037812 */ /* 0x000fc800078ec0ff */
[----:B------:R-:W-:Y:S02]  /*69420*/  @P3 LOP3.LUT R3, R3, 0x1, RZ, 0xfc, !PT ;  /* 0x0000000103033812 */ /* 0x000fe400078efcff */
[----:B------:R-:W-:Y:S02]  /*69430*/  ISETP.LT.AND P3, PT, R8, UR59, !P4 ;  /* 0x0000003b08007c0c */ /* 0x000fe4000e761270 */
[----:B------:R-:W0:Y:S02]  /*69440*/  S2R R8, SR_TID.X ;  /* 0x0000000000087919 */ /* 0x000e240000002100 */
[----:B0-----:R-:W-:Y:S01]  /*69450*/  LOP3.LUT R8, R8, 0x1f, RZ, 0xc0, !PT ;  /* 0x0000001f08087812 */ /* 0x001fe200078ec0ff */
[----:B------:R-:W-:Y:S01]  /*69460*/  STL.64 [R1+0x3010], R26 ;  /* 0x0030101a01007387 */ /* 0x000fe20000100a00 */
[----:B------:R-:W-:Y:S01]  /*69470*/  LOP3.LUT R2, R2, 0xdfffffff, RZ, 0xc0, !PT ;  /* 0xdfffffff02027812 */ /* 0x000fe200078ec0ff */
[----:B------:R-:W-:Y:S01]  /*69480*/  ULDC.64 UR24, c[0x0][0x228] ;  /* 0x00008a0000187ab9 */ /* 0x000fe20000000a00 */
[----:B------:R-:W-:Y:S01]  /*69490*/  LOP3.LUT R0, R0, 0xfffff7ff, RZ, 0xc0, !PT ;  /* 0xfffff7ff00007812 */ /* 0x000fe200078ec0ff */
[----:B------:R0:W-:Y:S01]  /*694a0*/  STL.64 [R1+0x3008], R24 ;  /* 0x0030081801007387 */ /* 0x0001e20000100a00 */
[----:B------:R-:W-:Y:S01]  /*694b0*/  LEA R8, R8, UR4, 0x4 ;  /* 0x0000000408087c11 */ /* 0x000fe2000f8e20ff */
[----:B------:R-:W-:Y:S01]  /*694c0*/  ULDC.64 UR34, c[0x0][0x228] ;  /* 0x00008a0000227ab9 */ /* 0x000fe20000000a00 */
[----:B------:R-:W-:Y:S01]  /*694d0*/  @P0 LOP3.LUT R2, R2, 0x20000000, RZ, 0xfc, !PT ;  /* 0x2000000002020812 */ /* 0x000fe200078efcff */
[----:B------:R-:W-:Y:S01]  /*694e0*/  ULDC.64 UR10, c[0x0][0x228] ;  /* 0x00008a00000a7ab9 */ /* 0x000fe20000000a00 */
[----:B------:R-:W-:Y:S01]  /*694f0*/  ULDC.64 UR12, c[0x0][0x228] ;  /* 0x00008a00000c7ab9 */ /* 0x000fe20000000a00 */
[----:B------:R-:W-:Y:S01]  /*69500*/  ULDC.64 UR14, c[0x0][0x228] ;  /* 0x00008a00000e7ab9 */ /* 0x000fe20000000a00 */
[----:B------:R-:W-:Y:S01]  /*69510*/  ULDC.64 UR16, c[0x0][0x228] ;  /* 0x00008a0000107ab9 */ /* 0x000fe20000000a00 */
[----:B------:R-:W-:Y:S01]  /*69520*/  ULDC.64 UR18, c[0x0][0x228] ;  /* 0x00008a0000127ab9 */ /* 0x000fe20000000a00 */
[----:B------:R-:W-:Y:S01]  /*69530*/  ULDC.64 UR20, c[0x0][0x228] ;  /* 0x00008a0000147ab9 */ /* 0x000fe20000000a00 */
[----:B------:R-:W-:Y:S01]  /*69540*/  ULDC.64 UR22, c[0x0][0x228] ;  /* 0x00008a0000167ab9 */ /* 0x000fe20000000a00 */
[----:B------:R-:W-:Y:S01]  /*69550*/  ULDC.64 UR8, c[0x0][0x228] ;  /* 0x00008a0000087ab9 */ /* 0x000fe20000000a00 */
[----:B0-----:R-:W4:Y:S01]  /*69560*/  LDL.LU R24, [R1+0x50] ;  /* 0x0000500001187983 */ /* 0x001f220000300800 */
[----:B------:R-:W-:Y:S01]  /*69570*/  ULDC.64 UR6, c[0x0][0x228] ;  /* 0x00008a0000067ab9 */ /* 0x000fe20000000a00 */
[----:B------:R-:W-:Y:S01]  /*69580*/  ULDC.64 UR4, c[0x0][0x228] ;  /* 0x00008a0000047ab9 */ /* 0x000fe20000000a00 */
[----:B------:R-:W-:Y:S01]  /*69590*/  ULDC.64 UR26, c[0x0][0x228] ;  /* 0x00008a00001a7ab9 */ /* 0x000fe20000000a00 */
[----:B------:R-:W4:Y:S01]  /*695a0*/  LDL.LU R25, [R1+0x54] ;  /* 0x0000540001197983 */ /* 0x000f220000300800 */
[----:B------:R-:W-:Y:S01]  /*695b0*/  ULDC.64 UR28, c[0x0][0x228] ;  /* 0x00008a00001c7ab9 */ /* 0x000fe20000000a00 */
[----:B------:R-:W-:Y:S01]  /*695c0*/  ULDC.64 UR30, c[0x0][0x228] ;  /* 0x00008a00001e7ab9 */ /* 0x000fe20000000a00 */
[----:B------:R-:W-:Y:S01]  /*695d0*/  ULDC.64 UR42, c[0x0][0x228] ;  /* 0x00008a00002a7ab9 */ /* 0x000fe20000000a00 */
[----:B------:R-:W4:Y:S01]  /*695e0*/  LDL.LU R26, [R1+0x58] ;  /* 0x00005800011a7983 */ /* 0x000f220000300800 */
[----:B------:R-:W-:Y:S01]  /*695f0*/  ULDC.64 UR40, c[0x0][0x228] ;  /* 0x00008a0000287ab9 */ /* 0x000fe20000000a00 */
[----:B------:R-:W-:Y:S01]  /*69600*/  ULDC.64 UR38, c[0x0][0x228] ;  /* 0x00008a0000267ab9 */ /* 0x000fe20000000a00 */
[----:B------:R-:W-:Y:S01]  /*69610*/  ULDC.64 UR36, c[0x0][0x228] ;  /* 0x00008a0000247ab9 */ /* 0x000fe20000000a00 */
[----:B------:R-:W4:Y:S04]  /*69620*/  LDL.LU R27, [R1+0x5c] ;  /* 0x00005c00011b7983 */ /* 0x000f280000300800 */
[----:B------:R0:W-:Y:S01]  /*69630*/  STL.64 [R1+0x2ff8], R44 ;  /* 0x002ff82c01007387 */ /* 0x0001e20000100a00 */
[----:B------:R-:W-:Y:S06]  /*69640*/  BAR.SYNC.DEFER_BLOCKING 0x0 ;  /* 0x0000000000007b1d */ /* 0x000fec0000010000 */
[----:B0-----:R-:W4:Y:S04]  /*69650*/  LDL.LU R44, [R1+0xf20] ;  /* 0x000f2000012c7983 */ /* 0x001f280000300800 */
[----:B------:R-:W4:Y:S04]  /*69660*/  LDL.LU R45, [R1+0xf24] ;  /* 0x000f2400012d7983 */ /* 0x000f280000300800 */
[----:B------:R0:W-:Y:S04]  /*69670*/  STL.64 [R1+0x2fe8], R46 ;  /* 0x002fe82e01007387 */ /* 0x0001e80000100a00 */
[----:B0-----:R-:W4:Y:S04]  /*69680*/  LDL.LU R46, [R1+0xa68] ;  /* 0x000a6800012e7983 */ /* 0x001f280000300800 */
[----:B------:R-:W4:Y:S04]  /*69690*/  LDL.LU R47, [R1+0xa6c] ;  /* 0x000a6c00012f7983 */ /* 0x000f280000300800 */
[----:B------:R0:W-:Y:S04]  /*696a0*/  STL.64 [R1+0x2fd0], R60 ;  /* 0x002fd03c01007387 */ /* 0x0001e80000100a00 */
[----:B0-----:R-:W4:Y:S04]  /*696b0*/  LDL.LU R60, [R1+0xf30] ;  /* 0x000f3000013c7983 */ /* 0x001f280000300800 */
[----:B------:R-:W4:Y:S04]  /*696c0*/  LDL.LU R61, [R1+0xf34] ;  /* 0x000f3400013d7983 */ /* 0x000f280000300800 */
[----:B------:R0:W-:Y:S04]  /*696d0*/  STL [R1+0x2bd4], R57 ;  /* 0x002bd43901007387 */ /* 0x0001e80000100800 */
[----:B0-----:R-:W4:Y:S04]  /*696e0*/  LDL.LU R57, [R1+0xa7c] ;  /* 0x000a7c0001397983 */ /* 0x001f280000300800 */
[----:B------:R0:W-:Y:S04]  /*696f0*/  STL [R1+0x2bc0], R56 ;  /* 0x002bc03801007387 */ /* 0x0001e80000100800 */
[----:B0-----:R-:W4:Y:S01]  /*69700*/  LDL.LU R56, [R1+0xa78] ;  /* 0x000a780001387983 */ /* 0x001f220000300800 */
[----:B------:R-:W-:-:S03]  /*69710*/  LOP3.LUT P0, RZ, R3, 0x4000, RZ, 0xc0, !PT ;  /* 0x0000400003ff7812 */ /* 0x000fc6000780c0ff */
[----:B------:R0:W-:Y:S10]  /*69720*/  STL [R1+0x2bb4], R55 ;  /* 0x002bb43701007387 */ /* 0x0001f40000100800 */
[----:B------:R-:W-:Y:S01]  /*69730*/  @P0 LOP3.LUT R0, R0, 0x800, RZ, 0xfc, !PT ;  /* 0x0000080000000812 */ /* 0x000fe200078efcff */
[----:B0-----:R-:W4:Y:S01]  /*69740*/  LDL.LU R55, [R1+0xa64] ;  /* 0x000a640001377983 */ /* 0x001f220000300800 */
[----:B------:R-:W-:-:S02]  /*69750*/  LOP3.LUT P0, RZ, R3, 0x80, RZ, 0xc0, !PT ;  /* 0x0000008003ff7812 */ /* 0x000fc4000780c0ff */
[----:B------:R-:W-:Y:S01]  /*69760*/  LOP3.LUT R0, R0, 0xffffefff, RZ, 0xc0, !PT ;  /* 0xffffefff00007812 */ /* 0x000fe200078ec0ff */
        /* <DEDUP_REMOVED lines=15> */
[----:B------:R0:W-:Y:S04]  /*69860*/  STL [R1+0x2b88], R51 ;  /* 0x002b883301007387 */ /* 0x0001e80000100800 */
[----:B0-----:R-:W4:Y:S06]  /*69870*/  LDL.LU R51, [R1+0xf28] ;  /* 0x000f280001337983 */ /* 0x001f2c0000300800 */
[----:B------:R-:W-:-:S02]  /*69880*/  @P0 LOP3.LUT R0, R0, 0x8000, RZ, 0xfc, !PT ;  /* 0x0000800000000812 */ /* 0x000fc400078efcff */
[----:B------:R-:W-:Y:S01]  /*69890*/  LOP3.LUT P0, RZ, R3, 0x8, RZ, 0xc0, !PT ;  /* 0x0000000803ff7812 */ /* 0x000fe2000780c0ff */
[----:B------:R0:W-:Y:S01]  /*698a0*/  STL [R1+0x2b78], R50 ;  /* 0x002b783201007387 */ /* 0x0001e20000100800 */
[----:B------:R-:W-:-:S03]  /*698b0*/  LOP3.LUT R0, R0, 0xfffeffff, RZ, 0xc0, !PT ;  /* 0xfffeffff00007812 */ /* 0x000fc600078ec0ff */
[----:B0-----:R-:W4:Y:S08]  /*698c0*/  LDL.LU R50, [R1+0xf38] ;  /* 0x000f380001327983 */ /* 0x001f300000300800 */
[----:B------:R-:W-:Y:S02]  /*698d0*/  @P0 LOP3.LUT R0, R0, 0x10000, RZ, 0xfc, !PT ;  /* 0x0001000000000812 */ /* 0x000fe400078efcff */
[----:B------:R-:W-:Y:S01]  /*698e0*/  LOP3.LUT P0, RZ, R3, 0x4, RZ, 0xc0, !PT ;  /* 0x0000000403ff7812 */ /* 0x000fe2000780c0ff */
[----:B------:R-:W-:Y:S01]  /*698f0*/  STL [R1+0x2b54], R49 ;  /* 0x002b543101007387 */ /* 0x000fe20000100800 */
[----:B------:R-:W-:-:S03]  /*69900*/  LOP3.LUT R0, R0, 0xfffdffff, RZ, 0xc0, !PT ;  /* 0xfffdffff00007812 */ /* 0x000fc600078ec0ff */
[----:B------:R-:W-:Y:S04]  /*69910*/  STL [R1+0x2b50], R48 ;  /* 0x002b503001007387 */ /* 0x000fe80000100800 */
[----:B------:R0:W-:Y:S04]  /*69920*/  STL.64 [R1+0x2b28], R6 ;  /* 0x002b280601007387 */ /* 0x0001e80000100a00 */
[----:B------:R-:W-:Y:S01]  /*69930*/  @P0 LOP3.LUT R0, R0, 0x20000, RZ, 0xfc, !PT ;  /* 0x0002000000000812 */ /* 0x000fe200078efcff */
[----:B------:R-:W-:Y:S01]  /*69940*/  STL.64 [R1+0x2b10], R4 ;  /* 0x002b100401007387 */ /* 0x000fe20000100a00 */
[----:B------:R-:W-:-:S02]  /*69950*/  LOP3.LUT P0, RZ, R3, 0x2, RZ, 0xc0, !PT ;  /* 0x0000000203ff7812 */ /* 0x000fc4000780c0ff */
[----:B------:R-:W-:Y:S01]  /*69960*/  LOP3.LUT R0, R0, 0xfffbffff, RZ, 0xc0, !PT ;  /* 0xfffbffff00007812 */ /* 0x000fe200078ec0ff */
[----:B------:R2:W-:Y:S01]  /*69970*/  STL [R1+0x2b0c], R2 ;  /* 0x002b0c0201007387 */ /* 0x0005e20000100800 */
[----:B0-----:R-:W-:-:S09]  /*69980*/  SHF.R.S32.HI R7, RZ, 0x1f, R43 ;  /* 0x0000001fff077819 */ /* 0x001fd2000001142b */
[----:B------:R-:W-:Y:S02]  /*69990*/  @P0 LOP3.LUT R0, R0, 0x40000, RZ, 0xfc, !PT ;  /* 0x0004000000000812 */ /* 0x000fe400078efcff */
[----:B--2---:R-:W-:Y:S02]  /*699a0*/  IADD3 R2, P6, R43, R30, RZ ;  /* 0x0000001e2b027210 */ /* 0x004fe40007fde0ff */
[----:B------:R-:W-:Y:S01]  /*699b0*/  LOP3.LUT P0, RZ, R3, 0x1, RZ, 0xc0, !PT ;  /* 0x0000000103ff7812 */ /* 0x000fe2000780c0ff */
[----:B------:R-:W-:Y:S04]  /*699c0*/  STL [R1+0x2be0], R0 ;  /* 0x002be00001007387 */ /* 0x000fe80000100800 */
[----:B------:R3:W-:Y:S04]  /*699d0*/  STL [R1+0x2be4], R3 ;  /* 0x002be40301007387 */ /* 0x0007e80000100800 */
[----:B------:R-:W-:Y:S01]  /*699e0*/  STL [R1+0x14c8], R8 ;  /* 0x0014c80801007387 */ /* 0x000fe20000100800 */
[----:B---3--:R-:W-:-:S03]  /*699f0*/  IMAD.X R3, R7, 0x1, R33, P6 ;  /* 0x0000000107037824 */ /* 0x008fc600030e0621 */
[----:B----4-:R0:W-:Y:S04]  /*69a00*/  STSM.16.M88.4 [R8], R24 ;  /* 0x0000001808007844 */ /* 0x0101e80000000200 */
[----:B0-----:R-:W2:Y:S04]  /*69a10*/  LDL.LU.64 R26, [R1+0x3010] ;  /* 0x00301000011a7983 */ /* 0x001ea80000300a00 */
[----:B------:R-:W3:Y:S01]  /*69a20*/  LDL.LU.64 R24, [R1+0x3008] ;  /* 0x0030080001187983 */ /* 0x000ee20000300a00 */
[----:B------:R-:W-:-:S03]  /*69a30*/  F2FP.SATFINITE.E5M2.F32.PACK_AB_MERGE_C R0, R57, R56, RZ ;  /* 0x000000383900723e */ /* 0x000fc600048060ff */
[----:B------:R-:W4:Y:S04]  /*69a40*/  LDL.LU R56, [R1+0xa40] ;  /* 0x000a400001387983 */ /* 0x000f280000300800 */
[----:B------:R-:W4:Y:S04]  /*69a50*/  LDL.LU R57, [R1+0xa44] ;  /* 0x000a440001397983 */ /* 0x000f280000300800 */
[----:B------:R0:W-:Y:S04]  /*69a60*/  STL.64 [R1+0x2500], R2 ;  /* 0x0025000201007387 */ /* 0x0001e80000100a00 */
[----:B------:R1:W-:Y:S01]  /*69a70*/  STL [R1+0x2648], R0 ;  /* 0x0026480001007387 */ /* 0x0003e20000100800 */
[----:B0-----:R-:W-:-:S02]  /*69a80*/  IADD3 R2, P6, R43, R34, RZ ;  /* 0x000000222b027210 */ /* 0x001fc40007fde0ff */
[----:B-1----:R-:W-:-:S03]  /*69a90*/  F2FP.SATFINITE.E5M2.F32.PACK_AB_MERGE_C R0, R61, R60, RZ ;  /* 0x0000003c3d00723e */ /* 0x002fc600048060ff */
[----:B------:R-:W-:Y:S02]  /*69aa0*/  IMAD.X R3, R7, 0x1, R36, P6 ;  /* 0x0000000107037824 */ /* 0x000fe400030e0624 */
[----:B------:R0:W-:Y:S04]  /*69ab0*/  STL [R1+0x25cc], R0 ;  /* 0x0025cc0001007387 */ /* 0x0001e80000100800 */
[----:B------:R-:W2:Y:S04]  /*69ac0*/  LDL.LU R60, [R1+0xa48] ;  /* 0x000a4800013c7983 */ /* 0x000ea80000300800 */
[----:B------:R-:W2:Y:S01]  /*69ad0*/  LDL.LU R61, [R1+0xa4c] ;  /* 0x000a4c00013d7983 */ /* 0x000ea20000300800 */
[----:B0-----:R-:W-:-:S03]  /*69ae0*/  F2FP.SATFINITE.E5M2.F32.PACK_AB_MERGE_C R0, R45, R44, RZ ;  /* 0x0000002c2d00723e */ /* 0x001fc600048060ff */
[----:B------:R0:W-:Y:S02]  /*69af0*/  STL.64 [R1+0x24f8], R2 ;  /* 0x0024f80201007387 */ /* 0x0001e40000100a00 */
[----:B0-----:R-:W-:-:S05]  /*69b00*/  IADD3 R2, P6, R43, R35, RZ ;  /* 0x000000232b027210 */ /* 0x001fca0007fde0ff */
[----:B------:R-:W-:Y:S01]  /*69b10*/  IMAD.X R3, R7, 0x1, R38, P6 ;  /* 0x0000000107037824 */ /* 0x000fe200030e0626 */
[----:B------:R-:W-:-:S05]  /*69b20*/  F2FP.SATFINITE.E5M2.F32.PACK_AB_MERGE_C R4, R54, R50, RZ ;  /* 0x000000323604723e */ /* 0x000fca00048060ff */
[----:B------:R0:W-:Y:S04]  /*69b30*/  STL [R1+0x25c8], R4 ;  /* 0x0025c80401007387 */ /* 0x0001e80000100800 */
[----:B------:R-:W-:Y:S04]  /*69b40*/  STL [R1+0x259c], R0 ;  /* 0x00259c0001007387 */ /* 0x000fe80000100800 */
[----:B0-----:R-:W3:Y:S04]  /*69b50*/  LDL.LU R4, [R1+0xa30] ;  /* 0x000a300001047983 */ /* 0x001ee80000300800 */
[----:B------:R-:W3:Y:S04]  /*69b60*/  LDL.LU R5, [R1+0xa34] ;  /* 0x000a340001057983 */ /* 0x000ee80000300800 */
[----:B------:R-:W3:Y:S04]  /*69b70*/  LDL.LU R48, [R1+0xa38] ;  /* 0x000a380001307983 */ /* 0x000ee80000300800 */
[----:B------:R0:W-:Y:S04]  /*69b80*/  STL.64 [R1+0x24f0], R2 ;  /* 0x0024f00201007387 */ /* 0x0001e80000100a00 */
[----:B------:R-:W3:Y:S04]  /*69b90*/  LDL.LU R49, [R1+0xa3c] ;  /* 0x000a3c0001317983 */ /* 0x000ee80000300800 */
[----:B------:R-:W3:Y:S01]  /*69ba0*/  LDL.LU R50, [R1+0xa20] ;  /* 0x000a200001327983 */ /* 0x000ee20000300800 */
[----:B0-----:R-:W-:-:S03]  /*69bb0*/  IADD3 R2, P6, R43, R37, RZ ;  /* 0x000000252b027210 */ /* 0x001fc60007fde0ff */
[----:B------:R-:W3:Y:S04]  /*69bc0*/  LDL.LU R54, [R1+0xa24] ;  /* 0x000a240001367983 */ /* 0x000ee80000300800 */
[----:B------:R-:W3:Y:S01]  /*69bd0*/  LDL.LU R44, [R1+0xa28] ;  /* 0x000a2800012c7983 */ /* 0x000ee20000300800 */
[----:B------:R-:W-:-:S03]  /*69be0*/  IMAD.X R3, R7, 0x1, R39, P6 ;  /* 0x0000000107037824 */ /* 0x000fc600030e0627 */
[----:B------:R-:W3:Y:S01]  /*69bf0*/  LDL.LU R45, [R1+0xa2c] ;  /* 0x000a2c00012d7983 */ /* 0x000ee20000300800 */
[----:B------:R-:W-:-:S03]  /*69c00*/  F2FP.SATFINITE.E5M2.F32.PACK_AB_MERGE_C R0, R47, R46, RZ ;  /* 0x0000002e2f00723e */ /* 0x000fc600048060ff */
[----:B------:R-:W-:Y:S04]  /*69c10*/  STL [R1+0x3000], R42 ;  /* 0x0030002a01007387 */ /* 0x000fe80000100800 */
[----:B------:R0:W-:Y:S02]  /*69c20*/  STL.64 [R1+0x24e8], R2 ;  /* 0x0024e80201007387 */ /* 0x0001e40000100a00 */
[----:B0-----:R-:W-:Y:S02]  /*69c30*/  F2FP.SATFINITE.E5M2.F32.PACK_AB_MERGE_C R3, R52, R51, RZ ;  /* 0x000000333403723e */ /* 0x001fe400048060ff */
[----:B------:R-:W-:-:S03]  /*69c40*/  F2FP.SATFINITE.E5M2.F32.PACK_AB_MERGE_C R2, R55, R53, RZ ;  /* 0x000000353702723e */ /* 0x000fc600048060ff */
[----:B------:R-:W-:Y:S04]  /*69c50*/  STL [R1+0x258c], R3 ;  /* 0x00258c0301007387 */ /* 0x000fe80000100800 */
[----:B------:R-:W3:Y:S04]  /*69c60*/  LDL.LU R51, [R1+0xa10] ;  /* 0x000a100001337983 */ /* 0x000ee80000300800 */
[----:B------:R0:W-:Y:S04]  /*69c70*/  STL [R1+0x2580], R2 ;  /* 0x0025800201007387 */ /* 0x0001e80000100800 */
[----:B------:R-:W3:Y:S04]  /*69c80*/  LDL.LU R52, [R1+0xa14] ;  /* 0x000a140001347983 */ /* 0x000ee80000300800 */
[----:B------:R4:W-:Y:S04]  /*69c90*/  STL [R1+0x2578], R0 ;  /* 0x0025780001007387 */ /* 0x0009e80000100800 */
[----:B------:R-:W3:Y:S04]  /*69ca0*/  LDL.LU R46, [R1+0xa18] ;  /* 0x000a1800012e7983 */ /* 0x000ee80000300800 */
[----:B------:R-:W3:Y:S01]  /*69cb0*/  LDL.LU R47, [R1+0xa1c] ;  /* 0x000a1c00012f7983 */ /* 0x000ee20000300800 */
[----:B------:R-:W-:-:S02]  /*69cc0*/  SHF.R.S32.HI R8, RZ, 0x1f, R41 ;  /* 0x0000001fff087819 */ /* 0x000fc40000011429 */
[----:B0-----:R-:W-:Y:S01]  /*69cd0*/  IADD3 R2, P6, R41, R9, RZ ;  /* 0x0000000929027210 */ /* 0x001fe20007fde0ff */
[----:B------:R-:W3:Y:S04]  /*69ce0*/  LDL.LU R6, [R1+0xf10] ;  /* 0x000f100001067983 */ /* 0x000ee80000300800 */
[----:B------:R-:W-:Y:S01]  /*69cf0*/  IMAD.X R3, R8, 0x1, R58, P6 ;  /* 0x0000000108037824 */ /* 0x000fe200030e063a */
[----:B------:R-:W3:Y:S04]  /*69d00*/  LDL.LU R7, [R1+0xf14] ;  /* 0x000f140001077983 */ /* 0x000ee80000300800 */
[----:B------:R-:W-:Y:S01]  /*69d10*/  STL.64 [R1+0x24e0], R2 ;  /* 0x0024e00201007387 */ /* 0x000fe20000100a00 */
[----:B----4-:R-:W-:-:S05]  /*69d20*/  F2FP.SATFINITE.E5M2.F32.PACK_AB_MERGE_C R0, R57, R56, RZ ;  /* 0x000000383900723e */ /* 0x010fca00048060ff */
[----:B------:R2:W-:Y:S04]  /*69d30*/  STL [R1+0x2860], R0 ;  /* 0x0028600001007387 */ /* 0x0005e80000100800 */
[----:B------:R-:W4:Y:S04]  /*69d40*/  LDL.LU R53, [R1+0xf18] ;  /* 0x000f180001357983 */ /* 0x000f280000300800 */
[----:B------:R-:W4:Y:S04]  /*69d50*/  LDL.LU R55, [R1+0xf1c] ;  /* 0x000f1c0001377983 */ /* 0x000f280000300800 */
[----:B------:R-:W4:Y:S04]  /*69d60*/  LDL.LU R56, [R1+0xf00] ;  /* 0x000f000001387983 */ /* 0x000f280000300800 */
[----:B------:R-:W4:Y:S01]  /*69d70*/  LDL.LU R57, [R1+0xf04] ;  /* 0x000f040001397983 */ /* 0x000f220000300800 */
[----:B--2---:R-:W-:-:S05]  /*69d80*/  F2FP.SATFINITE.E5M2.F32.PACK_AB_MERGE_C R0, R61, R60, RZ ;  /* 0x0000003c3d00723e */ /* 0x004fca00048060ff */
[----:B------:R-:W-:Y:S04]  /*69d90*/  STL [R1+0x2858], R0 ;  /* 0x0028580001007387 */ /* 0x000fe80000100800 */
[----:B------:R-:W2:Y:S04]  /*69da0*/  LDL.LU R60, [R1+0xf08] ;  /* 0x000f0800013c7983 */ /* 0x000ea80000300800 */
[----:B------:R-:W2:Y:S01]  /*69db0*/  LDL.LU R61, [R1+0xf0c] ;  /* 0x000f0c00013d7983 */ /* 0x000ea20000300800 */
[----:B------:R-:W-:-:S05]  /*69dc0*/  IADD3 R2, P6, R41, R10, RZ ;  /* 0x0000000a29027210 */ /* 0x000fca0007fde0ff */
[----:B------:R-:W-:-:S05]  /*69dd0*/  IMAD.X R3, R8, 0x1, R12, P6 ;  /* 0x0000000108037824 */ /* 0x000fca00030e060c */
[----:B------:R0:W-:Y:S02]  /*69de0*/  STL.64 [R1+0x24d8], R2 ;  /* 0x0024d80201007387 */ /* 0x0001e40000100a00 */
[----:B0-----:R-:W-:-:S05]  /*69df0*/  IADD3 R2, P6, R41, R11, RZ ;  /* 0x0000000b29027210 */ /* 0x001fca0007fde0ff */
[----:B------:R-:W-:Y:S01]  /*69e00*/  IMAD.X R3, R8, 0x1, R14, P6 ;  /* 0x0000000108037824 */ /* 0x000fe200030e060e */
[----:B---3--:R-:W-:-:S05]  /*69e10*/  F2FP.SATFINITE.E5M2.F32.PACK_AB_MERGE_C R4, R5, R4, RZ ;  /* 0x000000040504723e */ /* 0x008fca00048060ff */
[----:B------:R-:W-:Y:S01]  /*69e20*/  STL [R1+0x2960], R4 ;  /* 0x0029600401007387 */ /* 0x000fe20000100800 */
[----:B------:R-:W-:-:S05]  /*69e30*/  F2FP.SATFINITE.E5M2.F32.PACK_AB_MERGE_C R0, R49, R48, RZ ;  /* 0x000000303100723e */ /* 0x000fca00048060ff */
[----:B------:R0:W-:Y:S04]  /*69e40*/  STL [R1+0x295c], R0 ;  /* 0x00295c0001007387 */ /* 0x0001e80000100800 */
[----:B------:R1:W-:Y:S04]  /*69e50*/  STL.64 [R1+0x24d0], R2 ;  /* 0x0024d00201007387 */ /* 0x0003e80000100a00 */
[----:B------:R-:W3:Y:S01]  /*69e60*/  LDL.LU R48, [R1+0xa00] ;  /* 0x000a000001307983 */ /* 0x000ee20000300800 */
[----:B0-----:R-:W-:Y:S02]  /*69e70*/  F2FP.SATFINITE.E5M2.F32.PACK_AB_MERGE_C R0, R45, R44, RZ ;  /* 0x0000002c2d00723e */ /* 0x001fe400048060ff */
[----:B-1----:R-:W-:-:S05]  /*69e80*/  F2FP.SATFINITE.E5M2.F32.PACK_AB_MERGE_C R2, R54, R50, RZ ;  /* 0x000000323602723e */ /* 0x002fca00048060ff */
[----:B------:R0:W-:Y:S04]  /*69e90*/  STL [R1+0x298c], R2 ;  /* 0x00298c0201007387 */ /* 0x0001e80000100800 */
[----:B------:R-:W3:Y:S04]  /*69ea0*/  LDL.LU R49, [R1+0xa04] ;  /* 0x000a040001317983 */ /* 0x000ee80000300800 */
[----:B------:R-:W-:Y:S01]  /*69eb0*/  STL [R1+0x2988], R0 ;  /* 0x0029880001007387 */ /* 0x000fe20000100800 */
[----:B0-----:R-:W-:-:S03]  /*69ec0*/  IADD3 R2, P6, R41, R13, RZ ;  /* 0x0000000d29027210 */ /* 0x001fc60007fde0ff */
[----:B------:R-:W3:Y:S02]  /*69ed0*/  LDL.LU R50, [R1+0xa08] ;  /* 0x000a080001327983 */ /* 0x000ee40000300800 */
[----:B------:R-:W-:Y:S02]  /*69ee0*/  IMAD.X R3, R8, 0x1, R15, P6 ;  /* 0x0000000108037824 */ /* 0x000fe400030e060f */
[----:B------:R-:W3:Y:S04]  /*69ef0*/  LDL.LU R54, [R1+0xa0c] ;  /* 0x000a0c0001367983 */ /* 0x000ee80000300800 */
[----:B------:R-:W3:Y:S04]  /*69f00*/  LDL.LU R44, [R1+0x9f0] ;  /* 0x0009f000012c7983 */ /* 0x000ee80000300800 */
[----:B------:R-:W3:Y:S04]  /*69f10*/  LDL.LU R45, [R1+0x9f4] ;  /* 0x0009f400012d7983 */ /* 0x000ee80000300800 */
[----:B------:R0:W-:Y:S02]  /*69f20*/  STL.64 [R1+0x24c8], R2 ;  /* 0x0024c80201007387 */ /* 0x0001e40000100a00 */
[----:B0-----:R-:W-:-:S02]  /*69f30*/  F2FP.SATFINITE.E5M2.F32.PACK_AB_MERGE_C R2, R52, R51, RZ ;  /* 0x000000333402723e */ /* 0x001fc400048060ff */
[----:B------:R-:W3:Y:S01]  /*69f40*/  LDL.LU R51, [R1+0x9f8] ;  /* 0x0009f80001337983 */ /* 0x000ee20000300800 */
[----:B------:R-:W-:-:S03]  /*69f50*/  F2FP.SATFINITE.E5M2.F32.PACK_AB_MERGE_C R0, R47, R46, RZ ;  /* 0x0000002e2f00723e */ /* 0x000fc600048060ff */
[----:B------:R0:W-:Y:S04]  /*69f60*/  STL [R1+0x29bc], R2 ;  /* 0x0029bc0201007387 */ /* 0x0001e80000100800 */
[----:B------:R-:W3:Y:S04]  /*69f70*/  LDL.LU R52, [R1+0x9fc] ;  /* 0x0009fc0001347983 */ /* 0x000ee80000300800 */
[----:B------:R-:W-:Y:S01]  /*69f80*/  STL [R1+0x29b8], R0 ;  /* 0x0029b80001007387 */ /* 0x000fe20000100800 */
[----:B0-----:R-:W-:-:S03]  /*69f90*/  IADD3 R2, P6, R41, R16, RZ ;  /* 0x0000001029027210 */ /* 0x001fc60007fde0ff */
[----:B------:R-:W3:Y:S04]  /*69fa0*/  LDL.LU R46, [R1+0x9e0] ;  /* 0x0009e000012e7983 */ /* 0x000ee80000300800 */
[----:B------:R-:W3:Y:S01]  /*69fb0*/  LDL.LU R47, [R1+0x9e4] ;  /* 0x0009e400012f7983 */ /* 0x000ee20000300800 */
[----:B------:R-:W-:-:S05]  /*69fc0*/  IMAD.X R3, R8, 0x1, R19, P6 ;  /* 0x0000000108037824 */ /* 0x000fca00030e0613 */
[----:B------:R0:W-:Y:S02]  /*69fd0*/  STL.64 [R1+0x24c0], R2 ;  /* 0x0024c00201007387 */ /* 0x0001e40000100a00 */
[----:B0-----:R-:W-:Y:S02]  /*69fe0*/  F2FP.SATFINITE.E5M2.F32.PACK_AB_MERGE_C R2, R7, R6, RZ ;  /* 0x000000060702723e */ /* 0x001fe400048060ff */
[----:B----4-:R-:W-:Y:S02]  /*69ff0*/  F2FP.SATFINITE.E5M2.F32.PACK_AB_MERGE_C R0, R55, R53, RZ ;  /* 0x000000353700723e */ /* 0x010fe400048060ff */
[----:B------:R-:W4:Y:S04]  /*6a000*/  LDL.LU R53, [R1+0x9e8] ;  /* 0x0009e80001357983 */ /* 0x000f280000300800 */
[----:B------:R0:W-:Y:S04]  /*6a010*/  STL [R1+0x29d0], R2 ;  /* 0x0029d00201007387 */ /* 0x0001e80000100800 */
[----:B------:R-:W4:Y:S01]  /*6a020*/  LDL.LU R55, [R1+0x9ec] ;  /* 0x0009ec0001377983 */ /* 0x000f220000300800 */
[----:B0-----:R-:W-:-:S03]  /*6a030*/  IADD3 R2, P6, R41, R17, RZ ;  /* 0x0000001129027210 */ /* 0x001fc60007fde0ff */
[----:B------:R2:W-:Y:S02]  /*6a040*/  STL [R1+0x29cc], R0 ;  /* 0x0029cc0001007387 */ /* 0x0005e40000100800 */
[----:B------:R-:W-:-:S05]  /*6a050*/  IMAD.X R3, R8, 0x1, R20, P6 ;  /* 0x0000000108037824 */ /* 0x000fca00030e0614 */
[----:B------:R0:W-:Y:S04]  /*6a060*/  STL.64 [R1+0x24b8], R2 ;  /* 0x0024b80201007387 */ /* 0x0001e80000100a00 */
[----:B------:R-:W4:Y:S01]  /*6a070*/  LDL.LU R4, [R1+0x9d0] ;  /* 0x0009d00001047983 */ /* 0x000f220000300800 */
[----:B--2---:R-:W-:Y:S02]  /*6a080*/  F2FP.SATFINITE.E5M2.F32.PACK_AB_MERGE_C R0, R61, R60, RZ ;  /* 0x0000003c3d00723e */ /* 0x004fe400048060ff */
[----:B0-----:R-:W-:-:S05]  /*6a090*/  F2FP.SATFINITE.E5M2.F32.PACK_AB_MERGE_C R2, R57, R56, RZ ;  /* 0x000000383902723e */ /* 0x001fca00048060ff */
[----:B------:R0:W-:Y:S04]  /*6a0a0*/  STL [R1+0x29f4], R2 ;  /* 0x0029f40201007387 */ /* 0x0001e80000100800 */
[----:B------:R-:W2:Y:S04]  /*6a0b0*/  LDL.LU R5, [R1+0x9d4] ;  /* 0x0009d40001057983 */ /* 0x000ea80000300800 */
[----:B------:R-:W-:Y:S04]  /*6a0c0*/  STL [R1+0x29f0], R0 ;  /* 0x0029f00001007387 */ /* 0x000fe80000100800 */
[----:B------:R-:W2:Y:S04]  /*6a0d0*/  LDL.LU R6, [R1+0x9d8] ;  /* 0x0009d80001067983 */ /* 0x000ea80000300800 */
[----:B------:R-:W2:Y:S04]  /*6a0e0*/  LDL.LU R7, [R1+0x9dc] ;  /* 0x0009dc0001077983 */ /* 0x000ea80000300800 */
[----:B------:R-:W2:Y:S04]  /*6a0f0*/  LDL.LU R56, [R1+0x9c0] ;  /* 0x0009c00001387983 */ /* 0x000ea80000300800 */
[----:B------:R-:W2:Y:S04]  /*6a100*/  LDL.LU R57, [R1+0x9c4] ;  /* 0x0009c40001397983 */ /* 0x000ea80000300800 */
[----:B------:R-:W2:Y:S04]  /*6a110*/  LDL.LU R60, [R1+0x9c8] ;  /* 0x0009c800013c7983 */ /* 0x000ea80000300800 */
[----:B------:R-:W2:Y:S01]  /*6a120*/  LDL.LU R61, [R1+0x9cc] ;  /* 0x0009cc00013d7983 */ /* 0x000ea20000300800 */
[----:B0-----:R-:W-:-:S05]  /*6a130*/  IADD3 R2, P6, R41, R18, RZ ;  /* 0x0000001229027210 */ /* 0x001fca0007fde0ff */
        /* <DEDUP_REMOVED lines=8> */
[----:B------:R-:W3:Y:S04]  /*6a1c0*/  LDL.LU R48, [R1+0xef0] ;  /* 0x000ef00001307983 */ /* 0x000ee80000300800 */
[----:B------:R-:W3:Y:S01]  /*6a1d0*/  LDL.LU R54, [R1+0xef4] ;  /* 0x000ef40001367983 */ /* 0x000ee20000300800 */
[----:B0-----:R-:W-:-:S03]  /*6a1e0*/  F2FP.SATFINITE.E5M2.F32.PACK_AB_MERGE_C R0, R45, R44, RZ ;  /* 0x0000002c2d00723e */ /* 0x001fc600048060ff */
[----:B------:R0:W-:Y:S04]  /*6a1f0*/  STL.64 [R1+0x24a8], R2 ;  /* 0x0024a80201007387 */ /* 0x0001e80000100a00 */
[----:B------:R1:W-:Y:S04]  /*6a200*/  STL [R1+0x283c], R0 ;  /* 0x00283c0001007387 */ /* 0x0003e80000100800 */
[----:B------:R-:W3:Y:S04]  /*6a210*/  LDL.LU R44, [R1+0xef8] ;  /* 0x000ef800012c7983 */ /* 0x000ee80000300800 */
[----:B------:R-:W3:Y:S01]  /*6a220*/  LDL.LU R45, [R1+0xefc] ;  /* 0x000efc00012d7983 */ /* 0x000ee20000300800 */
[----:B0-----:R-:W-:-:S02]  /*6a230*/  IADD3 R2, P6, R41, R23, RZ ;  /* 0x0000001729027210 */ /* 0x001fc40007fde0ff */
[----:B-1----:R-:W-:-:S03]  /*6a240*/  F2FP.SATFINITE.E5M2.F32.PACK_AB_MERGE_C R0, R52, R51, RZ ;  /* 0x000000333400723e */ /* 0x002fc600048060ff */
[----:B------:R-:W-:Y:S02]  /*6a250*/  IMAD.X R3, R8, 0x1, R25, P6 ;  /* 0x0000000108037824 */ /* 0x000fe400030e0619 */
[----:B------:R0:W-:Y:S04]  /*6a260*/  STL [R1+0x2838], R0 ;  /* 0x0028380001007387 */ /* 0x0001e80000100800 */
[----:B------:R-:W3:Y:S04]  /*6a270*/  LDL.LU R49, [R1+0xee0] ;  /* 0x000ee00001317983 */ /* 0x000ee80000300800 */
[----:B------:R-:W3:Y:S01]  /*6a280*/  LDL.LU R50, [R1+0xee4] ;  /* 0x000ee40001327983 */ /* 0x000ee20000300800 */
[----:B0-----:R-:W-:-:S03]  /*6a290*/  F2FP.SATFINITE.E5M2.F32.PACK_AB_MERGE_C R0, R47, R46, RZ ;  /* 0x0000002e2f00723e */ /* 0x001fc600048060ff */
[----:B------:R0:W-:Y:S04]  /*6a2a0*/  STL.64 [R1+0x24a0], R2 ;  /* 0x0024a00201007387 */ /* 0x0001e80000100a00 */
[----:B------:R4:W-:Y:S04]  /*6a2b0*/  STL [R1+0x294c], R0 ;  /* 0x00294c0001007387 */ /* 0x0009e80000100800 */
[----:B------:R-:W3:Y:S04]  /*6a2c0*/  LDL.LU R46, [R1+0xee8] ;  /* 0x000ee800012e7983 */ /* 0x000ee80000300800 */
[----:B------:R-:W3:Y:S04]  /*6a2d0*/  LDL.LU R47, [R1+0xeec] ;  /* 0x000eec00012f7983 */ /* 0x000ee80000300800 */
[----:B------:R-:W3:Y:S01]  /*6a2e0*/  LDL.LU R51, [R1+0x9b0] ;  /* 0x0009b00001337983 */ /* 0x000ee20000300800 */
[----:B0-----:R-:W-:-:S03]  /*6a2f0*/  IADD3 R2, P6, R41, R26, RZ ;  /* 0x0000001a29027210 */ /* 0x001fc60007fde0ff */
[----:B------:R-:W3:Y:S02]  /*6a300*/  LDL.LU R52, [R1+0x9b4] ;  /* 0x0009b40001347983 */ /* 0x000ee40000300800 */
[----:B------:R-:W-:Y:S01]  /*6a310*/  IMAD.X R3, R8, 0x1, R29, P6 ;  /* 0x0000000108037824 */ /* 0x000fe200030e061d */
[----:B----4-:R-:W-:-:S05]  /*6a320*/  F2FP.SATFINITE.E5M2.F32.PACK_AB_MERGE_C R0, R55, R53, RZ ;  /* 0x000000353700723e */ /* 0x010fca00048060ff */
[----:B------:R-:W-:Y:S04]  /*6a330*/  STL [R1+0x2948], R0 ;  /* 0x0029480001007387 */ /* 0x000fe80000100800 */
[----:B------:R-:W4:Y:S04]  /*6a340*/  LDL.LU R53, [R1+0x9b8] ;  /* 0x0009b80001357983 */ /* 0x000f280000300800 */
[----:B------:R-:W4:Y:S04]  /*6a350*/  LDL.LU R55, [R1+0x9bc] ;  /* 0x0009bc0001377983 */ /* 0x000f280000300800 */
[----:B------:R0:W-:Y:S02]  /*6a360*/  STL.64 [R1+0x2498], R2 ;  /* 0x0024980201007387 */ /* 0x0001e40000100a00 */
[----:B0-----:R-:W-:-:S05]  /*6a370*/  IADD3 R2, P6, R41, R27, RZ ;  /* 0x0000001b29027210 */ /* 0x001fca0007fde0ff */
[----:B------:R-:W-:Y:S01]  /*6a380*/  IMAD.X R3, R8, 0x1, R31, P6 ;  /* 0x0000000108037824 */ /* 0x000fe200030e061f */
[----:B--2---:R-:W-:-:S05]  /*6a390*/  F2FP.SATFINITE.E5M2.F32.PACK_AB_MERGE_C R4, R5, R4, RZ ;  /* 0x000000040504723e */ /* 0x004fca00048060ff */
[----:B------:R-:W-:Y:S01]  /*6a3a0*/  STL [R1+0x2974], R4 ;  /* 0x0029740401007387 */ /* 0x000fe20000100800 */
[----:B------:R-:W-:-:S05]  /*6a3b0*/  F2FP.SATFINITE.E5M2.F32.PACK_AB_MERGE_C R0, R7, R6, RZ ;  /* 0x000000060700723e */ /* 0x000fca00048060ff */
[----:B------:R0:W-:Y:S04]  /*6a3c0*/  STL [R1+0x2970], R0 ;  /* 0x0029700001007387 */ /* 0x0001e80000100800 */
[----:B------:R1:W-:Y:S04]  /*6a3d0*/  STL.64 [R1+0x2490], R2 ;  /* 0x0024900201007387 */ /* 0x0003e80000100a00 */
[----:B------:R-:W2:Y:S01]  /*6a3e0*/  LDL.LU R6, [R1+0x9a0] ;  /* 0x0009a00001067983 */ /* 0x000ea20000300800 */
[----:B0-----:R-:W-:Y:S02]  /*6a3f0*/  F2FP.SATFINITE.E5M2.F32.PACK_AB_MERGE_C R0, R61, R60, RZ ;  /* 0x0000003c3d00723e */ /* 0x001fe400048060ff */
[----:B-1----:R-:W-:-:S05]  /*6a400*/  F2FP.SATFINITE.E5M2.F32.PACK_AB_MERGE_C R2, R57, R56, RZ ;  /* 0x000000383902723e */ /* 0x002fca00048060ff */
[----:B------:R0:W-:Y:S04]  /*6a410*/  STL [R1+0x29a8], R2 ;  /* 0x0029a80201007387 */ /* 0x0001e80000100800 */
[----:B------:R-:W2:Y:S04]  /*6a420*/  LDL.LU R7, [R1+0x9a4] ;  /* 0x0009a40001077983 */ /* 0x000ea80000300800 */
[----:B------:R-:W-:Y:S04]  /*6a430*/  STL [R1+0x29a4], R0 ;  /* 0x0029a40001007387 */ /* 0x000fe80000100800 */
[----:B------:R-:W2:Y:S04]  /*6a440*/  LDL.LU R56, [R1+0x9a8] ;  /* 0x0009a80001387983 */ /* 0x000ea80000300800 */
[----:B------:R-:W2:Y:S04]  /*6a450*/  LDL.LU R57, [R1+0x9ac] ;  /* 0x0009ac0001397983 */ /* 0x000ea80000300800 */
[----:B------:R-:W2:Y:S04]  /*6a460*/  LDL.LU R60, [R1+0x990] ;  /* 0x00099000013c7983 */ /* 0x000ea80000300800 */
[----:B------:R-:W2:Y:S01]  /*6a470*/  LDL.LU R61, [R1+0x994] ;  /* 0x00099400013d7983 */ /* 0x000ea20000300800 */
[----:B0-----:R-:W-:-:S05]  /*6a480*/  IADD3 R2, P6, R41, R28, RZ ;  /* 0x0000001c29027210 */ /* 0x001fca0007fde0ff */
[----:B------:R-:W-:-:S05]  /*6a490*/  IMAD.X R3, R8, 0x1, R32, P6 ;  /* 0x0000000108037824 */ /* 0x000fca00030e0620 */
[----:B------:R3:W-:Y:S02]  /*6a4a0*/  STL.64 [R1+0x2480], R2 ;  /* 0x0024800201007387 */ /* 0x0007e40000100a00 */
[----:B---3--:R-:W-:Y:S02]  /*6a4b0*/  F2FP.SATFINITE.E5M2.F32.PACK_AB_MERGE_C R2, R54, R48, RZ ;  /* 0x000000303602723e */ /* 0x008fe400048060ff */
[----:B------:R-:W3:Y:S04]  /*6a4c0*/  LDL.LU R48, [R1+0x998] ;  /* 0x0009980001307983 */ /* 0x000ee80000300800 */
[----:B------:R0:W-:Y:S04]  /*6a4d0*/  STL [R1+0x29c8], R2 ;  /* 0x0029c80201007387 */ /* 0x0001e80000100800 */
[----:B------:R-:W3:Y:S01]  /*6a4e0*/  LDL.LU R54, [R1+0x99c] ;  /* 0x00099c0001367983 */ /* 0x000ee20000300800 */
[----:B------:R-:W-:-:S02]  /*6a4f0*/  F2FP.SATFINITE.E5M2.F32.PACK_AB_MERGE_C R0, R45, R44, RZ ;  /* 0x0000002c2d00723e */ /* 0x000fc400048060ff */
[----:B0-----:R-:W-:-:S03]  /*6a500*/  IADD3 R2, P6, R41, R30, RZ ;  /* 0x0000001e29027210 */ /* 0x001fc60007fde0ff */
[----:B------:R-:W-:Y:S02]  /*6a510*/  STL [R1+0x29c4], R0 ;  /* 0x0029c40001007387 */ /* 0x000fe40000100800 */
[----:B------:R-:W-:Y:S02]  /*6a520*/  IMAD.X R3, R8, 0x1, R33, P6 ;  /* 0x0000000108037824 */ /* 0x000fe400030e0621 */
[----:B------:R-:W3:Y:S04]  /*6a530*/  LDL.LU R44, [R1+0x980] ;  /* 0x00098000012c7983 */ /* 0x000ee80000300800 */
[----:B------:R-:W3:Y:S04]  /*6a540*/  LDL.LU R45, [R1+0x984] ;  /* 0x00098400012d7983 */ /* 0x000ee80000300800 */
[----:B------:R0:W-:Y:S01]  /*6a550*/  STL.64 [R1+0x2488], R2 ;  /* 0x0024880201007387 */ /* 0x0001e20000100a00 */
[----:B------:R-:W-:-:S05]  /*6a560*/  F2FP.SATFINITE.E5M2.F32.PACK_AB_MERGE_C R4, R50, R49, RZ ;  /* 0x000000313204723e */ /* 0x000fca00048060ff */
[----:B------:R-:W-:Y:S01]  /*6a570*/  STL [R1+0x29e8], R4 ;  /* 0x0029e80401007387 */ /* 0x000fe20000100800 */
[----:B0-----:R-:W-:Y:S02]  /*6a580*/  IADD3 R2, P6, R41, R34, RZ ;  /* 0x0000002229027210 */ /* 0x001fe40007fde0ff */
[----:B------:R-:W-:-:S03]  /*6a590*/  F2FP.SATFINITE.E5M2.F32.PACK_AB_MERGE_C R0, R47, R46, RZ ;  /* 0x0000002e2f00723e */ /* 0x000fc600048060ff */
[----:B------:R-:W-:Y:S02]  /*6a5a0*/  IMAD.X R3, R8, 0x1, R36, P6 ;  /* 0x0000000108037824 */ /* 0x000fe400030e0624 */
[----:B------:R-:W-:Y:S04]  /*6a5b0*/  STL [R1+0x29e4], R0 ;  /* 0x0029e40001007387 */ /* 0x000fe80000100800 */
[----:B------:R-:W3:Y:S04]  /*6a5c0*/  LDL.LU R46, [R1+0x988] ;  /* 0x00098800012e7983 */ /* 0x000ee80000300800 */
[----:B------:R-:W3:Y:S04]  /*6a5d0*/  LDL.LU R47, [R1+0x98c] ;  /* 0x00098c00012f7983 */ /* 0x000ee80000300800 */
[----:B------:R0:W-:Y:S04]  /*6a5e0*/  STL.64 [R1+0x2478], R2 ;  /* 0x0024780201007387 */ /* 0x0001e80000100a00 */
[----:B------:R-:W3:Y:S01]  /*6a5f0*/  LDL.LU R49, [R1+0x970] ;  /* 0x0009700001317983 */ /* 0x000ee20000300800 */
[----:B0-----:R-:W-:-:S05]  /*6a600*/  F2FP.SATFINITE.E5M2.F32.PACK_AB_MERGE_C R2, R52, R51, RZ ;  /* 0x000000333402723e */ /* 0x001fca00048060ff */
[----:B------:R0:W-:Y:S04]  /*6a610*/  STL [R1+0x2a04], R2 ;  /* 0x002a040201007387 */ /* 0x0001e80000100800 */
[----:B------:R-:W3:Y:S01]  /*6a620*/  LDL.LU R50, [R1+0x974] ;  /* 0x0009740001327983 */ /* 0x000ee20000300800 */
[----:B0-----:R-:W-:-:S05]  /*6a630*/  IADD3 R2, P6, R41, R35, RZ ;  /* 0x0000002329027210 */ /* 0x001fca0007fde0ff */
[----:B------:R-:W-:Y:S01]  /*6a640*/  IMAD.X R3, R8, 0x1, R38, P6 ;  /* 0x0000000108037824 */ /* 0x000fe200030e0626 */
[----:B----4-:R-:W-:-:S05]  /*6a650*/  F2FP.SATFINITE.E5M2.F32.PACK_AB_MERGE_C R0, R55, R53, RZ ;  /* 0x000000353700723e */ /* 0x010fca00048060ff */
[----:B------:R-:W-:Y:S04]  /*6a660*/  STL [R1+0x2a00], R0 ;  /* 0x002a000001007387 */ /* 0x000fe80000100800 */
[----:B------:R-:W4:Y:S04]  /*6a670*/  LDL.LU R51, [R1+0x978] ;  /* 0x0009780001337983 */ /* 0x000f280000300800 */
[----:B------:R-:W4:Y:S04]  /*6a680*/  LDL.LU R52, [R1+0x97c] ;  /* 0x00097c0001347983 */ /* 0x000f280000300800 */
[----:B------:R-:W4:Y:S04]  /*6a690*/  LDL.LU R53, [R1+0x960] ;  /* 0x0009600001357983 */ /* 0x000f280000300800 */
[----:B------:R-:W4:Y:S04]  /*6a6a0*/  LDL.LU R55, [R1+0x964] ;  /* 0x0009640001377983 */ /* 0x000f280000300800 */
[----:B------:R0:W-:Y:S02]  /*6a6b0*/  STL.64 [R1+0x2470], R2 ;  /* 0x0024700201007387 */ /* 0x0001e40000100a00 */
[----:B0-----:R-:W-:-:S05]  /*6a6c0*/  IADD3 R2, P6, R41, R37, RZ ;  /* 0x0000002529027210 */ /* 0x001fca0007fde0ff */
[----:B------:R-:W-:-:S05]  /*6a6d0*/  IMAD.X R3, R8, 0x1, R39, P6 ;  /* 0x0000000108037824 */ /* 0x000fca00030e0627 */
[----:B------:R2:W-:Y:S02]  /*6a6e0*/  STL.64 [R1+0x2468], R2 ;  /* 0x0024680201007387 */ /* 0x0005e40000100a00 */
[----:B--2---:R-:W-:-:S05]  /*6a6f0*/  F2FP.SATFINITE.E5M2.F32.PACK_AB_MERGE_C R3, R7, R6, RZ ;  /* 0x000000060703723e */ /* 0x004fca00048060ff */
[----:B------:R-:W-:Y:S01]  /*6a700*/  STL [R1+0x2764], R3 ;  /* 0x0027640301007387 */ /* 0x000fe20000100800 */
[----:B------:R-:W-:-:S03]  /*6a710*/  F2FP.SATFINITE.E5M2.F32.PACK_AB_MERGE_C R2, R57, R56, RZ ;  /* 0x000000383902723e */ /* 0x000fc600048060ff */
[----:B------:R-:W2:Y:S01]  /*6a720*/  LDL.LU R56, [R1+0x968] ;  /* 0x0009680001387983 */ /* 0x000ea20000300800 */
[----:B------:R-:W-:-:S03]  /*6a730*/  F2FP.SATFINITE.E5M2.F32.PACK_AB_MERGE_C R0, R61, R60, RZ ;  /* 0x0000003c3d00723e */ /* 0x000fc600048060ff */
[----:B------:R0:W-:Y:S04]  /*6a740*/  STL [R1+0x276c], R2 ;  /* 0x00276c0201007387 */ /* 0x0001e80000100800 */
[----:B------:R-:W2:Y:S04]  /*6a750*/  LDL.LU R57, [R1+0x96c] ;  /* 0x00096c0001397983 */ /* 0x000ea80000300800 */
[----:B------:R-:W-:Y:S04]  /*6a760*/  STL [R1+0x27e4], R0 ;  /* 0x0027e40001007387 */ /* 0x000fe80000100800 */
[----:B------:R-:W2:Y:S04]  /*6a770*/  LDL.LU R60, [R1+0xed0] ;  /* 0x000ed000013c7983 */ /* 0x000ea80000300800 */
[----:B------:R-:W2:Y:S01]  /*6a780*/  LDL.LU R61, [R1+0xed4] ;  /* 0x000ed400013d7983 */ /* 0x000ea20000300800 */
[----:B------:R-:W-:-:S02]  /*6a790*/  SHF.R.S32.HI R8, RZ, 0x1f, R40 ;  /* 0x0000001fff087819 */ /* 0x000fc40000011428 */
[----:B0-----:R-:W-:-:S05]  /*6a7a0*/  IADD3 R2, P6, R40, R9, RZ ;  /* 0x0000000928027210 */ /* 0x001fca0007fde0ff */
[----:B------:R-:W-:-:S05]  /*6a7b0*/  IMAD.X R3, R8, 0x1, R58, P6 ;  /* 0x0000000108037824 */ /* 0x000fca00030e063a */
[----:B------:R3:W-:Y:S04]  /*6a7c0*/  STL.64 [R1+0x2460], R2 ;  /* 0x0024600201007387 */ /* 0x0007e80000100a00 */
[----:B------:R-:W2:Y:S01]  /*6a7d0*/  LDL.LU R6, [R1+0xed8] ;  /* 0x000ed80001067983 */ /* 0x000ea20000300800 */
[----:B---3--:R-:W-:-:S05]  /*6a7e0*/  F2FP.SATFINITE.E5M2.F32.PACK_AB_MERGE_C R2, R54, R48, RZ ;  /* 0x000000303602723e */ /* 0x008fca00048060ff */
[----:B------:R0:W-:Y:S04]  /*6a7f0*/  STL [R1+0x27e8], R2 ;  /* 0x0027e80201007387 */ /* 0x0001e80000100800 */
[----:B------:R-:W3:Y:S01]  /*6a800*/  LDL.LU R7, [R1+0xedc] ;  /* 0x000edc0001077983 */ /* 0x000ee20000300800 */
[----:B------:R-:W-:Y:S02]  /*6a810*/  F2FP.SATFINITE.E5M2.F32.PACK_AB_MERGE_C R0, R45, R44, RZ ;  /* 0x0000002c2d00723e */ /* 0x000fe400048060ff */
[----:B0-----:R-:W-:-:S03]  /*6a820*/  IADD3 R2, P6, R40, R10, RZ ;  /* 0x0000000a28027210 */ /* 0x001fc60007fde0ff */
[----:B------:R0:W-:Y:S04]  /*6a830*/  STL [R1+0x26b0], R0 ;  /* 0x0026b00001007387 */ /* 0x0001e80000100800 */
[----:B------:R-:W3:Y:S04]  /*6a840*/  LDL.LU R44, [R1+0xec0] ;  /* 0x000ec000012c7983 */ /* 0x000ee80000300800 */
[----:B------:R-:W3:Y:S01]  /*6a850*/  LDL.LU R45, [R1+0xec4] ;  /* 0x000ec400012d7983 */ /* 0x000ee20000300800 */
[----:B------:R-:W-:-:S03]  /*6a860*/  IMAD.X R3, R8, 0x1, R12, P6 ;  /* 0x0000000108037824 */ /* 0x000fc600030e060c */
[----:B------:R-:W3:Y:S04]  /*6a870*/  LDL.LU R48, [R1+0xec8] ;  /* 0x000ec80001307983 */ /* 0x000ee80000300800 */
[----:B------:R-:W3:Y:S04]  /*6a880*/  LDL.LU R54, [R1+0xecc] ;  /* 0x000ecc0001367983 */ /* 0x000ee80000300800 */
[----:B------:R1:W-:Y:S01]  /*6a890*/  STL.64 [R1+0x2458], R2 ;  /* 0x0024580201007387 */ /* 0x0003e20000100a00 */
[----:B0-----:R-:W-:Y:S02]  /*6a8a0*/  F2FP.SATFINITE.E5M2.F32.PACK_AB_MERGE_C R0, R47, R46, RZ ;  /* 0x0000002e2f00723e */ /* 0x001fe400048060ff */
[----:B-1----:R-:W-:-:S03]  /*6a8b0*/  IADD3 R2, P6, R40, R11, RZ ;  /* 0x0000000b28027210 */ /* 0x002fc60007fde0ff */
[----:B------:R0:W-:Y:S02]  /*6a8c0*/  STL [R1+0x26cc], R0 ;  /* 0x0026cc0001007387 */ /* 0x0001e40000100800 */
[----:B------:R-:W-:Y:S02]  /*6a8d0*/  IMAD.X R3, R8, 0x1, R14, P6 ;  /* 0x0000000108037824 */ /* 0x000fe400030e060e */
[----:B------:R-:W3:Y:S04]  /*6a8e0*/  LDL.LU R46, [R1+0x950] ;  /* 0x00095000012e7983 */ /* 0x000ee80000300800 */
[----:B------:R-:W3:Y:S01]  /*6a8f0*/  LDL.LU R47, [R1+0x954] ;  /* 0x00095400012f7983 */ /* 0x000ee20000300800 */
[----:B0-----:R-:W-:-:S05]  /*6a900*/  F2FP.SATFINITE.E5M2.F32.PACK_AB_MERGE_C R0, R50, R49, RZ ;  /* 0x000000313200723e */ /* 0x001fca00048060ff */
[----:B------:R-:W-:Y:S04]  /*6a910*/  STL [R1+0x2654], R0 ;  /* 0x0026540001007387 */ /* 0x000fe80000100800 */
[----:B------:R4:W-:Y:S04]  /*6a920*/  STL.64 [R1+0x2450], R2 ;  /* 0x0024500201007387 */ /* 0x0009e80000100a00 */
[----:B------:R-:W3:Y:S01]  /*6a930*/  LDL.LU R4, [R1+0x958] ;  /* 0x0009580001047983 */ /* 0x000ee20000300800 */
[----:B----4-:R-:W-:-:S05]  /*6a940*/  F2FP.SATFINITE.E5M2.F32.PACK_AB_MERGE_C R2, R52, R51, RZ ;  /* 0x000000333402723e */ /* 0x010fca00048060ff */
[----:B------:R0:W-:Y:S01]  /*6a950*/  STL [R1+0x2660], R2 ;  /* 0x0026600201007387 */ /* 0x0001e20000100800 */
[----:B------:R-:W-:-:S03]  /*6a960*/  F2FP.SATFINITE.E5M2.F32.PACK_AB_MERGE_C R0, R55, R53, RZ ;  /* 0x000000353700723e */ /* 0x000fc600048060ff */
[----:B------:R-:W4:Y:S04]  /*6a970*/  LDL.LU R5, [R1+0x95c] ;  /* 0x00095c0001057983 */ /* 0x000f280000300800 */
[----:B------:R-:W-:Y:S04]  /*6a980*/  STL [R1+0x25ec], R0 ;  /* 0x0025ec0001007387 */ /* 0x000fe80000100800 */
[----:B------:R-:W4:Y:S04]  /*6a990*/  LDL.LU R49, [R1+0x940] ;  /* 0x0009400001317983 */ /* 0x000f280000300800 */
[----:B------:R-:W4:Y:S01]  /*6a9a0*/  LDL.LU R50, [R1+0x944] ;  /* 0x0009440001327983 */ /* 0x000f220000300800 */
[----:B0-----:R-:W-:-:S03]  /*6a9b0*/  IADD3 R2, P6, R40, R13, RZ ;  /* 0x0000000d28027210 */ /* 0x001fc60007fde0ff */
[----:B------:R-:W4:Y:S04]  /*6a9c0*/  LDL.LU R51, [R1+0x948] ;  /* 0x0009480001337983 */ /* 0x000f280000300800 */
[----:B------:R-:W4:Y:S01]  /*6a9d0*/  LDL.LU R52, [R1+0x94c] ;  /* 0x00094c0001347983 */ /* 0x000f220000300800 */
[----:B------:R-:W-:-:S03]  /*6a9e0*/  IMAD.X R3, R8, 0x1, R15, P6 ;  /* 0x0000000108037824 */ /* 0x000fc600030e060f */
[----:B------:R-:W4:Y:S04]  /*6a9f0*/  LDL.LU R53, [R1+0x930] ;  /* 0x0009300001357983 */ /* 0x000f280000300800 */
[----:B------:R-:W4:Y:S04]  /*6aa00*/  LDL.LU R55, [R1+0x934] ;  /* 0x0009340001377983 */ /* 0x000f280000300800 */
[----:B------:R2:W-:Y:S02]  /*6aa10*/  STL.64 [R1+0x2448], R2 ;  /* 0x0024480201007387 */ /* 0x0005e40000100a00 */
[----:B--2---:R-:W-:-:S02]  /*6aa20*/  F2FP.SATFINITE.E5M2.F32.PACK_AB_MERGE_C R2, R57, R56, RZ ;  /* 0x000000383902723e */ /* 0x004fc400048060ff */
[----:B------:R-:W2:Y:S04]  /*6aa30*/  LDL.LU R56, [R1+0x938] ;  /* 0x0009380001387983 */ /* 0x000ea80000300800 */
[----:B------:R0:W-:Y:S04]  /*6aa40*/  STL [R1+0x2600], R2 ;  /* 0x0026000201007387 */ /* 0x0001e80000100800 */
[----:B------:R-:W2:Y:S01]  /*6aa50*/  LDL.LU R57, [R1+0x93c] ;  /* 0x00093c0001397983 */ /* 0x000ea20000300800 */
[----:B------:R-:W-:-:S05]  /*6aa60*/  F2FP.SATFINITE.E5M2.F32.PACK_AB_MERGE_C R0, R61, R60, RZ ;  /* 0x0000003c3d00723e */ /* 0x000fca00048060ff */
[----:B------:R-:W-:Y:S04]  /*6aa70*/  STL [R1+0x256c], R0 ;  /* 0x00256c0001007387 */ /* 0x000fe80000100800 */
        /* <DEDUP_REMOVED lines=8> */
[----:B------:R0:W-:Y:S01]  /*6ab00*/  STL [R1+0x2574], R6 ;  /* 0x0025740601007387 */ /* 0x0001e20000100800 */
[----:B------:R-:W-:-:S05]  /*6ab10*/  F2FP.SATFINITE.E5M2.F32.PACK_AB_MERGE_C R0, R45, R44, RZ ;  /* 0x0000002c2d00723e */ /* 0x000fca00048060ff */
[----:B------:R-:W-:Y:S04]  /*6ab20*/  STL [R1+0x255c], R0 ;  /* 0x00255c0001007387 */ /* 0x000fe80000100800 */
[----:B------:R-:W3:Y:S04]  /*6ab30*/  LDL.LU R44, [R1+0x928] ;  /* 0x00092800012c7983 */ /* 0x000ee80000300800 */
[----:B------:R-:W3:Y:S04]  /*6ab40*/  LDL.LU R45, [R1+0x92c] ;  /* 0x00092c00012d7983 */ /* 0x000ee80000300800 */
[----:B------:R1:W-:Y:S04]  /*6ab50*/  STL.64 [R1+0x2438], R2 ;  /* 0x0024380201007387 */ /* 0x0003e80000100a00 */
[----:B0-----:R-:W3:Y:S01]  /*6ab60*/  LDL.LU R6, [R1+0x910] ;  /* 0x0009100001067983 */ /* 0x001ee20000300800 */
[----:B-1----:R-:W-:-:S05]  /*6ab70*/  F2FP.SATFINITE.E5M2.F32.PACK_AB_MERGE_C R2, R54, R48, RZ ;  /* 0x000000303602723e */ /* 0x002fca00048060ff */
[----:B------:R0:W-:Y:S01]  /*6ab80*/  STL [R1+0x2558], R2 ;  /* 0x0025580201007387 */ /* 0x0001e20000100800 */
[----:B------:R-:W-:-:S03]  /*6ab90*/  F2FP.SATFINITE.E5M2.F32.PACK_AB_MERGE_C R0, R47, R46, RZ ;  /* 0x0000002e2f00723e */ /* 0x000fc600048060ff */
[----:B------:R-:W3:Y:S01]  /*6aba0*/  LDL.LU R54, [R1+0x914] ;  /* 0x0009140001367983 */ /* 0x000ee20000300800 */
[----:B0-----:R-:W-:-:S03]  /*6abb0*/  IADD3 R2, P6, R40, R18, RZ ;  /* 0x0000001228027210 */ /* 0x001fc60007fde0ff */
[----:B------:R-:W-:Y:S02]  /*6abc0*/  STL [R1+0x253c], R0 ;  /* 0x00253c0001007387 */ /* 0x000fe40000100800 */
[----:B------:R-:W-:Y:S02]  /*6abd0*/  IMAD.X R3, R8, 0x1, R21, P6 ;  /* 0x0000000108037824 */ /* 0x000fe400030e0615 */
[----:B------:R-:W3:Y:S04]  /*6abe0*/  LDL.LU R7, [R1+0x918] ;  /* 0x0009180001077983 */ /* 0x000ee80000300800 */
[----:B------:R-:W3:Y:S04]  /*6abf0*/  LDL.LU R48, [R1+0x91c] ;  /* 0x00091c0001307983 */ /* 0x000ee80000300800 */
[----:B------:R-:W3:Y:S04]  /*6ac00*/  LDL.LU R46, [R1+0x900] ;  /* 0x00090000012e7983 */ /* 0x000ee80000300800 */
[----:B------:R0:W-:Y:S04]  /*6ac10*/  STL.64 [R1+0x2430], R2 ;  /* 0x0024300201007387 */ /* 0x0001e80000100a00 */
[----:B------:R-:W3:Y:S01]  /*6ac20*/  LDL.LU R47, [R1+0x904] ;  /* 0x00090400012f7983 */ /* 0x000ee20000300800 */
[----:B0-----:R-:W-:-:S05]  /*6ac30*/  IADD3 R2, P6, R40, R22, RZ ;  /* 0x0000001628027210 */ /* 0x001fca0007fde0ff */
[----:B------:R-:W-:Y:S01]  /*6ac40*/  IMAD.X R3, R8, 0x1, R24, P6 ;  /* 0x0000000108037824 */ /* 0x000fe200030e0618 */
[----:B----4-:R-:W-:-:S05]  /*6ac50*/  F2FP.SATFINITE.E5M2.F32.PACK_AB_MERGE_C R4, R5, R4, RZ ;  /* 0x000000040504723e */ /* 0x010fca00048060ff */
[----:B------:R-:W-:Y:S01]  /*6ac60*/  STL [R1+0x2538], R4 ;  /* 0x0025380401007387 */ /* 0x000fe20000100800 */
[----:B------:R-:W-:-:S05]  /*6ac70*/  F2FP.SATFINITE.E5M2.F32.PACK_AB_MERGE_C R0, R50, R49, RZ ;  /* 0x000000313200723e */ /* 0x000fca00048060ff */
[----:B------:R-:W-:Y:S04]  /*6ac80*/  STL [R1+0x275c], R0 ;  /* 0x00275c0001007387 */ /* 0x000fe80000100800 */
[----:B------:R0:W-:Y:S04]  /*6ac90*/  STL.64 [R1+0x2428], R2 ;  /* 0x0024280201007387 */ /* 0x0001e80000100a00 */
[----:B------:R-:W4:Y:S01]  /*6aca0*/  LDL.LU R49, [R1+0x908] ;  /* 0x0009080001317983 */ /* 0x000f220000300800 */
[----:B0-----:R-:W-:Y:S02]  /*6acb0*/  F2FP.SATFINITE.E5M2.F32.PACK_AB_MERGE_C R2, R52, R51, RZ ;  /* 0x000000333402723e */ /* 0x001fe400048060ff */
[----:B------:R-:W-:-:S03]  /*6acc0*/  F2FP.SATFINITE.E5M2.F32.PACK_AB_MERGE_C R0, R55, R53, RZ ;  /* 0x000000353700723e */ /* 0x000fc600048060ff */
[----:B------:R0:W-:Y:S04]  /*6acd0*/  STL [R1+0x2770], R2 ;  /* 0x0027700201007387 */ /* 0x0001e80000100800 */
[----:B------:R-:W4:Y:S01]  /*6ace0*/  LDL.LU R50, [R1+0x90c] ;  /* 0x00090c0001327983 */ /* 0x000f220000300800 */
[----:B0-----:R-:W-:-:S03]  /*6acf0*/  IADD3 R2, P6, R40, R23, RZ ;  /* 0x0000001728027210 */ /* 0x001fc60007fde0ff */
[----:B------:R-:W-:Y:S02]  /*6ad00*/  STL [R1+0x27d4], R0 ;  /* 0x0027d40001007387 */ /* 0x000fe40000100800 */
[----:B------:R-:W-:Y:S02]  /*6ad10*/  IMAD.X R3, R8, 0x1, R25, P6 ;  /* 0x0000000108037824 */ /* 0x000fe400030e0619 */
[----:B------:R-:W4:Y:S04]  /*6ad20*/  LDL.LU R51, [R1+0xeb0] ;  /* 0x000eb00001337983 */ /* 0x000f280000300800 */
[----:B------:R-:W4:Y:S04]  /*6ad30*/  LDL.LU R52, [R1+0xeb4] ;  /* 0x000eb40001347983 */ /* 0x000f280000300800 */
[----:B------:R2:W-:Y:S04]  /*6ad40*/  STL.64 [R1+0x2420], R2 ;  /* 0x0024200201007387 */ /* 0x0005e80000100a00 */
[----:B------:R-:W4:Y:S01]  /*6ad50*/  LDL.LU R53, [R1+0xeb8] ;  /* 0x000eb80001357983 */ /* 0x000f220000300800 */
[----:B--2---:R-:W-:-:S05]  /*6ad60*/  F2FP.SATFINITE.E5M2.F32.PACK_AB_MERGE_C R2, R57, R56, RZ ;  /* 0x000000383902723e */ /* 0x004fca00048060ff */
[----:B------:R0:W-:Y:S04]  /*6ad70*/  STL [R1+0x27d8], R2 ;  /* 0x0027d80201007387 */ /* 0x0001e80000100800 */
[----:B------:R-:W2:Y:S01]  /*6ad80*/  LDL.LU R55, [R1+0xebc] ;  /* 0x000ebc0001377983 */ /* 0x000ea20000300800 */
[----:B------:R-:W-:-:S05]  /*6ad90*/  F2FP.SATFINITE.E5M2.F32.PACK_AB_MERGE_C R0, R61, R60, RZ ;  /* 0x0000003c3d00723e */ /* 0x000fca00048060ff */
[----:B------:R-:W-:Y:S04]  /*6ada0*/  STL [R1+0x26c0], R0 ;  /* 0x0026c00001007387 */ /* 0x000fe80000100800 */
[----:B------:R-:W2:Y:S04]  /*6adb0*/  LDL.LU R56, [R1+0xea0] ;  /* 0x000ea00001387983 */ /* 0x000ea80000300800 */
[----:B------:R-:W2:Y:S01]  /*6adc0*/  LDL.LU R57, [R1+0xea4] ;  /* 0x000ea40001397983 */ /* 0x000ea20000300800 */
[----:B0-----:R-:W-:-:S03]  /*6add0*/  IADD3 R2, P6, R40, R26, RZ ;  /* 0x0000001a28027210 */ /* 0x001fc60007fde0ff */
[----:B------:R-:W2:Y:S02]  /*6ade0*/  LDL.LU R60, [R1+0xea8] ;  /* 0x000ea800013c7983 */ /* 0x000ea40000300800 */
[----:B------:R-:W-:Y:S02]  /*6adf0*/  IMAD.X R3, R8, 0x1, R29, P6 ;  /* 0x0000000108037824 */ /* 0x000fe400030e061d */
[----:B------:R-:W2:Y:S04]  /*6ae00*/  LDL.LU R61, [R1+0xeac] ;  /* 0x000eac00013d7983 */ /* 0x000ea80000300800 */
[----:B------:R0:W-:Y:S02]  /*6ae10*/  STL.64 [R1+0x2418], R2 ;  /* 0x0024180201007387 */ /* 0x0001e40000100a00 */
[----:B0-----:R-:W-:-:S05]  /*6ae20*/  IADD3 R2, P6, R40, R27, RZ ;  /* 0x0000001b28027210 */ /* 0x001fca0007fde0ff */
[----:B------:R-:W-:Y:S01]  /*6ae30*/  IMAD.X R3, R8, 0x1, R31, P6 ;  /* 0x0000000108037824 */ /* 0x000fe200030e061f */
[----:B------:R-:W-:-:S05]  /*6ae40*/  IADD3 R42, P6, R40, R28, RZ ;  /* 0x0000001c282a7210 */ /* 0x000fca0007fde0ff */
[----:B------:R-:W-:Y:S01]  /*6ae50*/  IMAD.X R43, R8, 0x1, R32, P6 ;  /* 0x00000001082b7824 */ /* 0x000fe200030e0620 */
[----:B---3--:R-:W-:-:S05]  /*6ae60*/  F2FP.SATFINITE.E5M2.F32.PACK_AB_MERGE_C R0, R45, R44, RZ ;  /* 0x0000002c2d00723e */ /* 0x008fca00048060ff */
[----:B------:R-:W-:Y:S04]  /*6ae70*/  STL [R1+0x2890], R0 ;  /* 0x0028900001007387 */ /* 0x000fe80000100800 */
[----:B------:R-:W3:Y:S04]  /*6ae80*/  LDL.LU R44, [R1+0x8f0] ;  /* 0x0008f000012c7983 */ /* 0x000ee80000300800 */
[----:B------:R-:W3:Y:S01]  /*6ae90*/  LDL.LU R45, [R1+0x8f4] ;  /* 0x0008f400012d7983 */ /* 0x000ee20000300800 */
[----:B------:R-:W-:-:S05]  /*6aea0*/  F2FP.SATFINITE.E5M2.F32.PACK_AB_MERGE_C R54, R54, R6, RZ ;  /* 0x000000063636723e */ /* 0x000fca00048060ff */
[----:B------:R-:W-:Y:S04]  /*6aeb0*/  STL [R1+0x2eb8], R54 ;  /* 0x002eb83601007387 */ /* 0x000fe80000100800 */
[----:B------:R0:W-:Y:S02]  /*6aec0*/  STL.64 [R1+0x2408], R2 ;  /* 0x0024080201007387 */ /* 0x0001e40000100a00 */
[----:B0-----:R-:W-:Y:S02]  /*6aed0*/  F2FP.SATFINITE.E5M2.F32.PACK_AB_MERGE_C R3, R48, R7, RZ ;  /* 0x000000073003723e */ /* 0x001fe400048060ff */
[----:B------:R-:W3:Y:S01]  /*6aee0*/  LDL.LU R2, [R1+0x8f8] ;  /* 0x0008f80001027983 */ /* 0x000ee20000300800 */
[----:B------:R-:W-:-:S03]  /*6aef0*/  F2FP.SATFINITE.E5M2.F32.PACK_AB_MERGE_C R0, R47, R46, RZ ;  /* 0x0000002e2f00723e */ /* 0x000fc600048060ff */
[----:B------:R-:W-:Y:S04]  /*6af00*/  STL [R1+0x265c], R3 ;  /* 0x00265c0301007387 */ /* 0x000fe80000100800 */
[----:B------:R-:W3:Y:S04]  /*6af10*/  LDL.LU R4, [R1+0x8fc] ;  /* 0x0008fc0001047983 */ /* 0x000ee80000300800 */
[----:B------:R-:W-:Y:S04]  /*6af20*/  STL [R1+0x25e8], R0 ;  /* 0x0025e80001007387 */ /* 0x000fe80000100800 */
[----:B------:R-:W3:Y:S04]  /*6af30*/  LDL.LU R5, [R1+0x8e0] ;  /* 0x0008e00001057983 */ /* 0x000ee80000300800 */
[----:B------:R-:W3:Y:S04]  /*6af40*/  LDL.LU R6, [R1+0x8e4] ;  /* 0x0008e40001067983 */ /* 0x000ee80000300800 */
[----:B------:R-:W3:Y:S04]  /*6af50*/  LDL.LU R46, [R1+0x8e8] ;  /* 0x0008e800012e7983 */ /* 0x000ee80000300800 */
[----:B------:R-:W3:Y:S04]  /*6af60*/  LDL.LU R47, [R1+0x8ec] ;  /* 0x0008ec00012f7983 */ /* 0x000ee80000300800 */
[----:B------:R-:W3:Y:S04]  /*6af70*/  LDL.LU R7, [R1+0x8d0] ;  /* 0x0008d00001077983 */ /* 0x000ee80000300800 */
[----:B------:R0:W-:Y:S02]  /*6af80*/  STL.64 [R1+0x2410], R42 ;  /* 0x0024102a01007387 */ /* 0x0001e40000100a00 */
[----:B0-----:R-:W-:-:S05]  /*6af90*/  IADD3 R42, P6, R40, R30, RZ ;  /* 0x0000001e282a7210 */ /* 0x001fca0007fde0ff */
[----:B------:R-:W-:Y:S01]  /*6afa0*/  IMAD.X R43, R8, 0x1, R33, P6 ;  /* 0x00000001082b7824 */ /* 0x000fe200030e0621 */
[----:B----4-:R-:W-:-:S05]  /*6afb0*/  F2FP.SATFINITE.E5M2.F32.PACK_AB_MERGE_C R3, R50, R49, RZ ;  /* 0x000000313203723e */ /* 0x010fca00048060ff */
[----:B------:R2:W-:Y:S04]  /*6afc0*/  STL [R1+0x28a8], R3 ;  /* 0x0028a80301007387 */ /* 0x0005e80000100800 */
[----:B------:R-:W4:Y:S01]  /*6afd0*/  LDL.LU R48, [R1+0x8d4] ;  /* 0x0008d40001307983 */ /* 0x000f220000300800 */
[----:B------:R-:W-:-:S05]  /*6afe0*/  F2FP.SATFINITE.E5M2.F32.PACK_AB_MERGE_C R0, R52, R51, RZ ;  /* 0x000000333400723e */ /* 0x000fca00048060ff */
[----:B------:R-:W-:Y:S04]  /*6aff0*/  STL [R1+0x2564], R0 ;  /* 0x0025640001007387 */ /* 0x000fe80000100800 */
[----:B------:R-:W4:Y:S04]  /*6b000*/  LDL.LU R51, [R1+0x8d8] ;  /* 0x0008d80001337983 */ /* 0x000f280000300800 */
[----:B------:R-:W4:Y:S01]  /*6b010*/  LDL.LU R52, [R1+0x8dc] ;  /* 0x0008dc0001347983 */ /* 0x000f220000300800 */
[----:B--2---:R-:W-:-:S03]  /*6b020*/  F2FP.SATFINITE.E5M2.F32.PACK_AB_MERGE_C R3, R55, R53, RZ ;  /* 0x000000353703723e */ /* 0x004fc600048060ff */
[----:B------:R-:W2:Y:S04]  /*6b030*/  LDL.LU R53, [R1+0x8c0] ;  /* 0x0008c00001357983 */ /* 0x000ea80000300800 */
[----:B------:R0:W-:Y:S04]  /*6b040*/  STL.64 [R1+0x2400], R42 ;  /* 0x0024002a01007387 */ /* 0x0001e80000100a00 */
[----:B------:R-:W-:Y:S04]  /*6b050*/  STL [R1+0x28b4], R3 ;  /* 0x0028b40301007387 */ /* 0x000fe80000100800 */
[----:B------:R-:W2:Y:S01]  /*6b060*/  LDL.LU R55, [R1+0x8c4] ;  /* 0x0008c40001377983 */ /* 0x000ea20000300800 */
[----:B0-----:R-:W-:-:S02]  /*6b070*/  IADD3 R42, P6, R40, R34, RZ ;  /* 0x00000022282a7210 */ /* 0x001fc40007fde0ff */
[----:B------:R-:W-:-:S03]  /*6b080*/  F2FP.SATFINITE.E5M2.F32.PACK_AB_MERGE_C R0, R57, R56, RZ ;  /* 0x000000383900723e */ /* 0x000fc600048060ff */
[----:B------:R-:W-:Y:S02]  /*6b090*/  IMAD.X R43, R8, 0x1, R36, P6 ;  /* 0x00000001082b7824 */ /* 0x000fe400030e0624 */
[----:B------:R-:W-:Y:S04]  /*6b0a0*/  STL [R1+0x2544], R0 ;  /* 0x0025440001007387 */ /* 0x000fe80000100800 */
[----:B------:R-:W2:Y:S04]  /*6b0b0*/  LDL.LU R56, [R1+0x8c8] ;  /* 0x0008c80001387983 */ /* 0x000ea80000300800 */
[----:B------:R-:W2:Y:S04]  /*6b0c0*/  LDL.LU R57, [R1+0x8cc] ;  /* 0x0008cc0001397983 */ /* 0x000ea80000300800 */
[----:B------:R0:W-:Y:S04]  /*6b0d0*/  STL.64 [R1+0x23f8], R42 ;  /* 0x0023f82a01007387 */ /* 0x0001e80000100a00 */
[----:B0-----:R-:W4:Y:S01]  /*6b0e0*/  LDL.LU R42, [R1+0x3000] ;  /* 0x00300000012a7983 */ /* 0x001f220000300800 */
[----:B------:R-:W-:-:S03]  /*6b0f0*/  F2FP.SATFINITE.E5M2.F32.PACK_AB_MERGE_C R3, R61, R60, RZ ;  /* 0x0000003c3d03723e */ /* 0x000fc600048060ff */
[----:B------:R-:W2:Y:S04]  /*6b100*/  LDL.LU R49, [R1+0x8b0] ;  /* 0x0008b00001317983 */ /* 0x000ea80000300800 */
[----:B------:R-:W-:Y:S04]  /*6b110*/  STL [R1+0x28c0], R3 ;  /* 0x0028c00301007387 */ /* 0x000fe80000100800 */
[----:B------:R-:W2:Y:S01]  /*6b120*/  LDL.LU R50, [R1+0x8b4] ;  /* 0x0008b40001327983 */ /* 0x000ea20000300800 */
[----:B---3--:R-:W-:-:S05]  /*6b130*/  F2FP.SATFINITE.E5M2.F32.PACK_AB_MERGE_C R0, R45, R44, RZ ;  /* 0x0000002c2d00723e */ /* 0x008fca00048060ff */
[----:B------:R-:W-:Y:S04]  /*6b140*/  STL [R1+0x2528], R0 ;  /* 0x0025280001007387 */ /* 0x000fe80000100800 */
[----:B------:R-:W3:Y:S04]  /*6b150*/  LDL.LU R60, [R1+0x8b8] ;  /* 0x0008b800013c7983 */ /* 0x000ee80000300800 */
[----:B------:R-:W3:Y:S01]  /*6b160*/  LDL.LU R61, [R1+0x8bc] ;  /* 0x0008bc00013d7983 */ /* 0x000ee20000300800 */
[----:B------:R-:W-:-:S05]  /*6b170*/  IADD3 R44, P6, R40, R35, RZ ;  /* 0x00000023282c7210 */ /* 0x000fca0007fde0ff */
[----:B------:R-:W-:Y:S01]  /*6b180*/  IMAD.X R45, R8, 0x1, R38, P6 ;  /* 0x00000001082d7824 */ /* 0x000fe200030e0626 */
[----:B------:R-:W-:-:S05]  /*6b190*/  IADD3 R40, P6, R40, R37, RZ ;  /* 0x0000002528287210 */ /* 0x000fca0007fde0ff */
[----:B------:R-:W-:Y:S01]  /*6b1a0*/  IMAD.X R41, R8, 0x1, R39, P6 ;  /* 0x0000000108297824 */ /* 0x000fe200030e0627 */
[----:B------:R0:W-:Y:S04]  /*6b1b0*/  STL.64 [R1+0x23e8], R44 ;  /* 0x0023e82c01007387 */ /* 0x0001e80000100a00 */
[----:B0-----:R-:W3:Y:S01]  /*6b1c0*/  LDL.LU.64 R44, [R1+0x2ff8] ;  /* 0x002ff800012c7983 */ /* 0x001ee20000300a00 */
[----:B------:R-:W-:-:S03]  /*6b1d0*/  F2FP.SATFINITE.E5M2.F32.PACK_AB_MERGE_C R3, R4, R2, RZ ;  /* 0x000000020403723e */ /* 0x000fc600048060ff */
[----:B------:R-:W-:Y:S04]  /*6b1e0*/  STL.64 [R1+0x23f0], R40 ;  /* 0x0023f02801007387 */ /* 0x000fe80000100a00 */
[----:B------:R-:W-:Y:S01]  /*6b1f0*/  STL [R1+0x28c4], R3 ;  /* 0x0028c40301007387 */ /* 0x000fe20000100800 */
[----:B------:R-:W-:-:S05]  /*6b200*/  F2FP.SATFINITE.E5M2.F32.PACK_AB_MERGE_C R2, R6, R5, RZ ;  /* 0x000000050602723e */ /* 0x000fca00048060ff */
[----:B------:R0:W-:Y:S01]  /*6b210*/  STL [R1+0x2728], R2 ;  /* 0x0027280201007387 */ /* 0x0001e20000100800 */
[----:B------:R-:W-:-:S05]  /*6b220*/  F2FP.SATFINITE.E5M2.F32.PACK_AB_MERGE_C R0, R47, R46, RZ ;  /* 0x0000002e2f00723e */ /* 0x000fca00048060ff */
[----:B------:R-:W-:Y:S01]  /*6b230*/  STL [R1+0x2738], R0 ;  /* 0x0027380001007387 */ /* 0x000fe20000100800 */
[----:B----4-:R-:W-:Y:S02]  /*6b240*/  SHF.R.S32.HI R8, RZ, 0x1f, R42 ;  /* 0x0000001fff087819 */ /* 0x010fe4000001142a */
[----:B0-----:R-:W-:-:S05]  /*6b250*/  IADD3 R2, P6, R42, R9, RZ ;  /* 0x000000092a027210 */ /* 0x001fca0007fde0ff */
[----:B------:R-:W-:-:S05]  /*6b260*/  IMAD.X R3, R8, 0x1, R58, P6 ;  /* 0x0000000108037824 */ /* 0x000fca00030e063a */
[----:B------:R0:W-:Y:S04]  /*6b270*/  STL.64 [R1+0x23e0], R2 ;  /* 0x0023e00201007387 */ /* 0x0001e80000100a00 */
[----:B0-----:R-:W4:Y:S04]  /*6b280*/  LDL.LU R2, [R1+0x8a0] ;  /* 0x0008a00001027983 */ /* 0x001f280000300800 */
[----:B------:R-:W4:Y:S04]  /*6b290*/  LDL.LU R4, [R1+0x8a4] ;  /* 0x0008a40001047983 */ /* 0x000f280000300800 */
[----:B------:R-:W4:Y:S04]  /*6b2a0*/  LDL.LU R46, [R1+0x8a8] ;  /* 0x0008a800012e7983 */ /* 0x000f280000300800 */
[----:B------:R-:W4:Y:S01]  /*6b2b0*/  LDL.LU R47, [R1+0x8ac] ;  /* 0x0008ac00012f7983 */ /* 0x000f220000300800 */
[----:B------:R-:W-:-:S03]  /*6b2c0*/  F2FP.SATFINITE.E5M2.F32.PACK_AB_MERGE_C R3, R48, R7, RZ ;  /* 0x000000073003723e */ /* 0x000fc600048060ff */
[----:B------:R-:W4:Y:S04]  /*6b2d0*/  LDL.LU R5, [R1+0xe90] ;  /* 0x000e900001057983 */ /* 0x000f280000300800 */
[----:B------:R2:W-:Y:S04]  /*6b2e0*/  STL [R1+0x27c0], R3 ;  /* 0x0027c00301007387 */ /* 0x0005e80000100800 */
[----:B------:R-:W4:Y:S01]  /*6b2f0*/  LDL.LU R6, [R1+0xe94] ;  /* 0x000e940001067983 */ /* 0x000f220000300800 */
[----:B------:R-:W-:Y:S02]  /*6b300*/  F2FP.SATFINITE.E5M2.F32.PACK_AB_MERGE_C R0, R52, R51, RZ ;  /* 0x000000333400723e */ /* 0x000fe400048060ff */
[----:B------:R-:W-:-:S03]  /*6b310*/  IADD3 R40, P6, R42, R10, RZ ;  /* 0x0000000a2a287210 */ /* 0x000fc60007fde0ff */
[----:B------:R0:W-:Y:S04]  /*6b320*/  STL [R1+0x27c4], R0 ;  /* 0x0027c40001007387 */ /* 0x0001e80000100800 */
[----:B------:R-:W4:Y:S04]  /*6b330*/  LDL.LU R51, [R1+0xe98] ;  /* 0x000e980001337983 */ /* 0x000f280000300800 */
[----:B------:R-:W4:Y:S01]  /*6b340*/  LDL.LU R52, [R1+0xe9c] ;  /* 0x000e9c0001347983 */ /* 0x000f220000300800 */
[----:B------:R-:W-:Y:S01]  /*6b350*/  IMAD.X R41, R8, 0x1, R12, P6 ;  /* 0x0000000108297824 */ /* 0x000fe200030e060c */
[----:B--2---:R-:W-:-:S02]  /*6b360*/  F2FP.SATFINITE.E5M2.F32.PACK_AB_MERGE_C R3, R55, R53, RZ ;  /* 0x000000353703723e */ /* 0x004fc400048060ff */
[----:B0-----:R-:W-:Y:S02]  /*6b370*/  F2FP.SATFINITE.E5M2.F32.PACK_AB_MERGE_C R0, R57, R56, RZ ;  /* 0x000000383900723e */ /* 0x001fe400048060ff */
[----:B------:R0:W-:Y:S04]  /*6b380*/  STL.64 [R1+0x23d8], R40 ;  /* 0x0023d82801007387 */ /* 0x0001e80000100a00 */
[----:B------:R-:W-:Y:S01]  /*6b390*/  STL [R1+0x2690], R3 ;  /* 0x0026900301007387 */ /* 0x000fe20000100800 */
[----:B0-----:R-:W-:-:S03]  /*6b3a0*/  IADD3 R40, P6, R42, R11, RZ ;  /* 0x0000000b2a287210 */ /* 0x001fc60007fde0ff */
[----:B------:R0:W-:Y:S02]  /*6b3b0*/  STL [R1+0x26a4], R0 ;  /* 0x0026a40001007387 */ /* 0x0001e40000100800 */
[----:B------:R-:W-:Y:S02]  /*6b3c0*/  IMAD.X R41, R8, 0x1, R14, P6 ;  /* 0x0000000108297824 */ /* 0x000fe400030e060e */
[----:B------:R-:W2:Y:S04]  /*6b3d0*/  LDL.LU R53, [R1+0xe80] ;  /* 0x000e800001357983 */ /* 0x000ea80000300800 */
[----:B------:R-:W2:Y:S04]  /*6b3e0*/  LDL.LU R55, [R1+0xe84] ;  /* 0x000e840001377983 */ /* 0x000ea80000300800 */
[----:B------:R-:W2:Y:S04]  /*6b3f0*/  LDL.LU R56, [R1+0xe88] ;  /* 0x000e880001387983 */ /* 0x000ea80000300800 */
[----:B------:R-:W-:Y:S04]  /*6b400*/  STL.64 [R1+0x23d0], R40 ;  /* 0x0023d02801007387 */ /* 0x000fe80000100a00 */
[----:B------:R-:W2:Y:S01]  /*6b410*/  LDL.LU R57, [R1+0xe8c] ;  /* 0x000e8c0001397983 */ /* 0x000ea20000300800 */
[----:B0-----:R-:W-:-:S03]  /*6b420*/  F2FP.SATFINITE.E5M2.F32.PACK_AB_MERGE_C R0, R50, R49, RZ ;  /* 0x000000313200723e */ /* 0x001fc600048060ff */
[----:B------:R-:W2:Y:S04]  /*6b430*/  LDL.LU R3, [R1+0x890] ;  /* 0x0008900001037983 */ /* 0x000ea80000300800 */
[----:B------:R0:W-:Y:S01]  /*6b440*/  STL [R1+0x2630], R0 ;  /* 0x0026300001007387 */ /* 0x0001e20000100800 */
[----:B---3--:R-:W-:-:S03]  /*6b450*/  F2FP.SATFINITE.E5M2.F32.PACK_AB_MERGE_C R54, R61, R60, RZ ;  /* 0x0000003c3d36723e */ /* 0x008fc600048060ff */
[----:B0-----:R-:W3:Y:S04]  /*6b460*/  LDL.LU R0, [R1+0x894] ;  /* 0x0008940001007983 */ /* 0x001ee80000300800 */
[----:B------:R-:W3:Y:S04]  /*6b470*/  LDL.LU R7, [R1+0x898] ;  /* 0x0008980001077983 */ /* 0x000ee80000300800 */
[----:B------:R-:W3:Y:S04]  /*6b480*/  LDL.LU R48, [R1+0x89c] ;  /* 0x00089c0001307983 */ /* 0x000ee80000300800 */
[----:B------:R-:W3:Y:S04]  /*6b490*/  LDL.LU R49, [R1+0x880] ;  /* 0x0008800001317983 */ /* 0x000ee80000300800 */
[----:B------:R-:W3:Y:S04]  /*6b4a0*/  LDL.LU R50, [R1+0x884] ;  /* 0x0008840001327983 */ /* 0x000ee80000300800 */
[----:B------:R-:W3:Y:S04]  /*6b4b0*/  LDL.LU R60, [R1+0x888] ;  /* 0x00088800013c7983 */ /* 0x000ee80000300800 */
[----:B------:R-:W3:Y:S01]  /*6b4c0*/  LDL.LU R61, [R1+0x88c] ;  /* 0x00088c00013d7983 */ /* 0x000ee20000300800 */
[----:B------:R-:W-:-:S05]  /*6b4d0*/  IADD3 R40, P6, R42, R13, RZ ;  /* 0x0000000d2a287210 */ /* 0x000fca0007fde0ff */
[----:B------:R-:W-:Y:S01]  /*6b4e0*/  IMAD.X R41, R8, 0x1, R15, P6 ;  /* 0x0000000108297824 */ /* 0x000fe200030e060f */
[----:B------:R-:W-:Y:S04]  /*6b4f0*/  STL [R1+0x2ec0], R54 ;  /* 0x002ec03601007387 */ /* 0x000fe80000100800 */
[----:B------:R0:W-:Y:S01]  /*6b500*/  STL.64 [R1+0x23c8], R40 ;  /* 0x0023c82801007387 */ /* 0x0001e20000100a00 */
[----:B----4-:R-:W-:Y:S02]  /*6b510*/  F2FP.SATFINITE.E5M2.F32.PACK_AB_MERGE_C R4, R4, R2, RZ ;  /* 0x000000020404723e */ /* 0x010fe400048060ff */
[----:B------:R-:W-:-:S03]  /*6b520*/  F2FP.SATFINITE.E5M2.F32.PACK_AB_MERGE_C R2, R47, R46, RZ ;  /* 0x0000002e2f02723e */ /* 0x000fc600048060ff */
[----:B------:R1:W-:Y:S04]  /*6b530*/  STL [R1+0x2568], R4 ;  /* 0x0025680401007387 */ /* 0x0003e80000100800 */
[----:B------:R4:W-:Y:S04]  /*6b540*/  STL [R1+0x2570], R2 ;  /* 0x0025700201007387 */ /* 0x0009e80000100800 */
[----:B------:R-:W3:Y:S04]  /*6b550*/  LDL.LU R46, [R1+0x870] ;  /* 0x00087000012e7983 */ /* 0x000ee80000300800 */
[----:B------:R-:W3:Y:S01]  /*6b560*/  LDL.LU R47, [R1+0x874] ;  /* 0x00087400012f7983 */ /* 0x000ee20000300800 */
[----:B0-----:R-:W-:-:S02]  /*6b570*/  IADD3 R40, P6, R42, R16, RZ ;  /* 0x000000102a287210 */ /* 0x001fc40007fde0ff */
[----:B-1----:R-:W-:-:S03]  /*6b580*/  F2FP.SATFINITE.E5M2.F32.PACK_AB_MERGE_C R4, R6, R5, RZ ;  /* 0x000000050604723e */ /* 0x002fc600048060ff */
[----:B------:R-:W-:-:S05]  /*6b590*/  IMAD.X R41, R8, 0x1, R19, P6 ;  /* 0x0000000108297824 */ /* 0x000fca00030e0613 */
[----:B------:R-:W-:Y:S04]  /*6b5a0*/  STL.64 [R1+0x23c0], R40 ;  /* 0x0023c02801007387 */ /* 0x000fe80000100a00 */
[----:B----4-:R-:W4:Y:S04]  /*6b5b0*/  LDL.LU R2, [R1+0x878] ;  /* 0x0008780001027983 */ /* 0x010f280000300800 */
[----:B------:R0:W-:Y:S01]  /*6b5c0*/  STL [R1+0x254c], R4 ;  /* 0x00254c0401007387 */ /* 0x0001e20000100800 */
[----:B------:R-:W-:-:S03]  /*6b5d0*/  F2FP.SATFINITE.E5M2.F32.PACK_AB_MERGE_C R5, R52, R51, RZ ;  /* 0x000000333405723e */ /* 0x000fc600048060ff */
[----:B0-----:R-:W4:Y:S04]  /*6b5e0*/  LDL.LU R4, [R1+0x87c] ;  /* 0x00087c0001047983 */ /* 0x001f280000300800 */
[----:B------:R0:W-:Y:S04]  /*6b5f0*/  STL [R1+0x2554], R5 ;  /* 0x0025540501007387 */ /* 0x0001e80000100800 */
[----:B0-----:R-:W4:Y:S04]  /*6b600*/  LDL.LU R5, [R1+0x860] ;  /* 0x0008600001057983 */ /* 0x001f280000300800 */
[----:B------:R-:W4:Y:S04]  /*6b610*/  LDL.LU R6, [R1+0x864] ;  /* 0x0008640001067983 */ /* 0x000f280000300800 */
[----:B------:R-:W4:Y:S04]  /*6b620*/  LDL.LU R51, [R1+0x868] ;  /* 0x0008680001337983 */ /* 0x000f280000300800 */
[----:B------:R-:W4:Y:S01]  /*6b630*/  LDL.LU R52, [R1+0x86c] ;  /* 0x00086c0001347983 */ /* 0x000f220000300800 */
[----:B------:R-:W-:-:S02]  /*6b640*/  IADD3 R40, P6, R42, R17, RZ ;  /* 0x000000112a287210 */ /* 0x000fc40007fde0ff */
[----:B--2---:R-:W-:-:S03]  /*6b650*/  F2FP.SATFINITE.E5M2.F32.PACK_AB_MERGE_C R53, R55, R53, RZ ;  /* 0x000000353735723e */ /* 0x004fc600048060ff */
[----:B------:R-:W-:Y:S01]  /*6b660*/  IMAD.X R41, R8, 0x1, R20, P6 ;  /* 0x0000000108297824 */ /* 0x000fe200030e0614 */
[----:B------:R-:W-:-:S04]  /*6b670*/  F2FP.SATFINITE.E5M2.F32.PACK_AB_MERGE_C R43, R57, R56, RZ ;  /* 0x00000038392b723e */ /* 0x000fc800048060ff */
[----:B------:R-:W-:Y:S04]  /*6b680*/  STL.64 [R1+0x23b8], R40 ;  /* 0x0023b82801007387 */ /* 0x000fe80000100a00 */
[----:B------:R0:W-:Y:S04]  /*6b690*/  STL [R1+0x2530], R53 ;  /* 0x0025303501007387 */ /* 0x0001e80000100800 */
[----:B------:R-:W-:Y:S04]  /*6b6a0*/  STL [R1+0x252c], R43 ;  /* 0x00252c2b01007387 */ /* 0x000fe80000100800 */
[----:B0-----:R-:W2:Y:S04]  /*6b6b0*/  LDL.LU R53, [R1+0x850] ;  /* 0x0008500001357983 */ /* 0x001ea80000300800 */
[----:B------:R-:W2:Y:S01]  /*6b6c0*/  LDL.LU R55, [R1+0x854] ;  /* 0x0008540001377983 */ /* 0x000ea20000300800 */
[----:B------:R-:W-:-:S03]  /*6b6d0*/  IADD3 R40, P6, R42, R18, RZ ;  /* 0x000000122a287210 */ /* 0x000fc60007fde0ff */
[----:B------:R-:W2:Y:S02]  /*6b6e0*/  LDL.LU R56, [R1+0x858] ;  /* 0x0008580001387983 */ /* 0x000ea40000300800 */
[----:B------:R-:W-:Y:S01]  /*6b6f0*/  IMAD.X R41, R8, 0x1, R21, P6 ;  /* 0x0000000108297824 */ /* 0x000fe200030e0615 */
[----:B---3--:R-:W-:-:S04]  /*6b700*/  F2FP.SATFINITE.E5M2.F32.PACK_AB_MERGE_C R3, R0, R3, RZ ;  /* 0x000000030003723e */ /* 0x008fc800048060ff */
[----:B------:R0:W-:Y:S01]  /*6b710*/  STL.64 [R1+0x23b0], R40 ;  /* 0x0023b02801007387 */ /* 0x0001e20000100a00 */
[----:B------:R-:W-:-:S03]  /*6b720*/  F2FP.SATFINITE.E5M2.F32.PACK_AB_MERGE_C R0, R48, R7, RZ ;  /* 0x000000073000723e */ /* 0x000fc600048060ff */
[----:B------:R-:W3:Y:S01]  /*6b730*/  LDL.LU R57, [R1+0x85c] ;  /* 0x00085c0001397983 */ /* 0x000ee20000300800 */
[----:B0-----:R-:W-:-:S03]  /*6b740*/  IADD3 R40, P6, R42, R22, RZ ;  /* 0x000000162a287210 */ /* 0x001fc60007fde0ff */
[----:B------:R0:W-:Y:S02]  /*6b750*/  STL [R1+0x2510], R3 ;  /* 0x0025100301007387 */ /* 0x0001e40000100800 */
[----:B------:R-:W-:Y:S02]  /*6b760*/  IMAD.X R41, R8, 0x1, R24, P6 ;  /* 0x0000000108297824 */ /* 0x000fe400030e0618 */
[----:B------:R1:W-:Y:S04]  /*6b770*/  STL [R1+0x250c], R0 ;  /* 0x00250c0001007387 */ /* 0x0003e80000100800 */
[----:B------:R-:W3:Y:S01]  /*6b780*/  LDL.LU R7, [R1+0x840] ;  /* 0x0008400001077983 */ /* 0x000ee20000300800 */
[----:B0-----:R-:W-:-:S03]  /*6b790*/  F2FP.SATFINITE.E5M2.F32.PACK_AB_MERGE_C R3, R50, R49, RZ ;  /* 0x000000313203723e */ /* 0x001fc600048060ff */
[----:B------:R0:W-:Y:S01]  /*6b7a0*/  STL.64 [R1+0x23a8], R40 ;  /* 0x0023a82801007387 */ /* 0x0001e20000100a00 */
[----:B-1----:R-:W-:-:S03]  /*6b7b0*/  F2FP.SATFINITE.E5M2.F32.PACK_AB_MERGE_C R0, R61, R60, RZ ;  /* 0x0000003c3d00723e */ /* 0x002fc600048060ff */
[----:B------:R-:W-:Y:S04]  /*6b7c0*/  STL [R1+0x2724], R3 ;  /* 0x0027240301007387 */ /* 0x000fe80000100800 */
[----:B------:R-:W3:Y:S04]  /*6b7d0*/  LDL.LU R48, [R1+0x844] ;  /* 0x0008440001307983 */ /* 0x000ee80000300800 */
[----:B------:R1:W-:Y:S04]  /*6b7e0*/  STL [R1+0x2760], R0 ;  /* 0x0027600001007387 */ /* 0x0003e80000100800 */
[----:B------:R-:W3:Y:S04]  /*6b7f0*/  LDL.LU R60, [R1+0x848] ;  /* 0x00084800013c7983 */ /* 0x000ee80000300800 */
[----:B------:R-:W3:Y:S01]  /*6b800*/  LDL.LU R61, [R1+0x84c] ;  /* 0x00084c00013d7983 */ /* 0x000ee20000300800 */
[----:B0-----:R-:W-:-:S03]  /*6b810*/  IADD3 R40, P6, R42, R23, RZ ;  /* 0x000000172a287210 */ /* 0x001fc60007fde0ff */
[----:B------:R-:W3:Y:S02]  /*6b820*/  LDL.LU R49, [R1+0xe70] ;  /* 0x000e700001317983 */ /* 0x000ee40000300800 */
[----:B------:R-:W-:Y:S02]  /*6b830*/  IMAD.X R41, R8, 0x1, R25, P6 ;  /* 0x0000000108297824 */ /* 0x000fe400030e0619 */
[----:B------:R-:W3:Y:S04]  /*6b840*/  LDL.LU R50, [R1+0xe74] ;  /* 0x000e740001327983 */ /* 0x000ee80000300800 */
[----:B------:R-:W-:Y:S01]  /*6b850*/  STL.64 [R1+0x23a0], R40 ;  /* 0x0023a02801007387 */ /* 0x000fe20000100a00 */
[----:B-1----:R-:W-:-:S05]  /*6b860*/  F2FP.SATFINITE.E5M2.F32.PACK_AB_MERGE_C R0, R47, R46, RZ ;  /* 0x0000002e2f00723e */ /* 0x002fca00048060ff */
[----:B------:R4:W-:Y:S04]  /*6b870*/  STL [R1+0x27b0], R0 ;  /* 0x0027b00001007387 */ /* 0x0009e80000100800 */
[----:B------:R-:W3:Y:S04]  /*6b880*/  LDL.LU R46, [R1+0xe78] ;  /* 0x000e7800012e7983 */ /* 0x000ee80000300800 */
[----:B------:R-:W3:Y:S01]  /*6b890*/  LDL.LU R47, [R1+0xe7c] ;  /* 0x000e7c00012f7983 */ /* 0x000ee20000300800 */
[----:B----4-:R-:W-:Y:S02]  /*6b8a0*/  F2FP.SATFINITE.E5M2.F32.PACK_AB_MERGE_C R0, R4, R2, RZ ;  /* 0x000000020400723e */ /* 0x010fe400048060ff */
[----:B------:R-:W-:-:S05]  /*6b8b0*/  IADD3 R2, P6, R42, R26, RZ ;  /* 0x0000001a2a027210 */ /* 0x000fca0007fde0ff */
[----:B------:R-:W-:Y:S01]  /*6b8c0*/  IMAD.X R3, R8, 0x1, R29, P6 ;  /* 0x0000000108037824 */ /* 0x000fe200030e061d */
[----:B------:R-:W-:Y:S04]  /*6b8d0*/  STL [R1+0x27b4], R0 ;  /* 0x0027b40001007387 */ /* 0x000fe80000100800 */
[----:B------:R0:W-:Y:S01]  /*6b8e0*/  STL.64 [R1+0x2398], R2 ;  /* 0x0023980201007387 */ /* 0x0001e20000100a00 */
[----:B------:R-:W-:Y:S02]  /*6b8f0*/  F2FP.SATFINITE.E5M2.F32.PACK_AB_MERGE_C R4, R6, R5, RZ ;  /* 0x000000050604723e */ /* 0x000fe400048060ff */
[----:B0-----:R-:W-:Y:S02]  /*6b900*/  IADD3 R2, P6, R42, R27, RZ ;  /* 0x0000001b2a027210 */ /* 0x001fe40007fde0ff */
[----:B------:R-:W-:Y:S01]  /*6b910*/  F2FP.SATFINITE.E5M2.F32.PACK_AB_MERGE_C R0, R52, R51, RZ ;  /* 0x000000333400723e */ /* 0x000fe200048060ff */
[----:B------:R-:W-:Y:S02]  /*6b920*/  STL [R1+0x2698], R4 ;  /* 0x0026980401007387 */ /* 0x000fe40000100800 */
[----:B------:R-:W-:-:S02]  /*6b930*/  IMAD.X R3, R8, 0x1, R31, P6 ;  /* 0x0000000108037824 */ /* 0x000fc400030e061f */
[----:B------:R-:W-:Y:S04]  /*6b940*/  STL [R1+0x284c], R0 ;  /* 0x00284c0001007387 */ /* 0x000fe80000100800 */
[----:B------:R-:W4:Y:S04]  /*6b950*/  LDL.LU R41, [R1+0xe60] ;  /* 0x000e600001297983 */ /* 0x000f280000300800 */
[----:B------:R-:W4:Y:S04]  /*6b960*/  LDL.LU R43, [R1+0xe64] ;  /* 0x000e6400012b7983 */ /* 0x000f280000300800 */
[----:B------:R0:W-:Y:S04]  /*6b970*/  STL.64 [R1+0x2388], R2 ;  /* 0x0023880201007387 */ /* 0x0001e80000100a00 */
[----:B0-----:R-:W4:Y:S04]  /*6b980*/  LDL.LU R3, [R1+0xe68] ;  /* 0x000e680001037983 */ /* 0x001f280000300800 */
[----:B------:R-:W4:Y:S01]  /*6b990*/  LDL.LU R0, [R1+0xe6c] ;  /* 0x000e6c0001007983 */ /* 0x000f220000300800 */
[----:B--2---:R-:W-:-:S05]  /*6b9a0*/  F2FP.SATFINITE.E5M2.F32.PACK_AB_MERGE_C R5, R55, R53, RZ ;  /* 0x000000353705723e */ /* 0x004fca00048060ff */
[----:B------:R-:W-:Y:S04]  /*6b9b0*/  STL [R1+0x2ebc], R5 ;  /* 0x002ebc0501007387 */ /* 0x000fe80000100800 */
[----:B------:R-:W2:Y:S04]  /*6b9c0*/  LDL.LU R51, [R1+0x830] ;  /* 0x0008300001337983 */ /* 0x000ea80000300800 */
[----:B------:R-:W2:Y:S04]  /*6b9d0*/  LDL.LU R52, [R1+0x834] ;  /* 0x0008340001347983 */ /* 0x000ea80000300800 */
[----:B------:R-:W2:Y:S04]  /*6b9e0*/  LDL.LU R53, [R1+0x838] ;  /* 0x0008380001357983 */ /* 0x000ea80000300800 */
[----:B------:R-:W2:Y:S01]  /*6b9f0*/  LDL.LU R55, [R1+0x83c] ;  /* 0x00083c0001377983 */ /* 0x000ea20000300800 */
[----:B---3--:R-:W-:-:S03]  /*6ba00*/  F2FP.SATFINITE.E5M2.F32.PACK_AB_MERGE_C R4, R57, R56, RZ ;  /* 0x000000383904723e */ /* 0x008fc600048060ff */
[----:B------:R-:W3:Y:S04]  /*6ba10*/  LDL.LU R56, [R1+0x820] ;  /* 0x0008200001387983 */ /* 0x000ee80000300800 */
[----:B------:R-:W3:Y:S04]  /*6ba20*/  LDL.LU R57, [R1+0x824] ;  /* 0x0008240001397983 */ /* 0x000ee80000300800 */
[----:B------:R0:W-:Y:S02]  /*6ba30*/  STL [R1+0x2ec4], R4 ;  /* 0x002ec40401007387 */ /* 0x0001e40000100800 */
[----:B0-----:R-:W-:-:S02]  /*6ba40*/  IADD3 R4, P6, R42, R28, RZ ;  /* 0x0000001c2a047210 */ /* 0x001fc40007fde0ff */
[----:B------:R-:W-:-:S03]  /*6ba50*/  F2FP.SATFINITE.E5M2.F32.PACK_AB_MERGE_C R6, R48, R7, RZ ;  /* 0x000000073006723e */ /* 0x000fc600048060ff */
[----:B------:R-:W-:Y:S01]  /*6ba60*/  IMAD.X R5, R8, 0x1, R32, P6 ;  /* 0x0000000108057824 */ /* 0x000fe200030e0620 */
[----:B------:R-:W-:-:S04]  /*6ba70*/  F2FP.SATFINITE.E5M2.F32.PACK_AB_MERGE_C R2, R61, R60, RZ ;  /* 0x0000003c3d02723e */ /* 0x000fc800048060ff */
[----:B------:R0:W-:Y:S04]  /*6ba80*/  STL.64 [R1+0x2390], R4 ;  /* 0x0023900401007387 */ /* 0x0001e80000100a00 */
[----:B------:R-:W-:Y:S04]  /*6ba90*/  STL [R1+0x2560], R6 ;  /* 0x0025600601007387 */ /* 0x000fe80000100800 */
[----:B------:R1:W-:Y:S04]  /*6baa0*/  STL [R1+0x286c], R2 ;  /* 0x00286c0201007387 */ /* 0x0003e80000100800 */
[----:B------:R-:W3:Y:S04]  /*6bab0*/  LDL.LU R60, [R1+0x828] ;  /* 0x00082800013c7983 */ /* 0x000ee80000300800 */
[----:B------:R-:W3:Y:S01]  /*6bac0*/  LDL.LU R61, [R1+0x82c] ;  /* 0x00082c00013d7983 */ /* 0x000ee20000300800 */
[----:B0-----:R-:W-:-:S05]  /*6bad0*/  IADD3 R4, P6, R42, R30, RZ ;  /* 0x0000001e2a047210 */ /* 0x001fca0007fde0ff */
[----:B------:R-:W-:-:S05]  /*6bae0*/  IMAD.X R5, R8, 0x1, R33, P6 ;  /* 0x0000000108057824 */ /* 0x000fca00030e0621 */
[----:B------:R0:W-:Y:S04]  /*6baf0*/  STL.64 [R1+0x2380], R4 ;  /* 0x0023800401007387 */ /* 0x0001e80000100a00 */
[----:B-1----:R-:W3:Y:S01]  /*6bb00*/  LDL.LU R2, [R1+0x810] ;  /* 0x0008100001027983 */ /* 0x002ee20000300800 */
[----:B0-----:R-:W-:-:S05]  /*6bb10*/  F2FP.SATFINITE.E5M2.F32.PACK_AB_MERGE_C R5, R50, R49, RZ ;  /* 0x000000313205723e */ /* 0x001fca00048060ff */
[----:B------:R-:W-:Y:S04]  /*6bb20*/  STL [R1+0x2540], R5 ;  /* 0x0025400501007387 */ /* 0x000fe80000100800 */
[----:B------:R-:W3:Y:S01]  /*6bb30*/  LDL.LU R6, [R1+0x814] ;  /* 0x0008140001067983 */ /* 0x000ee20000300800 */
[----:B------:R-:W-:-:S05]  /*6bb40*/  F2FP.SATFINITE.E5M2.F32.PACK_AB_MERGE_C R4, R47, R46, RZ ;  /* 0x0000002e2f04723e */ /* 0x000fca00048060ff */
[----:B------:R0:W-:Y:S04]  /*6bb50*/  STL [R1+0x2880], R4 ;  /* 0x0028800401007387 */ /* 0x0001e80000100800 */
[----:B------:R-:W3:Y:S04]  /*6bb60*/  LDL.LU R7, [R1+0x818] ;  /* 0x0008180001077983 */ /* 0x000ee80000300800 */
[----:B------:R-:W3:Y:S04]  /*6bb70*/  LDL.LU R48, [R1+0x81c] ;  /* 0x00081c0001307983 */ /* 0x000ee80000300800 */
[----:B------:R-:W3:Y:S04]  /*6bb80*/  LDL.LU R49, [R1+0x800] ;  /* 0x0008000001317983 */ /* 0x000ee80000300800 */
[----:B------:R-:W3:Y:S04]  /*6bb90*/  LDL.LU R50, [R1+0x804] ;  /* 0x0008040001327983 */ /* 0x000ee80000300800 */
[----:B------:R-:W3:Y:S04]  /*6bba0*/  LDL.LU R46, [R1+0x808] ;  /* 0x00080800012e7983 */ /* 0x000ee80000300800 */
[----:B------:R-:W3:Y:S01]  /*6bbb0*/  LDL.LU R47, [R1+0x80c] ;  /* 0x00080c00012f7983 */ /* 0x000ee20000300800 */
[----:B0-----:R-:W-:-:S05]  /*6bbc0*/  IADD3 R4, P6, R42, R34, RZ ;  /* 0x000000222a047210 */ /* 0x001fca0007fde0ff */
[----:B------:R-:W-:-:S05]  /*6bbd0*/  IMAD.X R5, R8, 0x1, R36, P6 ;  /* 0x0000000108057824 */ /* 0x000fca00030e0624 */
[----:B------:R0:W-:Y:S02]  /*6bbe0*/  STL.64 [R1+0x2378], R4 ;  /* 0x0023780401007387 */ /* 0x0001e40000100a00 */
[----:B0-----:R-:W-:Y:S02]  /*6bbf0*/  IADD3 R4, P6, R42, R35, RZ ;  /* 0x000000232a047210 */ /* 0x001fe40007fde0ff */
[----:B----4-:R-:W-:-:S03]  /*6bc00*/  F2FP.SATFINITE.E5M2.F32.PACK_AB_MERGE_C R40, R43, R41, RZ ;  /* 0x000000292b28723e */ /* 0x010fc600048060ff */
[----:B------:R-:W-:Y:S02]  /*6bc10*/  IMAD.X R5, R8, 0x1, R38, P6 ;  /* 0x0000000108057824 */ /* 0x000fe400030e0626 */
[----:B------:R-:W-:Y:S01]  /*6bc20*/  STL [R1+0x251c], R40 ;  /* 0x00251c2801007387 */ /* 0x000fe20000100800 */
[----:B------:R-:W-:-:S05]  /*6bc30*/  F2FP.SATFINITE.E5M2.F32.PACK_AB_MERGE_C R0, R0, R3, RZ ;  /* 0x000000030000723e */ /* 0x000fca00048060ff */
[----:B------:R-:W-:Y:S04]  /*6bc40*/  STL [R1+0x288c], R0 ;  /* 0x00288c0001007387 */ /* 0x000fe80000100800 */
[----:B------:R0:W-:Y:S02]  /*6bc50*/  STL.64 [R1+0x2368], R4 ;  /* 0x0023680401007387 */ /* 0x0001e40000100a00 */
[----:B0-----:R-:W-:-:S05]  /*6bc60*/  IADD3 R4, P6, R42, R37, RZ ;  /* 0x000000252a047210 */ /* 0x001fca0007fde0ff */
[----:B------:R-:W-:-:S05]  /*6bc70*/  IMAD.X R5, R8, 0x1, R39, P6 ;  /* 0x0000000108057824 */ /* 0x000fca00030e0627 */
[----:B------:R2:W-:Y:S04]  /*6bc80*/  STL.64 [R1+0x2370], R4 ;  /* 0x0023700401007387 */ /* 0x0005e80000100a00 */
[----:B------:R-:W4:Y:S04]  /*6bc90*/  LDL.LU R3, [R1+0x7f0] ;  /* 0x0007f00001037983 */ /* 0x000f280000300800 */
[----:B------:R-:W4:Y:S01]  /*6bca0*/  LDL.LU R0, [R1+0x7f4] ;  /* 0x0007f40001007983 */ /* 0x000f220000300800 */
[----:B--2---:R-:W-:Y:S02]  /*6bcb0*/  F2FP.SATFINITE.E5M2.F32.PACK_AB_MERGE_C R4, R52, R51, RZ ;  /* 0x000000333404723e */ /* 0x004fe400048060ff */
[----:B------:R-:W-:-:S03]  /*6bcc0*/  F2FP.SATFINITE.E5M2.F32.PACK_AB_MERGE_C R5, R55, R53, RZ ;  /* 0x000000353705723e */ /* 0x000fc600048060ff */
[----:B------:R3:W-:Y:S04]  /*6bcd0*/  STL [R1+0x17c4], R4 ;  /* 0x0017c40401007387 */ /* 0x0007e80000100800 */
[----:B------:R-:W2:Y:S04]  /*6bce0*/  LDL.LU R51, [R1+0x7f8] ;  /* 0x0007f80001337983 */ /* 0x000ea80000300800 */
[----:B------:R-:W-:Y:S04]  /*6bcf0*/  STL [R1+0x289c], R5 ;  /* 0x00289c0501007387 */ /* 0x000fe80000100800 */
[----:B------:R-:W2:Y:S01]  /*6bd00*/  LDL.LU R52, [R1+0x7fc] ;  /* 0x0007fc0001347983 */ /* 0x000ea20000300800 */
[----:B---3--:R-:W-:-:S05]  /*6bd10*/  F2FP.SATFINITE.E5M2.F32.PACK_AB_MERGE_C R4, R57, R56, RZ ;  /* 0x000000383904723e */ /* 0x008fca00048060ff */
[----:B------:R0:W-:Y:S01]  /*6bd20*/  STL [R1+0x26fc], R4 ;  /* 0x0026fc0401007387 */ /* 0x0001e20000100800 */
[----:B------:R-:W-:-:S03]  /*6bd30*/  SHF.R.S32.HI R8, RZ, 0x1f, R44 ;  /* 0x0000001fff087819 */ /* 0x000fc6000001142c */
[----:B------:R-:W3:Y:S04]  /*6bd40*/  LDL.LU R53, [R1+0x7e0] ;  /* 0x0007e00001357983 */ /* 0x000ee80000300800 */
[----:B------:R-:W3:Y:S01]  /*6bd50*/  LDL.LU R56, [R1+0x7e4] ;  /* 0x0007e40001387983 */ /* 0x000ee20000300800 */
[----:B0-----:R-:W-:-:S05]  /*6bd60*/  IADD3 R4, P6, R44, R9, RZ ;  /* 0x000000092c047210 */ /* 0x001fca0007fde0ff */
[----:B------:R-:W-:-:S05]  /*6bd70*/  IMAD.X R5, R8, 0x1, R58, P6 ;  /* 0x0000000108057824 */ /* 0x000fca00030e063a */
[----:B------:R0:W-:Y:S04]  /*6bd80*/  STL.64 [R1+0x2360], R4 ;  /* 0x0023600401007387 */ /* 0x0001e80000100a00 */
[----:B------:R-:W3:Y:S04]  /*6bd90*/  LDL.LU R55, [R1+0x7e8] ;  /* 0x0007e80001377983 */ /* 0x000ee80000300800 */
[----:B------:R-:W3:Y:S01]  /*6bda0*/  LDL.LU R57, [R1+0x7ec] ;  /* 0x0007ec0001397983 */ /* 0x000ee20000300800 */
[----:B0-----:R-:W-:-:S05]  /*6bdb0*/  F2FP.SATFINITE.E5M2.F32.PACK_AB_MERGE_C R4, R61, R60, RZ ;  /* 0x0000003c3d04723e */ /* 0x001fca00048060ff */
[----:B------:R0:W-:Y:S04]  /*6bdc0*/  STL [R1+0x2704], R4 ;  /* 0x0027040401007387 */ /* 0x0001e80000100800 */
[----:B------:R-:W3:Y:S04]  /*6bdd0*/  LDL.LU R60, [R1+0xe50] ;  /* 0x000e5000013c7983 */ /* 0x000ee80000300800 */
[----:B------:R-:W3:Y:S01]  /*6bde0*/  LDL.LU R61, [R1+0xe54] ;  /* 0x000e5400013d7983 */ /* 0x000ee20000300800 */
[----:B0-----:R-:W-:Y:S02]  /*6bdf0*/  IADD3 R4, P6, R44, R10, RZ ;  /* 0x0000000a2c047210 */ /* 0x001fe40007fde0ff */
[----:B------:R-:W-:-:S03]  /*6be00*/  F2FP.SATFINITE.E5M2.F32.PACK_AB_MERGE_C R2, R6, R2, RZ ;  /* 0x000000020602723e */ /* 0x000fc600048060ff */
[----:B------:R-:W-:Y:S02]  /*6be10*/  IMAD.X R5, R8, 0x1, R12, P6 ;  /* 0x0000000108057824 */ /* 0x000fe400030e060c */
[----:B------:R-:W-:Y:S04]  /*6be20*/  STL [R1+0x278c], R2 ;  /* 0x00278c0201007387 */ /* 0x000fe80000100800 */
[----:B------:R0:W-:Y:S02]  /*6be30*/  STL.64 [R1+0x2358], R4 ;  /* 0x0023580401007387 */ /* 0x0001e40000100a00 */
[----:B0-----:R-:W-:-:S05]  /*6be40*/  IADD3 R4, P6, R44, R11, RZ ;  /* 0x0000000b2c047210 */ /* 0x001fca0007fde0ff */
[----:B------:R-:W-:Y:S01]  /*6be50*/  IMAD.X R5, R8, 0x1, R14, P6 ;  /* 0x0000000108057824 */ /* 0x000fe200030e060e */
[----:B------:R-:W-:Y:S02]  /*6be60*/  F2FP.SATFINITE.E5M2.F32.PACK_AB_MERGE_C R6, R48, R7, RZ ;  /* 0x000000073006723e */ /* 0x000fe400048060ff */
[----:B------:R-:W-:-:S03]  /*6be70*/  F2FP.SATFINITE.E5M2.F32.PACK_AB_MERGE_C R2, R50, R49, RZ ;  /* 0x000000313202723e */ /* 0x000fc600048060ff */
[----:B------:R-:W-:Y:S04]  /*6be80*/  STL [R1+0x2790], R6 ;  /* 0x0027900601007387 */ /* 0x000fe80000100800 */
[----:B------:R0:W-:Y:S04]  /*6be90*/  STL [R1+0x2674], R2 ;  /* 0x0026740201007387 */ /* 0x0001e80000100800 */
[----:B------:R1:W-:Y:S04]  /*6bea0*/  STL.64 [R1+0x2350], R4 ;  /* 0x0023500401007387 */ /* 0x0003e80000100a00 */
[----:B0-----:R-:W3:Y:S04]  /*6beb0*/  LDL.LU R2, [R1+0xe58] ;  /* 0x000e580001027983 */ /* 0x001ee80000300800 */
[----:B------:R-:W3:Y:S01]  /*6bec0*/  LDL.LU R6, [R1+0xe5c] ;  /* 0x000e5c0001067983 */ /* 0x000ee20000300800 */
[----:B-1----:R-:W-:-:S05]  /*6bed0*/  F2FP.SATFINITE.E5M2.F32.PACK_AB_MERGE_C R4, R47, R46, RZ ;  /* 0x0000002e2f04723e */ /* 0x002fca00048060ff */
        /* <DEDUP_REMOVED lines=8> */
[----:B------:R-:W-:Y:S01]  /*6bf60*/  IMAD.X R5, R8, 0x1, R15, P6 ;  /* 0x0000000108057824 */ /* 0x000fe200030e060f */
[----:B----4-:R-:W-:-:S05]  /*6bf70*/  F2FP.SATFINITE.E5M2.F32.PACK_AB_MERGE_C R54, R0, R3, RZ ;  /* 0x000000030036723e */ /* 0x010fca00048060ff */
[----:B------:R-:W-:Y:S04]  /*6bf80*/  STL [R1+0x2ec8], R54 ;  /* 0x002ec83601007387 */ /* 0x000fe80000100800 */
[----:B------:R2:W-:Y:S02]  /*6bf90*/  STL.64 [R1+0x2348], R4 ;  /* 0x0023480401007387 */ /* 0x0005e40000100a00 */
[----:B--2---:R-:W-:Y:S02]  /*6bfa0*/  F2FP.SATFINITE.E5M2.F32.PACK_AB_MERGE_C R5, R52, R51, RZ ;  /* 0x000000333405723e */ /* 0x004fe400048060ff */
[----:B------:R-:W2:Y:S04]  /*6bfb0*/  LDL.LU R51, [R1+0x7d8] ;  /* 0x0007d80001337983 */ /* 0x000ea80000300800 */
[----:B------:R-:W2:Y:S04]  /*6bfc0*/  LDL.LU R52, [R1+0x7dc] ;  /* 0x0007dc0001347983 */ /* 0x000ea80000300800 */
[----:B------:R0:W-:Y:S01]  /*6bfd0*/  STL [R1+0x2ecc], R5 ;  /* 0x002ecc0501007387 */ /* 0x0001e20000100800 */
[----:B---3--:R-:W-:-:S05]  /*6bfe0*/  F2FP.SATFINITE.E5M2.F32.PACK_AB_MERGE_C R0, R56, R53, RZ ;  /* 0x000000353800723e */ /* 0x008fca00048060ff */
[----:B------:R1:W-:Y:S04]  /*6bff0*/  STL [R1+0x2548], R0 ;  /* 0x0025480001007387 */ /* 0x0003e80000100800 */
[----:B------:R-:W3:Y:S04]  /*6c000*/  LDL.LU R53, [R1+0x7c0] ;  /* 0x0007c00001357983 */ /* 0x000ee80000300800 */
[----:B------:R-:W3:Y:S01]  /*6c010*/  LDL.LU R56, [R1+0x7c4] ;  /* 0x0007c40001387983 */ /* 0x000ee20000300800 */
[----:B------:R-:W-:-:S05]  /*6c020*/  IADD3 R4, P6, R44, R16, RZ ;  /* 0x000000102c047210 */ /* 0x000fca0007fde0ff */
[----:B0-----:R-:W-:Y:S01]  /*6c030*/  IMAD.X R5, R8, 0x1, R19, P6 ;  /* 0x0000000108057824 */ /* 0x001fe200030e0613 */
[----:B------:R-:W-:-:S04]  /*6c040*/  F2FP.SATFINITE.E5M2.F32.PACK_AB_MERGE_C R3, R57, R55, RZ ;  /* 0x000000373903723e */ /* 0x000fc800048060ff */
[----:B------:R-:W-:Y:S04]  /*6c050*/  STL.64 [R1+0x2338], R4 ;  /* 0x0023380401007387 */ /* 0x000fe80000100a00 */
[----:B------:R-:W4:Y:S04]  /*6c060*/  LDL.LU R41, [R1+0x7c8] ;  /* 0x0007c80001297983 */ /* 0x000f280000300800 */
[----:B------:R0:W-:Y:S04]  /*6c070*/  STL [R1+0x2550], R3 ;  /* 0x0025500301007387 */ /* 0x0001e80000100800 */
[----:B------:R-:W4:Y:S01]  /*6c080*/  LDL.LU R43, [R1+0x7cc] ;  /* 0x0007cc00012b7983 */ /* 0x000f220000300800 */
[----:B-1----:R-:W-:-:S05]  /*6c090*/  F2FP.SATFINITE.E5M2.F32.PACK_AB_MERGE_C R0, R61, R60, RZ ;  /* 0x0000003c3d00723e */ /* 0x002fca00048060ff */
[----:B------:R1:W-:Y:S04]  /*6c0a0*/  STL [R1+0x2520], R0 ;  /* 0x0025200001007387 */ /* 0x0003e80000100800 */
[----:B0-----:R-:W4:Y:S04]  /*6c0b0*/  LDL.LU R3, [R1+0x7b0] ;  /* 0x0007b00001037983 */ /* 0x001f280000300800 */
[----:B-1----:R-:W4:Y:S04]  /*6c0c0*/  LDL.LU R0, [R1+0x7b4] ;  /* 0x0007b40001007983 */ /* 0x002f280000300800 */
[----:B------:R-:W4:Y:S04]  /*6c0d0*/  LDL.LU R55, [R1+0x7b8] ;  /* 0x0007b80001377983 */ /* 0x000f280000300800 */
[----:B------:R-:W4:Y:S04]  /*6c0e0*/  LDL.LU R57, [R1+0x7bc] ;  /* 0x0007bc0001397983 */ /* 0x000f280000300800 */
[----:B------:R-:W4:Y:S01]  /*6c0f0*/  LDL.LU R60, [R1+0x7a0] ;  /* 0x0007a000013c7983 */ /* 0x000f220000300800 */
[----:B------:R-:W-:-:S03]  /*6c100*/  IADD3 R4, P6, R44, R17, RZ ;  /* 0x000000112c047210 */ /* 0x000fc60007fde0ff */
[----:B------:R-:W4:Y:S02]  /*6c110*/  LDL.LU R61, [R1+0x7a4] ;  /* 0x0007a400013d7983 */ /* 0x000f240000300800 */
[----:B------:R-:W-:Y:S02]  /*6c120*/  IMAD.X R5, R8, 0x1, R20, P6 ;  /* 0x0000000108057824 */ /* 0x000fe400030e0614 */
[----:B------:R-:W-:Y:S04]  /*6c130*/  STL.64 [R1+0x2ff0], R16 ;  /* 0x002ff01001007387 */ /* 0x000fe80000100a00 */
[----:B------:R0:W-:Y:S01]  /*6c140*/  STL.64 [R1+0x2340], R4 ;  /* 0x0023400401007387 */ /* 0x0001e20000100a00 */
[----:B------:R-:W-:-:S05]  /*6c150*/  F2FP.SATFINITE.E5M2.F32.PACK_AB_MERGE_C R6, R6, R2, RZ ;  /* 0x000000020606723e */ /* 0x000fca00048060ff */
[----:B------:R-:W-:Y:S01]  /*6c160*/  STL [R1+0x2524], R6 ;  /* 0x0025240601007387 */ /* 0x000fe20000100800 */
[----:B------:R-:W-:-:S05]  /*6c170*/  F2FP.SATFINITE.E5M2.F32.PACK_AB_MERGE_C R2, R47, R46, RZ ;  /* 0x0000002e2f02723e */ /* 0x000fca00048060ff */
[----:B------:R1:W-:Y:S04]  /*6c180*/  STL [R1+0x2508], R2 ;  /* 0x0025080201007387 */ /* 0x0003e80000100800 */
[----:B------:R-:W4:Y:S04]  /*6c190*/  LDL.LU R46, [R1+0x7a8] ;  /* 0x0007a800012e7983 */ /* 0x000f280000300800 */
[----:B------:R-:W4:Y:S01]  /*6c1a0*/  LDL.LU R47, [R1+0x7ac] ;  /* 0x0007ac00012f7983 */ /* 0x000f220000300800 */
[----:B0-----:R-:W-:-:S05]  /*6c1b0*/  IADD3 R4, P6, R44, R18, RZ ;  /* 0x000000122c047210 */ /* 0x001fca0007fde0ff */
[----:B------:R-:W-:-:S05]  /*6c1c0*/  IMAD.X R5, R8, 0x1, R21, P6 ;  /* 0x0000000108057824 */ /* 0x000fca00030e0615 */
[----:B------:R0:W-:Y:S04]  /*6c1d0*/  STL.64 [R1+0x2320], R4 ;  /* 0x0023200401007387 */ /* 0x0001e80000100a00 */
[----:B-1----:R-:W4:Y:S01]  /*6c1e0*/  LDL.LU R2, [R1+0x790] ;  /* 0x0007900001027983 */ /* 0x002f220000300800 */
[----:B0-----:R-:W-:Y:S02]  /*6c1f0*/  F2FP.SATFINITE.E5M2.F32.PACK_AB_MERGE_C R5, R48, R7, RZ ;  /* 0x000000073005723e */ /* 0x001fe400048060ff */
[----:B------:R-:W-:-:S03]  /*6c200*/  F2FP.SATFINITE.E5M2.F32.PACK_AB_MERGE_C R4, R50, R49, RZ ;  /* 0x000000313204723e */ /* 0x000fc600048060ff */
[----:B------:R-:W-:Y:S04]  /*6c210*/  STL [R1+0x1804], R5 ;  /* 0x0018040501007387 */ /* 0x000fe80000100800 */
[----:B------:R-:W4:Y:S04]  /*6c220*/  LDL.LU R48, [R1+0x794] ;  /* 0x0007940001307983 */ /* 0x000f280000300800 */
[----:B------:R0:W-:Y:S02]  /*6c230*/  STL [R1+0x7d4], R4 ;  /* 0x0007d40401007387 */ /* 0x0001e40000100800 */
[----:B0-----:R-:W-:-:S05]  /*6c240*/  IADD3 R4, P6, R44, R22, RZ ;  /* 0x000000162c047210 */ /* 0x001fca0007fde0ff */
[----:B------:R-:W-:-:S05]  /*6c250*/  IMAD.X R5, R8, 0x1, R24, P6 ;  /* 0x0000000108057824 */ /* 0x000fca00030e0618 */
[----:B------:R2:W-:Y:S04]  /*6c260*/  STL.64 [R1+0x2318], R4 ;  /* 0x0023180401007387 */ /* 0x0005e80000100a00 */
[----:B------:R-:W4:Y:S01]  /*6c270*/  LDL.LU R6, [R1+0x798] ;  /* 0x0007980001067983 */ /* 0x000f220000300800 */
[----:B--2---:R-:W-:-:S03]  /*6c280*/  F2FP.SATFINITE.E5M2.F32.PACK_AB_MERGE_C R4, R52, R51, RZ ;  /* 0x000000333404723e */ /* 0x004fc600048060ff */
[----:B------:R-:W2:Y:S04]  /*6c290*/  LDL.LU R51, [R1+0x79c] ;  /* 0x00079c0001337983 */ /* 0x000ea80000300800 */
[----:B------:R3:W-:Y:S04]  /*6c2a0*/  STL [R1+0x7d0], R4 ;  /* 0x0007d00401007387 */ /* 0x0007e80000100800 */
[----:B------:R-:W2:Y:S04]  /*6c2b0*/  LDL.LU R7, [R1+0x780] ;  /* 0x0007800001077983 */ /* 0x000ea80000300800 */
[----:B------:R-:W2:Y:S04]  /*6c2c0*/  LDL.LU R49, [R1+0x784] ;  /* 0x0007840001317983 */ /* 0x000ea80000300800 */
[----:B------:R-:W2:Y:S01]  /*6c2d0*/  LDL.LU R50, [R1+0x788] ;  /* 0x0007880001327983 */ /* 0x000ea20000300800 */
[----:B---3--:R-:W-:-:S03]  /*6c2e0*/  F2FP.SATFINITE.E5M2.F32.PACK_AB_MERGE_C R4, R56, R53, RZ ;  /* 0x000000353804723e */ /* 0x008fc600048060ff */
[----:B------:R-:W3:Y:S04]  /*6c2f0*/  LDL.LU R52, [R1+0x78c] ;  /* 0x00078c0001347983 */ /* 0x000ee80000300800 */
[----:B------:R0:W-:Y:S04]  /*6c300*/  STL [R1+0x26f8], R4 ;  /* 0x0026f80401007387 */ /* 0x0001e80000100800 */
[----:B------:R-:W3:Y:S04]  /*6c310*/  LDL.LU R53, [R1+0xe30] ;  /* 0x000e300001357983 */ /* 0x000ee80000300800 */
[----:B------:R-:W3:Y:S01]  /*6c320*/  LDL.LU R56, [R1+0xe34] ;  /* 0x000e340001387983 */ /* 0x000ee20000300800 */
[----:B0-----:R-:W-:-:S05]  /*6c330*/  IADD3 R4, P6, R44, R23, RZ ;  /* 0x000000172c047210 */ /* 0x001fca0007fde0ff */
[----:B------:R-:W-:-:S05]  /*6c340*/  IMAD.X R5, R8, 0x1, R25, P6 ;  /* 0x0000000108057824 */ /* 0x000fca00030e0619 */
[----:B------:R0:W-:Y:S01]  /*6c350*/  STL.64 [R1+0x2300], R4 ;  /* 0x0023000401007387 */ /* 0x0001e20000100a00 */
[----:B----4-:R-:W-:Y:S02]  /*6c360*/  F2FP.SATFINITE.E5M2.F32.PACK_AB_MERGE_C R16, R43, R41, RZ ;  /* 0x000000292b10723e */ /* 0x010fe400048060ff */
[----:B0-----:R-:W-:Y:S02]  /*6c370*/  IADD3 R4, P6, R44, R26, RZ ;  /* 0x0000001a2c047210 */ /* 0x001fe40007fde0ff */
[----:B------:R-:W-:Y:S01]  /*6c380*/  F2FP.SATFINITE.E5M2.F32.PACK_AB_MERGE_C R0, R0, R3, RZ ;  /* 0x000000030000723e */ /* 0x000fe200048060ff */
[----:B------:R-:W-:Y:S02]  /*6c390*/  STL [R1+0x2720], R16 ;  /* 0x0027201001007387 */ /* 0x000fe40000100800 */
[----:B------:R-:W-:Y:S02]  /*6c3a0*/  IMAD.X R5, R8, 0x1, R29, P6 ;  /* 0x0000000108057824 */ /* 0x000fe400030e061d */
[----:B------:R0:W-:Y:S01]  /*6c3b0*/  STL [R1+0x2784], R0 ;  /* 0x0027840001007387 */ /* 0x0001e20000100800 */
[----:B------:R-:W-:-:S03]  /*6c3c0*/  F2FP.SATFINITE.E5M2.F32.PACK_AB_MERGE_C R3, R57, R55, RZ ;  /* 0x000000373903723e */ /* 0x000fc600048060ff */
[----:B------:R-:W4:Y:S04]  /*6c3d0*/  LDL.LU R55, [R1+0xe38] ;  /* 0x000e380001377983 */ /* 0x000f280000300800 */
[----:B------:R1:W-:Y:S04]  /*6c3e0*/  STL.64 [R1+0x2330], R4 ;  /* 0x0023300401007387 */ /* 0x0003e80000100a00 */
[----:B------:R1:W-:Y:S04]  /*6c3f0*/  STL [R1+0x2788], R3 ;  /* 0x0027880301007387 */ /* 0x0003e80000100800 */
[----:B------:R-:W4:Y:S01]  /*6c400*/  LDL.LU R57, [R1+0xe3c] ;  /* 0x000e3c0001397983 */ /* 0x000f220000300800 */
[----:B0-----:R-:W-:-:S02]  /*6c410*/  F2FP.SATFINITE.E5M2.F32.PACK_AB_MERGE_C R0, R61, R60, RZ ;  /* 0x0000003c3d00723e */ /* 0x001fc400048060ff */
[----:B-1----:R-:W-:-:S03]  /*6c420*/  IADD3 R4, P6, R44, R27, RZ ;  /* 0x0000001b2c047210 */ /* 0x002fc60007fde0ff */
[----:B------:R0:W-:Y:S04]  /*6c430*/  STL [R1+0x2678], R0 ;  /* 0x0026780001007387 */ /* 0x0001e80000100800 */
[----:B------:R-:W4:Y:S01]  /*6c440*/  LDL.LU R3, [R1+0xe20] ;  /* 0x000e200001037983 */ /* 0x000f220000300800 */
[----:B------:R-:W-:-:S03]  /*6c450*/  IMAD.X R5, R8, 0x1, R31, P6 ;  /* 0x0000000108057824 */ /* 0x000fc600030e061f */
[----:B0-----:R-:W4:Y:S04]  /*6c460*/  LDL.LU R0, [R1+0xe24] ;  /* 0x000e240001007983 */ /* 0x001f280000300800 */
[----:B------:R0:W-:Y:S04]  /*6c470*/  STL.64 [R1+0x2328], R4 ;  /* 0x0023280401007387 */ /* 0x0001e80000100a00 */
[----:B------:R-:W4:Y:S04]  /*6c480*/  LDL.LU R60, [R1+0xe28] ;  /* 0x000e2800013c7983 */ /* 0x000f280000300800 */
[----:B------:R-:W4:Y:S01]  /*6c490*/  LDL.LU R61, [R1+0xe2c] ;  /* 0x000e2c00013d7983 */ /* 0x000f220000300800 */
[----:B0-----:R-:W-:-:S05]  /*6c4a0*/  F2FP.SATFINITE.E5M2.F32.PACK_AB_MERGE_C R4, R47, R46, RZ ;  /* 0x0000002e2f04723e */ /* 0x001fca00048060ff */
[----:B------:R0:W-:Y:S04]  /*6c4b0*/  STL [R1+0x2804], R4 ;  /* 0x0028040401007387 */ /* 0x0001e80000100800 */
[----:B------:R-:W4:Y:S04]  /*6c4c0*/  LDL.LU R46, [R1+0x770] ;  /* 0x00077000012e7983 */ /* 0x000f280000300800 */
[----:B------:R-:W4:Y:S01]  /*6c4d0*/  LDL.LU R47, [R1+0x774] ;  /* 0x00077400012f7983 */ /* 0x000f220000300800 */
[----:B0-----:R-:W-:-:S05]  /*6c4e0*/  IADD3 R4, P6, R44, R28, RZ ;  /* 0x0000001c2c047210 */ /* 0x001fca0007fde0ff */
[----:B------:R-:W-:Y:S01]  /*6c4f0*/  IMAD.X R5, R8, 0x1, R32, P6 ;  /* 0x0000000108057824 */ /* 0x000fe200030e0620 */
[----:B------:R-:W-:-:S05]  /*6c500*/  F2FP.SATFINITE.E5M2.F32.PACK_AB_MERGE_C R48, R48, R2, RZ ;  /* 0x000000023030723e */ /* 0x000fca00048060ff */
[----:B------:R-:W-:Y:S01]  /*6c510*/  STL [R1+0x2ed0], R48 ;  /* 0x002ed03001007387 */ /* 0x000fe20000100800 */
[----:B--2---:R-:W-:-:S05]  /*6c520*/  F2FP.SATFINITE.E5M2.F32.PACK_AB_MERGE_C R51, R51, R6, RZ ;  /* 0x000000063333723e */ /* 0x004fca00048060ff */
[----:B------:R-:W-:Y:S04]  /*6c530*/  STL [R1+0x2ed4], R51 ;  /* 0x002ed43301007387 */ /* 0x000fe80000100800 */
[----:B------:R0:W-:Y:S04]  /*6c540*/  STL.64 [R1+0x2310], R4 ;  /* 0x0023100401007387 */ /* 0x0001e80000100a00 */
[----:B------:R-:W2:Y:S04]  /*6c550*/  LDL.LU R2, [R1+0x778] ;  /* 0x0007780001027983 */ /* 0x000ea80000300800 */
[----:B------:R-:W2:Y:S01]  /*6c560*/  LDL.LU R6, [R1+0x77c] ;  /* 0x00077c0001067983 */ /* 0x000ea20000300800 */
[----:B0-----:R-:W-:-:S05]  /*6c570*/  F2FP.SATFINITE.E5M2.F32.PACK_AB_MERGE_C R4, R49, R7, RZ ;  /* 0x000000073104723e */ /* 0x001fca00048060ff */
[----:B------:R0:W-:Y:S02]  /*6c580*/  STL [R1+0x2534], R4 ;  /* 0x0025340401007387 */ /* 0x0001e40000100800 */
[----:B0-----:R-:W-:-:S05]  /*6c590*/  IADD3 R4, P6, R44, R30, RZ ;  /* 0x0000001e2c047210 */ /* 0x001fca0007fde0ff */
[----:B------:R-:W-:-:S05]  /*6c5a0*/  IMAD.X R5, R8, 0x1, R33, P6 ;  /* 0x0000000108057824 */ /* 0x000fca00030e0621 */
[----:B------:R3:W-:Y:S04]  /*6c5b0*/  STL.64 [R1+0x2308], R4 ;  /* 0x0023080401007387 */ /* 0x0007e80000100a00 */
[----:B------:R-:W2:Y:S01]  /*6c5c0*/  LDL.LU R7, [R1+0x760] ;  /* 0x0007600001077983 */ /* 0x000ea20000300800 */
[----:B---3--:R-:W-:Y:S02]  /*6c5d0*/  F2FP.SATFINITE.E5M2.F32.PACK_AB_MERGE_C R5, R52, R50, RZ ;  /* 0x000000323405723e */ /* 0x008fe400048060ff */
[----:B------:R-:W-:-:S03]  /*6c5e0*/  F2FP.SATFINITE.E5M2.F32.PACK_AB_MERGE_C R4, R56, R53, RZ ;  /* 0x000000353804723e */ /* 0x000fc600048060ff */
        /* <DEDUP_REMOVED lines=9> */
[----:B------:R4:W-:Y:S02]  /*6c680*/  STL.64 [R1+0x22f8], R4 ;  /* 0x0022f80401007387 */ /* 0x0009e40000100a00 */
[----:B----4-:R-:W-:-:S02]  /*6c690*/  F2FP.SATFINITE.E5M2.F32.PACK_AB_MERGE_C R4, R57, R55, RZ ;  /* 0x000000373904723e */ /* 0x010fc400048060ff */
[----:B------:R-:W4:Y:S04]  /*6c6a0*/  LDL.LU R55, [R1+0x758] ;  /* 0x0007580001377983 */ /* 0x000f280000300800 */
[----:B------:R-:W4:Y:S04]  /*6c6b0*/  LDL.LU R57, [R1+0x75c] ;  /* 0x00075c0001397983 */ /* 0x000f280000300800 */
[----:B------:R0:W-:Y:S01]  /*6c6c0*/  STL [R1+0x2834], R4 ;  /* 0x0028340401007387 */ /* 0x0001e20000100800 */
[----:B------:R-:W-:Y:S02]  /*6c6d0*/  F2FP.SATFINITE.E5M2.F32.PACK_AB_MERGE_C R0, R0, R3, RZ ;  /* 0x000000030000723e */ /* 0x000fe400048060ff */
[----:B0-----:R-:W-:-:S03]  /*6c6e0*/  IADD3 R4, P6, R44, R35, RZ ;  /* 0x000000232c047210 */ /* 0x001fc60007fde0ff */
[----:B------:R-:W-:Y:S02]  /*6c6f0*/  STL [R1+0x780], R0 ;  /* 0x0007800001007387 */ /* 0x000fe40000100800 */
[----:B------:R-:W-:-:S05]  /*6c700*/  IMAD.X R5, R8, 0x1, R38, P6 ;  /* 0x0000000108057824 */ /* 0x000fca00030e0626 */
[----:B------:R0:W-:Y:S01]  /*6c710*/  STL.64 [R1+0xf38], R4 ;  /* 0x000f380401007387 */ /* 0x0001e20000100a00 */
[----:B------:R-:W-:-:S03]  /*6c720*/  F2FP.SATFINITE.E5M2.F32.PACK_AB_MERGE_C R3, R61, R60, RZ ;  /* 0x0000003c3d03723e */ /* 0x000fc600048060ff */
[----:B------:R-:W4:Y:S01]  /*6c730*/  LDL.LU R42, [R1+0x740] ;  /* 0x00074000012a7983 */ /* 0x000f220000300800 */
[----:B0-----:R-:W-:-:S05]  /*6c740*/  IADD3 R4, P6, R44, R37, RZ ;  /* 0x000000252c047210 */ /* 0x001fca0007fde0ff */
[----:B------:R-:W-:-:S05]  /*6c750*/  IMAD.X R5, R8, 0x1, R39, P6 ;  /* 0x0000000108057824 */ /* 0x000fca00030e0627 */
[----:B------:R0:W-:Y:S04]  /*6c760*/  STL.64 [R1+0xf30], R4 ;  /* 0x000f300401007387 */ /* 0x0001e80000100a00 */
[----:B------:R-:W-:Y:S04]  /*6c770*/  STL [R1+0x2840], R3 ;  /* 0x0028400301007387 */ /* 0x000fe80000100800 */
[----:B0-----:R-:W4:Y:S01]  /*6c780*/  LDL.LU R4, [R1+0x744] ;  /* 0x0007440001047983 */ /* 0x001f220000300800 */
[----:B------:R-:W-:-:S05]  /*6c790*/  F2FP.SATFINITE.E5M2.F32.PACK_AB_MERGE_C R0, R47, R46, RZ ;  /* 0x0000002e2f00723e */ /* 0x000fca00048060ff */
[----:B------:R2:W-:Y:S04]  /*6c7a0*/  STL [R1+0x770], R0 ;  /* 0x0007700001007387 */ /* 0x0005e80000100800 */
[----:B------:R-:W4:Y:S04]  /*6c7b0*/  LDL.LU R40, [R1+0x748] ;  /* 0x0007480001287983 */ /* 0x000f280000300800 */
[----:B------:R-:W4:Y:S04]  /*6c7c0*/  LDL.LU R41, [R1+0x74c] ;  /* 0x00074c0001297983 */ /* 0x000f280000300800 */
[----:B------:R-:W4:Y:S04]  /*6c7d0*/  LDL.LU R60, [R1+0x730] ;  /* 0x00073000013c7983 */ /* 0x000f280000300800 */
[----:B------:R-:W4:Y:S04]  /*6c7e0*/  LDL.LU R61, [R1+0x734] ;  /* 0x00073400013d7983 */ /* 0x000f280000300800 */
[----:B------:R-:W4:Y:S04]  /*6c7f0*/  LDL.LU R46, [R1+0x738] ;  /* 0x00073800012e7983 */ /* 0x000f280000300800 */
[----:B------:R-:W4:Y:S01]  /*6c800*/  LDL.LU R47, [R1+0x73c] ;  /* 0x00073c00012f7983 */ /* 0x000f220000300800 */
[----:B------:R-:W-:-:S02]  /*6c810*/  SHF.R.S32.HI R8, RZ, 0x1f, R45 ;  /* 0x0000001fff087819 */ /* 0x000fc4000001142d */
[----:B--2---:R-:W-:Y:S02]  /*6c820*/  F2FP.SATFINITE.E5M2.F32.PACK_AB_MERGE_C R0, R6, R2, RZ ;  /* 0x000000020600723e */ /* 0x004fe400048060ff */
[----:B------:R-:W-:-:S05]  /*6c830*/  IADD3 R2, P6, R45, R9, RZ ;  /* 0x000000092d027210 */ /* 0x000fca0007fde0ff */
[----:B------:R-:W-:Y:S01]  /*6c840*/  IMAD.X R3, R8, 0x1, R58, P6 ;  /* 0x0000000108037824 */ /* 0x000fe200030e063a */
[----:B------:R-:W-:Y:S01]  /*6c850*/  STL [R1+0x2850], R0 ;  /* 0x0028500001007387 */ /* 0x000fe20000100800 */
[----:B------:R-:W-:-:S03]  /*6c860*/  IADD3 R6, P6, R45, R10, RZ ;  /* 0x0000000a2d067210 */ /* 0x000fc60007fde0ff */
[----:B------:R-:W2:Y:S04]  /*6c870*/  LDL.LU R43, [R1+0x720] ;  /* 0x00072000012b7983 */ /* 0x000ea80000300800 */
[----:B------:R0:W-:Y:S04]  /*6c880*/  STL.64 [R1+0xf28], R2 ;  /* 0x000f280201007387 */ /* 0x0001e80000100a00 */
[----:B0-----:R-:W2:Y:S04]  /*6c890*/  LDL.LU R3, [R1+0x724] ;  /* 0x0007240001037983 */ /* 0x001ea80000300800 */
[----:B------:R-:W2:Y:S04]  /*6c8a0*/  LDL.LU R0, [R1+0x728] ;  /* 0x0007280001007983 */ /* 0x000ea80000300800 */
[----:B------:R-:W2:Y:S01]  /*6c8b0*/  LDL.LU R2, [R1+0x72c] ;  /* 0x00072c0001027983 */ /* 0x000ea20000300800 */
[----:B---3--:R-:W-:Y:S01]  /*6c8c0*/  F2FP.SATFINITE.E5M2.F32.PACK_AB_MERGE_C R16, R49, R7, RZ ;  /* 0x000000073110723e */ /* 0x008fe200048060ff */
[----:B------:R-:W-:-:S04]  /*6c8d0*/  IMAD.X R7, R8, 0x1, R12, P6 ;  /* 0x0000000108077824 */ /* 0x000fc800030e060c */
[----:B------:R0:W-:Y:S01]  /*6c8e0*/  STL [R1+0x2750], R16 ;  /* 0x0027501001007387 */ /* 0x0001e20000100800 */
[----:B------:R-:W-:-:S05]  /*6c8f0*/  F2FP.SATFINITE.E5M2.F32.PACK_AB_MERGE_C R5, R52, R50, RZ ;  /* 0x000000323405723e */ /* 0x000fca00048060ff */
[----:B------:R1:W-:Y:S01]  /*6c900*/  STL [R1+0x2754], R5 ;  /* 0x0027540501007387 */ /* 0x0003e20000100800 */
[----:B0-----:R-:W-:-:S03]  /*6c910*/  IADD3 R16, P6, R45, R11, RZ ;  /* 0x0000000b2d107210 */ /* 0x001fc60007fde0ff */
[----:B------:R0:W-:Y:S01]  /*6c920*/  STL.64 [R1+0xf18], R6 ;  /* 0x000f180601007387 */ /* 0x0001e20000100a00 */
[----:B-1----:R-:W-:Y:S01]  /*6c930*/  F2FP.SATFINITE.E5M2.F32.PACK_AB_MERGE_C R5, R56, R53, RZ ;  /* 0x000000353805723e */ /* 0x002fe200048060ff */
[----:B------:R-:W-:Y:S02]  /*6c940*/  IMAD.X R17, R8, 0x1, R14, P6 ;  /* 0x0000000108117824 */ /* 0x000fe400030e060e */
[----:B0-----:R-:W3:Y:S04]  /*6c950*/  LDL.LU R6, [R1+0xe10] ;  /* 0x000e100001067983 */ /* 0x001ee80000300800 */
[----:B------:R-:W3:Y:S04]  /*6c960*/  LDL.LU R56, [R1+0xe14] ;  /* 0x000e140001387983 */ /* 0x000ee80000300800 */
[----:B------:R-:W-:Y:S01]  /*6c970*/  STL [R1+0x27ac], R5 ;  /* 0x0027ac0501007387 */ /* 0x000fe20000100800 */
[----:B----4-:R-:W-:-:S03]  /*6c980*/  F2FP.SATFINITE.E5M2.F32.PACK_AB_MERGE_C R57, R57, R55, RZ ;  /* 0x000000373939723e */ /* 0x010fc600048060ff */
[----:B------:R-:W4:Y:S04]  /*6c990*/  LDL.LU R7, [R1+0xe18] ;  /* 0x000e180001077983 */ /* 0x000f280000300800 */
[----:B------:R-:W4:Y:S04]  /*6c9a0*/  LDL.LU R49, [R1+0xe1c] ;  /* 0x000e1c0001317983 */ /* 0x000f280000300800 */
[----:B------:R-:W3:Y:S04]  /*6c9b0*/  LDL.LU R50, [R1+0xe00] ;  /* 0x000e000001327983 */ /* 0x000ee80000300800 */
[----:B------:R-:W3:Y:S04]  /*6c9c0*/  LDL.LU R52, [R1+0xe04] ;  /* 0x000e040001347983 */ /* 0x000ee80000300800 */
[----:B------:R-:W3:Y:S04]  /*6c9d0*/  LDL.LU R53, [R1+0xe08] ;  /* 0x000e080001357983 */ /* 0x000ee80000300800 */
[----:B------:R-:W3:Y:S04]  /*6c9e0*/  LDL.LU R55, [R1+0xe0c] ;  /* 0x000e0c0001377983 */ /* 0x000ee80000300800 */
[----:B------:R-:W-:Y:S04]  /*6c9f0*/  STL [R1+0x2da8], R57 ;  /* 0x002da83901007387 */ /* 0x000fe80000100800 */
[----:B------:R0:W-:Y:S04]  /*6ca00*/  STL.64 [R1+0xf20], R16 ;  /* 0x000f201001007387 */ /* 0x0001e80000100a00 */
[----:B0-----:R-:W4:Y:S01]  /*6ca10*/  LDL.LU.64 R16, [R1+0x2ff0] ;  /* 0x002ff00001107983 */ /* 0x001f220000300a00 */
[----:B------:R-:W-:-:S02]  /*6ca20*/  F2FP.SATFINITE.E5M2.F32.PACK_AB_MERGE_C R42, R4, R42, RZ ;  /* 0x0000002a042a723e */ /* 0x000fc400048060ff */
[----:B------:R-:W-:-:S05]  /*6ca30*/  IADD3 R4, P6, R45, R13, RZ ;  /* 0x0000000d2d047210 */ /* 0x000fca0007fde0ff */
[----:B------:R-:W-:Y:S01]  /*6ca40*/  IMAD.X R5, R8, 0x1, R15, P6 ;  /* 0x0000000108057824 */ /* 0x000fe200030e060f */
[----:B------:R-:W-:Y:S01]  /*6ca50*/  STL [R1+0x28dc], R42 ;  /* 0x0028dc2a01007387 */ /* 0x000fe20000100800 */
[----:B------:R-:W-:-:S05]  /*6ca60*/  F2FP.SATFINITE.E5M2.F32.PACK_AB_MERGE_C R40, R41, R40, RZ ;  /* 0x000000282928723e */ /* 0x000fca00048060ff */
[----:B------:R-:W-:Y:S04]  /*6ca70*/  STL [R1+0x28d8], R40 ;  /* 0x0028d82801007387 */ /* 0x000fe80000100800 */
[----:B------:R0:W-:Y:S02]  /*6ca80*/  STL.64 [R1+0xf10], R4 ;  /* 0x000f100401007387 */ /* 0x0001e40000100a00 */
[----:B0-----:R-:W-:Y:S02]  /*6ca90*/  F2FP.SATFINITE.E5M2.F32.PACK_AB_MERGE_C R5, R61, R60, RZ ;  /* 0x0000003c3d05723e */ /* 0x001fe400048060ff */
[----:B------:R-:W-:Y:S01]  /*6caa0*/  F2FP.SATFINITE.E5M2.F32.PACK_AB_MERGE_C R4, R47, R46, RZ ;  /* 0x0000002e2f04723e */ /* 0x000fe200048060ff */
[----:B------:R-:W3:Y:S04]  /*6cab0*/  LDL.LU R60, [R1+0x710] ;  /* 0x00071000013c7983 */ /* 0x000ee80000300800 */
[----:B------:R-:W-:Y:S04]  /*6cac0*/  STL [R1+0x28fc], R5 ;  /* 0x0028fc0501007387 */ /* 0x000fe80000100800 */
[----:B------:R-:W3:Y:S04]  /*6cad0*/  LDL.LU R61, [R1+0x714] ;  /* 0x00071400013d7983 */ /* 0x000ee80000300800 */
[----:B------:R4:W-:Y:S04]  /*6cae0*/  STL [R1+0x28f8], R4 ;  /* 0x0028f80401007387 */ /* 0x0009e80000100800 */
[----:B------:R-:W3:Y:S04]  /*6caf0*/  LDL.LU R46, [R1+0x718] ;  /* 0x00071800012e7983 */ /* 0x000ee80000300800 */
[----:B------:R-:W3:Y:S01]  /*6cb00*/  LDL.LU R47, [R1+0x71c] ;  /* 0x00071c00012f7983 */ /* 0x000ee20000300800 */
[----:B--2---:R-:W-:-:S02]  /*6cb10*/  F2FP.SATFINITE.E5M2.F32.PACK_AB_MERGE_C R0, R2, R0, RZ ;  /* 0x000000000200723e */ /* 0x004fc400048060ff */
[----:B----4-:R-:W-:-:S05]  /*6cb20*/  IADD3 R4, P6, R45, R16, RZ ;  /* 0x000000102d047210 */ /* 0x010fca0007fde0ff */
[----:B------:R-:W-:Y:S01]  /*6cb30*/  IMAD.X R5, R8, 0x1, R19, P6 ;  /* 0x0000000108057824 */ /* 0x000fe200030e0613 */
[----:B------:R-:W-:-:S04]  /*6cb40*/  IADD3 R2, P6, R45, R17, RZ ;  /* 0x000000112d027210 */ /* 0x000fc80007fde0ff */
[----:B------:R0:W-:Y:S02]  /*6cb50*/  STL.64 [R1+0xf08], R4 ;  /* 0x000f080401007387 */ /* 0x0001e40000100a00 */
[----:B0-----:R-:W-:Y:S01]  /*6cb60*/  F2FP.SATFINITE.E5M2.F32.PACK_AB_MERGE_C R4, R3, R43, RZ ;  /* 0x0000002b0304723e */ /* 0x001fe200048060ff */
[----:B------:R-:W-:-:S04]  /*6cb70*/  IMAD.X R3, R8, 0x1, R20, P6 ;  /* 0x0000000108037824 */ /* 0x000fc800030e0614 */
[----:B------:R0:W-:Y:S04]  /*6cb80*/  STL [R1+0x292c], R4 ;  /* 0x00292c0401007387 */ /* 0x0001e80000100800 */
[----:B------:R-:W-:Y:S04]  /*6cb90*/  STL [R1+0x2928], R0 ;  /* 0x0029280001007387 */ /* 0x000fe80000100800 */
[----:B------:R-:W2:Y:S04]  /*6cba0*/  LDL.LU R5, [R1+0x700] ;  /* 0x0007000001057983 */ /* 0x000ea80000300800 */
[----:B------:R-:W2:Y:S04]  /*6cbb0*/  LDL.LU R54, [R1+0x704] ;  /* 0x0007040001367983 */ /* 0x000ea80000300800 */
[----:B------:R-:W4:Y:S04]  /*6cbc0*/  LDL.LU R43, [R1+0x708] ;  /* 0x00070800012b7983 */ /* 0x000f280000300800 */
[----:B------:R1:W-:Y:S01]  /*6cbd0*/  STL.64 [R1+0xef8], R2 ;  /* 0x000ef80201007387 */ /* 0x0003e20000100a00 */
[----:B0-----:R-:W-:-:S02]  /*6cbe0*/  F2FP.SATFINITE.E5M2.F32.PACK_AB_MERGE_C R4, R49, R7, RZ ;  /* 0x000000073104723e */ /* 0x001fc400048060ff */
[----:B------:R-:W-:Y:S01]  /*6cbf0*/  IADD3 R40, P6, R45, R18, RZ ;  /* 0x000000122d287210 */ /* 0x000fe20007fde0ff */
[----:B-1----:R-:W4:Y:S01]  /*6cc00*/  LDL.LU R3, [R1+0x70c] ;  /* 0x00070c0001037983 */ /* 0x002f220000300800 */
[----:B---3--:R-:W-:-:S03]  /*6cc10*/  F2FP.SATFINITE.E5M2.F32.PACK_AB_MERGE_C R2, R56, R6, RZ ;  /* 0x000000063802723e */ /* 0x008fc600048060ff */
[----:B------:R-:W3:Y:S04]  /*6cc20*/  LDL.LU R0, [R1+0x6f0] ;  /* 0x0006f00001007983 */ /* 0x000ee80000300800 */
[----:B------:R-:W3:Y:S01]  /*6cc30*/  LDL.LU R56, [R1+0x6f4] ;  /* 0x0006f40001387983 */ /* 0x000ee20000300800 */
[----:B------:R-:W-:-:S03]  /*6cc40*/  IMAD.X R41, R8, 0x1, R21, P6 ;  /* 0x0000000108297824 */ /* 0x000fc600030e0615 */
[----:B------:R0:W-:Y:S01]  /*6cc50*/  STL [R1+0x2958], R2 ;  /* 0x0029580201007387 */ /* 0x0001e20000100800 */
[----:B------:R-:W-:-:S03]  /*6cc60*/  F2FP.SATFINITE.E5M2.F32.PACK_AB_MERGE_C R7, R55, R53, RZ ;  /* 0x000000353707723e */ /* 0x000fc600048060ff */
[----:B0-----:R-:W3:Y:S04]  /*6cc70*/  LDL.LU R2, [R1+0x6f8] ;  /* 0x0006f80001027983 */ /* 0x001ee80000300800 */
[----:B------:R-:W3:Y:S04]  /*6cc80*/  LDL.LU R6, [R1+0x6fc] ;  /* 0x0006fc0001067983 */ /* 0x000ee80000300800 */
[----:B------:R0:W-:Y:S04]  /*6cc90*/  STL [R1+0x2954], R4 ;  /* 0x0029540401007387 */ /* 0x0001e80000100800 */
[----:B------:R-:W3:Y:S01]  /*6cca0*/  LDL.LU R42, [R1+0x6e0] ;  /* 0x0006e000012a7983 */ /* 0x000ee20000300800 */
[----:B0-----:R-:W-:-:S03]  /*6ccb0*/  F2FP.SATFINITE.E5M2.F32.PACK_AB_MERGE_C R4, R52, R50, RZ ;  /* 0x000000323404723e */ /* 0x001fc600048060ff */
[----:B------:R-:W-:Y:S04]  /*6ccc0*/  STL.64 [R1+0xf00], R40 ;  /* 0x000f002801007387 */ /* 0x000fe80000100a00 */
[----:B------:R0:W-:Y:S04]  /*6ccd0*/  STL [R1+0x2980], R4 ;  /* 0x0029800401007387 */ /* 0x0001e80000100800 */
[----:B0-----:R-:W3:Y:S04]  /*6cce0*/  LDL.LU R4, [R1+0x6e4] ;  /* 0x0006e40001047983 */ /* 0x001ee80000300800 */
[----:B------:R0:W-:Y:S04]  /*6ccf0*/  STL [R1+0x2978], R7 ;  /* 0x0029780701007387 */ /* 0x0001e80000100800 */
[----:B------:R-:W3:Y:S04]  /*6cd00*/  LDL.LU R40, [R1+0x6e8] ;  /* 0x0006e80001287983 */ /* 0x000ee80000300800 */
[----:B------:R-:W3:Y:S04]  /*6cd10*/  LDL.LU R41, [R1+0x6ec] ;  /* 0x0006ec0001297983 */ /* 0x000ee80000300800 */
[----:B0-----:R-:W3:Y:S04]  /*6cd20*/  LDL.LU R7, [R1+0x6d0] ;  /* 0x0006d00001077983 */ /* 0x001ee80000300800 */
[----:B------:R-:W3:Y:S04]  /*6cd30*/  LDL.LU R49, [R1+0x6d4] ;  /* 0x0006d40001317983 */ /* 0x000ee80000300800 */
[----:B------:R-:W3:Y:S01]  /*6cd40*/  LDL.LU R52, [R1+0x6d8] ;  /* 0x0006d80001347983 */ /* 0x000ee20000300800 */
[----:B------:R-:W-:-:S03]  /*6cd50*/  IADD3 R50, P6, R45, R22, RZ ;  /* 0x000000162d327210 */ /* 0x000fc60007fde0ff */
[----:B------:R-:W3:Y:S02]  /*6cd60*/  LDL.LU R53, [R1+0x6dc] ;  /* 0x0006dc0001357983 */ /* 0x000ee40000300800 */
[----:B------:R-:W-:Y:S01]  /*6cd70*/  IMAD.X R51, R8, 0x1, R24, P6 ;  /* 0x0000000108337824 */ /* 0x000fe200030e0618 */
[----:B------:R-:W-:Y:S02]  /*6cd80*/  F2FP.SATFINITE.E5M2.F32.PACK_AB_MERGE_C R48, R61, R60, RZ ;  /* 0x0000003c3d30723e */ /* 0x000fe400048060ff */
[----:B------:R-:W-:Y:S02]  /*6cd90*/  F2FP.SATFINITE.E5M2.F32.PACK_AB_MERGE_C R44, R47, R46, RZ ;  /* 0x0000002e2f2c723e */ /* 0x000fe400048060ff */
[----:B------:R0:W-:Y:S04]  /*6cda0*/  STL.64 [R1+0xef0], R50 ;  /* 0x000ef03201007387 */ /* 0x0001e80000100a00 */
[----:B0-----:R-:W3:Y:S04]  /*6cdb0*/  LDL.LU R50, [R1+0x6c0] ;  /* 0x0006c00001327983 */ /* 0x001ee80000300800 */
[----:B------:R-:W-:Y:S04]  /*6cdc0*/  STL [R1+0x29b0], R48 ;  /* 0x0029b03001007387 */ /* 0x000fe80000100800 */
[----:B------:R-:W3:Y:S04]  /*6cdd0*/  LDL.LU R55, [R1+0x6c4] ;  /* 0x0006c40001377983 */ /* 0x000ee80000300800 */
[----:B------:R-:W-:Y:S04]  /*6cde0*/  STL [R1+0x29ac], R44 ;  /* 0x0029ac2c01007387 */ /* 0x000fe80000100800 */
[----:B------:R-:W3:Y:S04]  /*6cdf0*/  LDL.LU R60, [R1+0x6c8] ;  /* 0x0006c800013c7983 */ /* 0x000ee80000300800 */
[----:B------:R-:W3:Y:S01]  /*6ce00*/  LDL.LU R61, [R1+0x6cc] ;  /* 0x0006cc00013d7983 */ /* 0x000ee20000300800 */
[----:B------:R-:W-:-:S03]  /*6ce10*/  IADD3 R46, P6, R45, R23, RZ ;  /* 0x000000172d2e7210 */ /* 0x000fc60007fde0ff */
[----:B------:R0:W-:Y:S02]  /*6ce20*/  STL.64 [R1+0x2fe0], R22 ;  /* 0x002fe01601007387 */ /* 0x0001e40000100a00 */
[----:B------:R-:W-:-:S05]  /*6ce30*/  IMAD.X R47, R8, 0x1, R25, P6 ;  /* 0x00000001082f7824 */ /* 0x000fca00030e0619 */
[----:B------:R1:W-:Y:S01]  /*6ce40*/  STL.64 [R1+0xee8], R46 ;  /* 0x000ee82e01007387 */ /* 0x0003e20000100a00 */
[----:B0-----:R-:W-:-:S05]  /*6ce50*/  IADD3 R22, P6, R45, R26, RZ ;  /* 0x0000001a2d167210 */ /* 0x001fca0007fde0ff */
[----:B------:R-:W-:Y:S01]  /*6ce60*/  IMAD.X R23, R8, 0x1, R29, P6 ;  /* 0x0000000108177824 */ /* 0x000fe200030e061d */
[----:B-1----:R-:W3:Y:S01]  /*6ce70*/  LDL.LU.64 R46, [R1+0x2fe8] ;  /* 0x002fe800012e7983 */ /* 0x002ee20000300a00 */
[----:B--2---:R-:W-:-:S05]  /*6ce80*/  F2FP.SATFINITE.E5M2.F32.PACK_AB_MERGE_C R5, R54, R5, RZ ;  /* 0x000000053605723e */ /* 0x004fca00048060ff */
[----:B------:R-:W-:Y:S01]  /*6ce90*/  STL [R1+0x2730], R5 ;  /* 0x0027300501007387 */ /* 0x000fe20000100800 */
[----:B----4-:R-:W-:Y:S02]  /*6cea0*/  F2FP.SATFINITE.E5M2.F32.PACK_AB_MERGE_C R3, R3, R43, RZ ;  /* 0x0000002b0303723e */ /* 0x010fe400048060ff */
[----:B---3--:R-:W-:-:S03]  /*6ceb0*/  F2FP.SATFINITE.E5M2.F32.PACK_AB_MERGE_C R56, R56, R0, RZ ;  /* 0x000000003838723e */ /* 0x008fc600048060ff */
[----:B------:R0:W-:Y:S04]  /*6cec0*/  STL [R1+0x273c], R3 ;  /* 0x00273c0301007387 */ /* 0x0001e80000100800 */
[----:B------:R-:W-:Y:S04]  /*6ced0*/  STL [R1+0x2dac], R56 ;  /* 0x002dac3801007387 */ /* 0x000fe80000100800 */
[----:B------:R1:W-:Y:S04]  /*6cee0*/  STL.64 [R1+0xee0], R22 ;  /* 0x000ee01601007387 */ /* 0x0003e80000100a00 */
[----:B------:R-:W2:Y:S04]  /*6cef0*/  LDL.LU R43, [R1+0xdf0] ;  /* 0x000df000012b7983 */ /* 0x000ea80000300800 */
[----:B0-----:R-:W2:Y:S01]  /*6cf00*/  LDL.LU R3, [R1+0xdf4] ;  /* 0x000df40001037983 */ /* 0x001ea20000300800 */
[----:B-1----:R-:W-:-:S02]  /*6cf10*/  IADD3 R22, P6, R45, R27, RZ ;  /* 0x0000001b2d167210 */ /* 0x002fc40007fde0ff */
[----:B------:R-:W-:Y:S02]  /*6cf20*/  F2FP.SATFINITE.E5M2.F32.PACK_AB_MERGE_C R0, R6, R2, RZ ;  /* 0x000000020600723e */ /* 0x000fe400048060ff */
[----:B------:R-:W3:Y:S01]  /*6cf30*/  LDL.LU R2, [R1+0xdf8] ;  /* 0x000df80001027983 */ /* 0x000ee20000300800 */
[----:B------:R-:W-:-:S03]  /*6cf40*/  IMAD.X R23, R8, 0x1, R31, P6 ;  /* 0x0000000108177824 */ /* 0x000fc600030e061f */
[----:B------:R-:W3:Y:S04]  /*6cf50*/  LDL.LU R6, [R1+0xdfc] ;  /* 0x000dfc0001067983 */ /* 0x000ee80000300800 */
[----:B------:R-:W-:Y:S04]  /*6cf60*/  STL [R1+0x2db0], R0 ;  /* 0x002db00001007387 */ /* 0x000fe80000100800 */
[----:B------:R0:W-:Y:S02]  /*6cf70*/  STL.64 [R1+0xed8], R22 ;  /* 0x000ed81601007387 */ /* 0x0001e40000100a00 */
[----:B0-----:R-:W-:-:S02]  /*6cf80*/  F2FP.SATFINITE.E5M2.F32.PACK_AB_MERGE_C R22, R4, R42, RZ ;  /* 0x0000002a0416723e */ /* 0x001fc400048060ff */
[----:B------:R-:W-:-:S05]  /*6cf90*/  IADD3 R4, P6, R45, R28, RZ ;  /* 0x0000001c2d047210 */ /* 0x000fca0007fde0ff */
[----:B------:R-:W-:Y:S01]  /*6cfa0*/  IMAD.X R5, R8, 0x1, R32, P6 ;  /* 0x0000000108057824 */ /* 0x000fe200030e0620 */
[----:B------:R-:W-:Y:S01]  /*6cfb0*/  F2FP.SATFINITE.E5M2.F32.PACK_AB_MERGE_C R0, R41, R40, RZ ;  /* 0x000000282900723e */ /* 0x000fe200048060ff */
[----:B------:R-:W-:Y:S04]  /*6cfc0*/  STL [R1+0x28cc], R22 ;  /* 0x0028cc1601007387 */ /* 0x000fe80000100800 */
[----:B------:R0:W-:Y:S04]  /*6cfd0*/  STL [R1+0x28c8], R0 ;  /* 0x0028c80001007387 */ /* 0x0001e80000100800 */
[----:B------:R1:W-:Y:S01]  /*6cfe0*/  STL.64 [R1+0xec0], R4 ;  /* 0x000ec00401007387 */ /* 0x0003e20000100a00 */
[----:B0-----:R-:W-:-:S02]  /*6cff0*/  F2FP.SATFINITE.E5M2.F32.PACK_AB_MERGE_C R0, R53, R52, RZ ;  /* 0x000000343500723e */ /* 0x001fc400048060ff */
[----:B-1----:R-:W-:Y:S02]  /*6d000*/  F2FP.SATFINITE.E5M2.F32.PACK_AB_MERGE_C R4, R49, R7, RZ ;  /* 0x000000073104723e */ /* 0x002fe400048060ff */
[----:B------:R-:W4:Y:S04]  /*6d010*/  LDL.LU R7, [R1+0xde0] ;  /* 0x000de00001077983 */ /* 0x000f280000300800 */
[----:B------:R0:W-:Y:S04]  /*6d020*/  STL [R1+0x28ec], R4 ;  /* 0x0028ec0401007387 */ /* 0x0001e80000100800 */
[----:B------:R-:W4:Y:S04]  /*6d030*/  LDL.LU R49, [R1+0xde4] ;  /* 0x000de40001317983 */ /* 0x000f280000300800 */
[----:B------:R1:W-:Y:S01]  /*6d040*/  STL [R1+0x28e8], R0 ;  /* 0x0028e80001007387 */ /* 0x0003e20000100800 */
[----:B0-----:R-:W-:-:S03]  /*6d050*/  IADD3 R4, P6, R45, R30, RZ ;  /* 0x0000001e2d047210 */ /* 0x001fc60007fde0ff */
[----:B------:R-:W4:Y:S04]  /*6d060*/  LDL.LU R40, [R1+0xde8] ;  /* 0x000de80001287983 */ /* 0x000f280000300800 */
[----:B------:R-:W4:Y:S01]  /*6d070*/  LDL.LU R41, [R1+0xdec] ;  /* 0x000dec0001297983 */ /* 0x000f220000300800 */
[----:B------:R-:W-:-:S03]  /*6d080*/  IMAD.X R5, R8, 0x1, R33, P6 ;  /* 0x0000000108057824 */ /* 0x000fc600030e0621 */
[----:B------:R-:W4:Y:S04]  /*6d090*/  LDL.LU R52, [R1+0x6b0] ;  /* 0x0006b00001347983 */ /* 0x000f280000300800 */
[----:B------:R-:W4:Y:S04]  /*6d0a0*/  LDL.LU R53, [R1+0x6b4] ;  /* 0x0006b40001357983 */ /* 0x000f280000300800 */
[----:B------:R0:W-:Y:S01]  /*6d0b0*/  STL.64 [R1+0xed0], R4 ;  /* 0x000ed00401007387 */ /* 0x0001e20000100a00 */
[----:B-1----:R-:W-:-:S03]  /*6d0c0*/  F2FP.SATFINITE.E5M2.F32.PACK_AB_MERGE_C R0, R61, R60, RZ ;  /* 0x0000003c3d00723e */ /* 0x002fc600048060ff */
[----:B------:R-:W4:Y:S01]  /*6d0d0*/  LDL.LU R51, [R1+0x6b8] ;  /* 0x0006b80001337983 */ /* 0x000f220000300800 */
[----:B0-----:R-:W-:-:S05]  /*6d0e0*/  F2FP.SATFINITE.E5M2.F32.PACK_AB_MERGE_C R4, R55, R50, RZ ;  /* 0x000000323704723e */ /* 0x001fca00048060ff */
[----:B------:R-:W-:Y:S04]  /*6d0f0*/  STL [R1+0x2918], R4 ;  /* 0x0029180401007387 */ /* 0x000fe80000100800 */
[----:B------:R-:W4:Y:S04]  /*6d100*/  LDL.LU R48, [R1+0x6bc] ;  /* 0x0006bc0001307983 */ /* 0x000f280000300800 */
[----:B------:R-:W-:Y:S04]  /*6d110*/  STL [R1+0x2914], R0 ;  /* 0x0029140001007387 */ /* 0x000fe80000100800 */
[----:B------:R-:W4:Y:S04]  /*6d120*/  LDL.LU R5, [R1+0x6a0] ;  /* 0x0006a00001057983 */ /* 0x000f280000300800 */
[----:B------:R-:W4:Y:S04]  /*6d130*/  LDL.LU R54, [R1+0x6a4] ;  /* 0x0006a40001367983 */ /* 0x000f280000300800 */
[----:B------:R-:W4:Y:S04]  /*6d140*/  LDL.LU R50, [R1+0x6a8] ;  /* 0x0006a80001327983 */ /* 0x000f280000300800 */
[----:B------:R-:W4:Y:S04]  /*6d150*/  LDL.LU R55, [R1+0x6ac] ;  /* 0x0006ac0001377983 */ /* 0x000f280000300800 */
[----:B------:R-:W4:Y:S04]  /*6d160*/  LDL.LU R60, [R1+0x690] ;  /* 0x00069000013c7983 */ /* 0x000f280000300800 */
[----:B------:R-:W4:Y:S01]  /*6d170*/  LDL.LU R61, [R1+0x694] ;  /* 0x00069400013d7983 */ /* 0x000f220000300800 */
[----:B------:R-:W-:-:S03]  /*6d180*/  IADD3 R22, P6, R45, R34, RZ ;  /* 0x000000222d167210 */ /* 0x000fc60007fde0ff */
[----:B------:R-:W4:Y:S02]  /*6d190*/  LDL.LU R42, [R1+0x698] ;  /* 0x00069800012a7983 */ /* 0x000f240000300800 */
[----:B------:R-:W-:-:S05]  /*6d1a0*/  IMAD.X R23, R8, 0x1, R36, P6 ;  /* 0x0000000108177824 */ /* 0x000fca00030e0624 */
[----:B------:R0:W-:Y:S02]  /*6d1b0*/  STL.64 [R1+0xeb8], R22 ;  /* 0x000eb81601007387 */ /* 0x0001e40000100a00 */
[----:B0-----:R-:W-:-:S05]  /*6d1c0*/  IADD3 R22, P6, R45, R35, RZ ;  /* 0x000000232d167210 */ /* 0x001fca0007fde0ff */
[----:B------:R-:W-:Y:S01]  /*6d1d0*/  IMAD.X R23, R8, 0x1, R38, P6 ;  /* 0x0000000108177824 */ /* 0x000fe200030e0626 */
[----:B--2---:R-:W-:-:S05]  /*6d1e0*/  F2FP.SATFINITE.E5M2.F32.PACK_AB_MERGE_C R3, R3, R43, RZ ;  /* 0x0000002b0303723e */ /* 0x004fca00048060ff */
[----:B------:R0:W-:Y:S04]  /*6d1f0*/  STL [R1+0x2944], R3 ;  /* 0x0029440301007387 */ /* 0x0001e80000100800 */
[----:B------:R-:W2:Y:S01]  /*6d200*/  LDL.LU R4, [R1+0x69c] ;  /* 0x00069c0001047983 */ /* 0x000ea20000300800 */
[----:B---3--:R-:W-:-:S05]  /*6d210*/  F2FP.SATFINITE.E5M2.F32.PACK_AB_MERGE_C R0, R6, R2, RZ ;  /* 0x000000020600723e */ /* 0x008fca00048060ff */
[----:B------:R-:W-:Y:S04]  /*6d220*/  STL [R1+0x2940], R0 ;  /* 0x0029400001007387 */ /* 0x000fe80000100800 */
[----:B------:R-:W3:Y:S04]  /*6d230*/  LDL.LU R43, [R1+0x680] ;  /* 0x00068000012b7983 */ /* 0x000ee80000300800 */
[----:B0-----:R-:W3:Y:S04]  /*6d240*/  LDL.LU R3, [R1+0x684] ;  /* 0x0006840001037983 */ /* 0x001ee80000300800 */
[----:B------:R-:W3:Y:S04]  /*6d250*/  LDL.LU R2, [R1+0x688] ;  /* 0x0006880001027983 */ /* 0x000ee80000300800 */
[----:B------:R-:W3:Y:S04]  /*6d260*/  LDL.LU R6, [R1+0x68c] ;  /* 0x00068c0001067983 */ /* 0x000ee80000300800 */
[----:B------:R0:W-:Y:S02]  /*6d270*/  STL.64 [R1+0xeb0], R22 ;  /* 0x000eb01601007387 */ /* 0x0001e40000100a00 */
[----:B0-----:R-:W-:-:S05]  /*6d280*/  IADD3 R22, P6, R45, R37, RZ ;  /* 0x000000252d167210 */ /* 0x001fca0007fde0ff */
[----:B------:R-:W-:Y:S01]  /*6d290*/  IMAD.X R23, R8, 0x1, R39, P6 ;  /* 0x0000000108177824 */ /* 0x000fe200030e0627 */
[----:B----4-:R-:W-:Y:S02]  /*6d2a0*/  F2FP.SATFINITE.E5M2.F32.PACK_AB_MERGE_C R0, R49, R7, RZ ;  /* 0x000000073100723e */ /* 0x010fe400048060ff */
[----:B------:R-:W4:Y:S04]  /*6d2b0*/  LDL.LU R7, [R1+0x670] ;  /* 0x0006700001077983 */ /* 0x000f280000300800 */
[----:B------:R-:W4:Y:S04]  /*6d2c0*/  LDL.LU R49, [R1+0x674] ;  /* 0x0006740001317983 */ /* 0x000f280000300800 */
[----:B------:R0:W-:Y:S01]  /*6d2d0*/  STL.64 [R1+0xec8], R22 ;  /* 0x000ec81601007387 */ /* 0x0001e20000100a00 */
[----:B------:R-:W-:-:S03]  /*6d2e0*/  F2FP.SATFINITE.E5M2.F32.PACK_AB_MERGE_C R8, R41, R40, RZ ;  /* 0x000000282908723e */ /* 0x000fc600048060ff */
[----:B------:R1:W-:Y:S04]  /*6d2f0*/  STL [R1+0x296c], R0 ;  /* 0x00296c0001007387 */ /* 0x0003e80000100800 */
[----:B------:R-:W4:Y:S04]  /*6d300*/  LDL.LU R40, [R1+0x678] ;  /* 0x0006780001287983 */ /* 0x000f280000300800 */
[----:B------:R1:W-:Y:S01]  /*6d310*/  STL [R1+0x2968], R8 ;  /* 0x0029680801007387 */ /* 0x0003e20000100800 */
[----:B0-----:R-:W-:Y:S02]  /*6d320*/  IADD3 R22, P6, R46, R9, RZ ;  /* 0x000000092e167210 */ /* 0x001fe40007fde0ff */
[----:B-1----:R-:W-:Y:S01]  /*6d330*/  F2FP.SATFINITE.E5M2.F32.PACK_AB_MERGE_C R0, R53, R52, RZ ;  /* 0x000000343500723e */ /* 0x002fe200048060ff */
[----:B------:R-:W4:Y:S01]  /*6d340*/  LDL.LU R41, [R1+0x67c] ;  /* 0x00067c0001297983 */ /* 0x000f220000300800 */
[----:B------:R-:W-:-:S03]  /*6d350*/  SHF.R.S32.HI R8, RZ, 0x1f, R46 ;  /* 0x0000001fff087819 */ /* 0x000fc6000001142e */
[----:B------:R-:W-:Y:S02]  /*6d360*/  STL [R1+0x2998], R0 ;  /* 0x0029980001007387 */ /* 0x000fe40000100800 */
[----:B------:R-:W-:Y:S02]  /*6d370*/  IMAD.X R23, R8, 0x1, R58, P6 ;  /* 0x0000000108177824 */ /* 0x000fe400030e063a */
[----:B------:R-:W4:Y:S04]  /*6d380*/  LDL.LU R52, [R1+0x660] ;  /* 0x0006600001347983 */ /* 0x000f280000300800 */
[----:B------:R-:W4:Y:S04]  /*6d390*/  LDL.LU R53, [R1+0x664] ;  /* 0x0006640001357983 */ /* 0x000f280000300800 */
[----:B------:R0:W-:Y:S01]  /*6d3a0*/  STL.64 [R1+0xea8], R22 ;  /* 0x000ea81601007387 */ /* 0x0001e20000100a00 */
[----:B------:R-:W-:-:S05]  /*6d3b0*/  F2FP.SATFINITE.E5M2.F32.PACK_AB_MERGE_C R44, R48, R51, RZ ;  /* 0x00000033302c723e */ /* 0x000fca00048060ff */
[----:B------:R-:W-:Y:S01]  /*6d3c0*/  STL [R1+0x2994], R44 ;  /* 0x0029942c01007387 */ /* 0x000fe20000100800 */
[----:B0-----:R-:W-:Y:S02]  /*6d3d0*/  IADD3 R22, P6, R46, R10, RZ ;  /* 0x0000000a2e167210 */ /* 0x001fe40007fde0ff */
[----:B------:R-:W-:-:S03]  /*6d3e0*/  F2FP.SATFINITE.E5M2.F32.PACK_AB_MERGE_C R0, R54, R5, RZ ;  /* 0x000000053600723e */ /* 0x000fc600048060ff */
[----:B------:R-:W-:Y:S01]  /*6d3f0*/  IMAD.X R23, R8, 0x1, R12, P6 ;  /* 0x0000000108177824 */ /* 0x000fe200030e060c */
[----:B------:R-:W-:Y:S01]  /*6d400*/  F2FP.SATFINITE.E5M2.F32.PACK_AB_MERGE_C R5, R55, R50, RZ ;  /* 0x000000323705723e */ /* 0x000fe200048060ff */
[----:B------:R0:W-:Y:S04]  /*6d410*/  STL [R1+0x26a8], R0 ;  /* 0x0026a80001007387 */ /* 0x0001e80000100800 */
[----:B------:R-:W4:Y:S04]  /*6d420*/  LDL.LU R50, [R1+0x668] ;  /* 0x0006680001327983 */ /* 0x000f280000300800 */
[----:B------:R1:W-:Y:S01]  /*6d430*/  STL.64 [R1+0xea0], R22 ;  /* 0x000ea01601007387 */ /* 0x0003e20000100a00 */
[----:B0-----:R-:W-:-:S03]  /*6d440*/  F2FP.SATFINITE.E5M2.F32.PACK_AB_MERGE_C R0, R61, R60, RZ ;  /* 0x0000003c3d00723e */ /* 0x001fc600048060ff */
[----:B------:R-:W-:Y:S04]  /*6d450*/  STL [R1+0x26bc], R5 ;  /* 0x0026bc0501007387 */ /* 0x000fe80000100800 */
[----:B------:R-:W4:Y:S04]  /*6d460*/  LDL.LU R55, [R1+0x66c] ;  /* 0x00066c0001377983 */ /* 0x000f280000300800 */
[----:B------:R-:W-:Y:S04]  /*6d470*/  STL [R1+0x2758], R0 ;  /* 0x0027580001007387 */ /* 0x000fe80000100800 */
[----:B------:R-:W4:Y:S04]  /*6d480*/  LDL.LU R60, [R1+0xdd0] ;  /* 0x000dd000013c7983 */ /* 0x000f280000300800 */
[----:B------:R-:W4:Y:S01]  /*6d490*/  LDL.LU R61, [R1+0xdd4] ;  /* 0x000dd400013d7983 */ /* 0x000f220000300800 */
[----:B-1----:R-:W-:-:S05]  /*6d4a0*/  IADD3 R22, P6, R46, R11, RZ ;  /* 0x0000000b2e167210 */ /* 0x002fca0007fde0ff */
[----:B------:R-:W-:-:S05]  /*6d4b0*/  IMAD.X R23, R8, 0x1, R14, P6 ;  /* 0x0000000108177824 */ /* 0x000fca00030e060e */
[----:B------:R2:W-:Y:S02]  /*6d4c0*/  STL.64 [R1+0xe98], R22 ;  /* 0x000e981601007387 */ /* 0x0005e40000100a00 */
[----:B--2---:R-:W-:Y:S02]  /*6d4d0*/  F2FP.SATFINITE.E5M2.F32.PACK_AB_MERGE_C R22, R4, R42, RZ ;  /* 0x0000002a0416723e */ /* 0x004fe400048060ff */
[----:B------:R-:W-:-:S03]  /*6d4e0*/  IADD3 R4, P6, R46, R13, RZ ;  /* 0x0000000d2e047210 */ /* 0x000fc60007fde0ff */
[----:B------:R-:W-:Y:S02]  /*6d4f0*/  STL [R1+0x2688], R22 ;  /* 0x0026881601007387 */ /* 0x000fe40000100800 */
[----:B------:R-:W-:Y:S01]  /*6d500*/  IMAD.X R5, R8, 0x1, R15, P6 ;  /* 0x0000000108057824 */ /* 0x000fe200030e060f */
[----:B---3--:R-:W-:-:S05]  /*6d510*/  F2FP.SATFINITE.E5M2.F32.PACK_AB_MERGE_C R0, R3, R43, RZ ;  /* 0x0000002b0300723e */ /* 0x008fca00048060ff */
[----:B------:R0:W-:Y:S04]  /*6d520*/  STL [R1+0x2624], R0 ;  /* 0x0026240001007387 */ /* 0x0001e80000100800 */
[----:B------:R-:W2:Y:S04]  /*6d530*/  LDL.LU R57, [R1+0xdd8] ;  /* 0x000dd80001397983 */ /* 0x000ea80000300800 */
[----:B------:R-:W2:Y:S01]  /*6d540*/  LDL.LU R44, [R1+0xddc] ;  /* 0x000ddc00012c7983 */ /* 0x000ea20000300800 */
[----:B0-----:R-:W-:-:S03]  /*6d550*/  F2FP.SATFINITE.E5M2.F32.PACK_AB_MERGE_C R0, R6, R2, RZ ;  /* 0x000000020600723e */ /* 0x001fc600048060ff */
[----:B------:R0:W-:Y:S04]  /*6d560*/  STL.64 [R1+0xe88], R4 ;  /* 0x000e880401007387 */ /* 0x0001e80000100a00 */
[----:B------:R4:W-:Y:S04]  /*6d570*/  STL [R1+0x2628], R0 ;  /* 0x0026280001007387 */ /* 0x0009e80000100800 */
[----:B------:R-:W3:Y:S01]  /*6d580*/  LDL.LU R43, [R1+0xdc0] ;  /* 0x000dc000012b7983 */ /* 0x000ee20000300800 */
[----:B0-----:R-:W-:-:S03]  /*6d590*/  IADD3 R4, P6, R46, R16, RZ ;  /* 0x000000102e047210 */ /* 0x001fc60007fde0ff */
[----:B------:R-:W3:Y:S04]  /*6d5a0*/  LDL.LU R3, [R1+0xdc4] ;  /* 0x000dc40001037983 */ /* 0x000ee80000300800 */
[----:B------:R-:W3:Y:S01]  /*6d5b0*/  LDL.LU R2, [R1+0xdc8] ;  /* 0x000dc80001027983 */ /* 0x000ee20000300800 */
[----:B------:R-:W-:-:S03]  /*6d5c0*/  IMAD.X R5, R8, 0x1, R19, P6 ;  /* 0x0000000108057824 */ /* 0x000fc600030e0613 */
[----:B------:R-:W3:Y:S01]  /*6d5d0*/  LDL.LU R6, [R1+0xdcc] ;  /* 0x000dcc0001067983 */ /* 0x000ee20000300800 */
[----:B------:R-:W-:Y:S02]  /*6d5e0*/  IADD3 R22, P6, R46, R17, RZ ;  /* 0x000000112e167210 */ /* 0x000fe40007fde0ff */
[----:B----4-:R-:W-:-:S05]  /*6d5f0*/  F2FP.SATFINITE.E5M2.F32.PACK_AB_MERGE_C R0, R49, R7, RZ ;  /* 0x000000073100723e */ /* 0x010fca00048060ff */
[----:B------:R-:W-:Y:S04]  /*6d600*/  STL [R1+0x2518], R0 ;  /* 0x0025180001007387 */ /* 0x000fe80000100800 */
[----:B------:R-:W4:Y:S04]  /*6d610*/  LDL.LU R7, [R1+0x650] ;  /* 0x0006500001077983 */ /* 0x000f280000300800 */
[----:B------:R-:W4:Y:S04]  /*6d620*/  LDL.LU R49, [R1+0x654] ;  /* 0x0006540001317983 */ /* 0x000f280000300800 */
[----:B------:R0:W-:Y:S04]  /*6d630*/  STL.64 [R1+0xe90], R4 ;  /* 0x000e900401007387 */ /* 0x0001e80000100a00 */
[----:B------:R-:W4:Y:S01]  /*6d640*/  LDL.LU R51, [R1+0x658] ;  /* 0x0006580001337983 */ /* 0x000f220000300800 */
[----:B0-----:R-:W-:-:S02]  /*6d650*/  F2FP.SATFINITE.E5M2.F32.PACK_AB_MERGE_C R4, R41, R40, RZ ;  /* 0x000000282904723e */ /* 0x001fc400048060ff */
[----:B------:R-:W-:-:S03]  /*6d660*/  F2FP.SATFINITE.E5M2.F32.PACK_AB_MERGE_C R0, R53, R52, RZ ;  /* 0x000000343500723e */ /* 0x000fc600048060ff */
[----:B------:R0:W-:Y:S01]  /*6d670*/  STL [R1+0x678], R4 ;  /* 0x0006780401007387 */ /* 0x0001e20000100800 */
[----:B------:R-:W-:-:S03]  /*6d680*/  IMAD.X R23, R8, 0x1, R20, P6 ;  /* 0x0000000108177824 */ /* 0x000fc600030e0614 */
[----:B------:R-:W4:Y:S04]  /*6d690*/  LDL.LU R48, [R1+0x65c] ;  /* 0x00065c0001307983 */ /* 0x000f280000300800 */
[----:B------:R-:W-:Y:S04]  /*6d6a0*/  STL [R1+0x674], R0 ;  /* 0x0006740001007387 */ /* 0x000fe80000100800 */
[----:B------:R-:W4:Y:S04]  /*6d6b0*/  LDL.LU R5, [R1+0x640] ;  /* 0x0006400001057983 */ /* 0x000f280000300800 */
[----:B------:R-:W4:Y:S04]  /*6d6c0*/  LDL.LU R54, [R1+0x644] ;  /* 0x0006440001367983 */ /* 0x000f280000300800 */
[----:B------:R-:W4:Y:S04]  /*6d6d0*/  LDL.LU R42, [R1+0x648] ;  /* 0x00064800012a7983 */ /* 0x000f280000300800 */
[----:B0-----:R-:W4:Y:S04]  /*6d6e0*/  LDL.LU R4, [R1+0x64c] ;  /* 0x00064c0001047983 */ /* 0x001f280000300800 */
[----:B------:R-:W4:Y:S04]  /*6d6f0*/  LDL.LU R52, [R1+0x630] ;  /* 0x0006300001347983 */ /* 0x000f280000300800 */
[----:B------:R-:W4:Y:S04]  /*6d700*/  LDL.LU R53, [R1+0x634] ;  /* 0x0006340001357983 */ /* 0x000f280000300800 */
[----:B------:R0:W-:Y:S02]  /*6d710*/  STL.64 [R1+0xe80], R22 ;  /* 0x000e801601007387 */ /* 0x0001e40000100a00 */
[----:B0-----:R-:W-:-:S02]  /*6d720*/  F2FP.SATFINITE.E5M2.F32.PACK_AB_MERGE_C R22, R55, R50, RZ ;  /* 0x000000323716723e */ /* 0x001fc400048060ff */
[----:B------:R-:W-:Y:S02]  /*6d730*/  F2FP.SATFINITE.E5M2.F32.PACK_AB_MERGE_C R0, R61, R60, RZ ;  /* 0x0000003c3d00723e */ /* 0x000fe400048060ff */
[----:B------:R-:W4:Y:S04]  /*6d740*/  LDL.LU R60, [R1+0x638] ;  /* 0x00063800013c7983 */ /* 0x000f280000300800 */
        /* <DEDUP_REMOVED lines=8> */
[----:B0-----:R-:W4:Y:S04]  /*6d7d0*/  LDL.LU.64 R22, [R1+0x2fe0] ;  /* 0x002fe00001167983 */ /* 0x001f280000300a00 */
[----:B------:R-:W4:Y:S04]  /*6d7e0*/  LDL.LU R50, [R1+0x628] ;  /* 0x0006280001327983 */ /* 0x000f280000300800 */
[----:B------:R-:W4:Y:S01]  /*6d7f0*/  LDL.LU R55, [R1+0x62c] ;  /* 0x00062c0001377983 */ /* 0x000f220000300800 */
[----:B--2---:R-:W-:-:S05]  /*6d800*/  F2FP.SATFINITE.E5M2.F32.PACK_AB_MERGE_C R56, R44, R57, RZ ;  /* 0x000000392c38723e */ /* 0x004fca00048060ff */
[----:B------:R-:W-:Y:S01]  /*6d810*/  STL [R1+0x66c], R56 ;  /* 0x00066c3801007387 */ /* 0x000fe20000100800 */
[----:B---3--:R-:W-:-:S05]  /*6d820*/  F2FP.SATFINITE.E5M2.F32.PACK_AB_MERGE_C R0, R3, R43, RZ ;  /* 0x0000002b0300723e */ /* 0x008fca00048060ff */
[----:B------:R0:W-:Y:S04]  /*6d830*/  STL [R1+0x660], R0 ;  /* 0x0006600001007387 */ /* 0x0001e80000100800 */
[----:B------:R-:W2:Y:S04]  /*6d840*/  LDL.LU R43, [R1+0x610] ;  /* 0x00061000012b7983 */ /* 0x000ea80000300800 */
[----:B------:R-:W2:Y:S01]  /*6d850*/  LDL.LU R3, [R1+0x614] ;  /* 0x0006140001037983 */ /* 0x000ea20000300800 */
[----:B0-----:R-:W-:Y:S02]  /*6d860*/  F2FP.SATFINITE.E5M2.F32.PACK_AB_MERGE_C R0, R6, R2, RZ ;  /* 0x000000020600723e */ /* 0x001fe400048060ff */
[----:B----4-:R-:W-:-:S05]  /*6d870*/  IADD3 R44, P6, R46, R22, RZ ;  /* 0x000000162e2c7210 */ /* 0x010fca0007fde0ff */
[----:B------:R-:W-:-:S05]  /*6d880*/  IMAD.X R45, R8, 0x1, R24, P6 ;  /* 0x00000001082d7824 */ /* 0x000fca00030e0618 */
[----:B------:R0:W-:Y:S04]  /*6d890*/  STL.64 [R1+0xe68], R44 ;  /* 0x000e682c01007387 */ /* 0x0001e80000100a00 */
[----:B------:R1:W-:Y:S04]  /*6d8a0*/  STL [R1+0x664], R0 ;  /* 0x0006640001007387 */ /* 0x0003e80000100800 */
[----:B------:R-:W3:Y:S04]  /*6d8b0*/  LDL.LU R2, [R1+0x618] ;  /* 0x0006180001027983 */ /* 0x000ee80000300800 */
[----:B------:R-:W3:Y:S01]  /*6d8c0*/  LDL.LU R6, [R1+0x61c] ;  /* 0x00061c0001067983 */ /* 0x000ee20000300800 */
[----:B0-----:R-:W-:-:S02]  /*6d8d0*/  IADD3 R44, P6, R46, R23, RZ ;  /* 0x000000172e2c7210 */ /* 0x001fc40007fde0ff */
[----:B-1----:R-:W-:-:S03]  /*6d8e0*/  F2FP.SATFINITE.E5M2.F32.PACK_AB_MERGE_C R0, R49, R7, RZ ;  /* 0x000000073100723e */ /* 0x002fc600048060ff */
[----:B------:R-:W-:Y:S02]  /*6d8f0*/  IMAD.X R45, R8, 0x1, R25, P6 ;  /* 0x00000001082d7824 */ /* 0x000fe400030e0619 */
[----:B------:R0:W-:Y:S01]  /*6d900*/  STL [R1+0x654], R0 ;  /* 0x0006540001007387 */ /* 0x0001e20000100800 */
[----:B------:R-:W-:-:S03]  /*6d910*/  F2FP.SATFINITE.E5M2.F32.PACK_AB_MERGE_C R48, R48, R51, RZ ;  /* 0x000000333030723e */ /* 0x000fc600048060ff */
[----:B------:R-:W4:Y:S04]  /*6d920*/  LDL.LU R7, [R1+0x600] ;  /* 0x0006000001077983 */ /* 0x000f280000300800 */
[----:B------:R-:W4:Y:S01]  /*6d930*/  LDL.LU R49, [R1+0x604] ;  /* 0x0006040001317983 */ /* 0x000f220000300800 */
[----:B0-----:R-:W-:-:S03]  /*6d940*/  F2FP.SATFINITE.E5M2.F32.PACK_AB_MERGE_C R0, R54, R5, RZ ;  /* 0x000000053600723e */ /* 0x001fc600048060ff */
[----:B------:R0:W-:Y:S01]  /*6d950*/  STL.64 [R1+0xe60], R44 ;  /* 0x000e602c01007387 */ /* 0x0001e20000100a00 */
[----:B------:R-:W-:-:S03]  /*6d960*/  F2FP.SATFINITE.E5M2.F32.PACK_AB_MERGE_C R42, R4, R42, RZ ;  /* 0x0000002a042a723e */ /* 0x000fc600048060ff */
[----:B------:R-:W-:Y:S01]  /*6d970*/  STL [R1+0x650], R48 ;  /* 0x0006503001007387 */ /* 0x000fe20000100800 */
[----:B0-----:R-:W-:-:S03]  /*6d980*/  IADD3 R44, P6, R46, R26, RZ ;  /* 0x0000001a2e2c7210 */ /* 0x001fc60007fde0ff */
[----:B------:R0:W-:Y:S02]  /*6d990*/  STL [R1+0x67c], R0 ;  /* 0x00067c0001007387 */ /* 0x0001e40000100800 */
[----:B------:R-:W-:Y:S01]  /*6d9a0*/  IMAD.X R45, R8, 0x1, R29, P6 ;  /* 0x00000001082d7824 */ /* 0x000fe200030e061d */
[----:B------:R-:W-:Y:S02]  /*6d9b0*/  IADD3 R4, P6, R46, R27, RZ ;  /* 0x0000001b2e047210 */ /* 0x000fe40007fde0ff */
[----:B0-----:R-:W-:Y:S02]  /*6d9c0*/  F2FP.SATFINITE.E5M2.F32.PACK_AB_MERGE_C R0, R53, R52, RZ ;  /* 0x000000343500723e */ /* 0x001fe400048060ff */
[----:B------:R-:W-:Y:S01]  /*6d9d0*/  STL.64 [R1+0xe70], R44 ;  /* 0x000e702c01007387 */ /* 0x000fe20000100a00 */
[----:B------:R-:W-:-:S03]  /*6d9e0*/  IMAD.X R5, R8, 0x1, R31, P6 ;  /* 0x0000000108057824 */ /* 0x000fc600030e061f */
[----:B------:R-:W-:Y:S04]  /*6d9f0*/  STL [R1+0x26b8], R42 ;  /* 0x0026b82a01007387 */ /* 0x000fe80000100800 */
[----:B------:R0:W-:Y:S04]  /*6da00*/  STL [R1+0x2734], R0 ;  /* 0x0027340001007387 */ /* 0x0001e80000100800 */
[----:B------:R-:W4:Y:S04]  /*6da10*/  LDL.LU R52, [R1+0x608] ;  /* 0x0006080001347983 */ /* 0x000f280000300800 */
[----:B------:R-:W4:Y:S01]  /*6da20*/  LDL.LU R53, [R1+0x60c] ;  /* 0x00060c0001357983 */ /* 0x000f220000300800 */
[----:B0-----:R-:W-:-:S03]  /*6da30*/  F2FP.SATFINITE.E5M2.F32.PACK_AB_MERGE_C R0, R61, R60, RZ ;  /* 0x0000003c3d00723e */ /* 0x001fc600048060ff */
[----:B------:R0:W-:Y:S04]  /*6da40*/  STL.64 [R1+0xe58], R4 ;  /* 0x000e580401007387 */ /* 0x0001e80000100a00 */
[----:B------:R-:W4:Y:S04]  /*6da50*/  LDL.LU R60, [R1+0xdb0] ;  /* 0x000db000013c7983 */ /* 0x000f280000300800 */
[----:B------:R-:W4:Y:S04]  /*6da60*/  LDL.LU R61, [R1+0xdb4] ;  /* 0x000db400013d7983 */ /* 0x000f280000300800 */
[----:B------:R1:W-:Y:S01]  /*6da70*/  STL [R1+0x2768], R0 ;  /* 0x0027680001007387 */ /* 0x0003e20000100800 */
[----:B0-----:R-:W-:-:S02]  /*6da80*/  IADD3 R4, P6, R46, R28, RZ ;  /* 0x0000001c2e047210 */ /* 0x001fc40007fde0ff */
[----:B-1----:R-:W-:-:S03]  /*6da90*/  F2FP.SATFINITE.E5M2.F32.PACK_AB_MERGE_C R0, R41, R40, RZ ;  /* 0x000000282900723e */ /* 0x002fc600048060ff */
[----:B------:R-:W-:Y:S01]  /*6daa0*/  IMAD.X R5, R8, 0x1, R32, P6 ;  /* 0x0000000108057824 */ /* 0x000fe200030e0620 */
[----:B------:R-:W-:Y:S01]  /*6dab0*/  IADD3 R40, P6, R46, R30, RZ ;  /* 0x0000001e2e287210 */ /* 0x000fe20007fde0ff */
[----:B------:R0:W-:Y:S04]  /*6dac0*/  STL [R1+0x624], R0 ;  /* 0x0006240001007387 */ /* 0x0001e80000100800 */
[----:B------:R-:W4:Y:S04]  /*6dad0*/  LDL.LU R56, [R1+0xdb8] ;  /* 0x000db80001387983 */ /* 0x000f280000300800 */
[----:B------:R-:W4:Y:S01]  /*6dae0*/  LDL.LU R57, [R1+0xdbc] ;  /* 0x000dbc0001397983 */ /* 0x000f220000300800 */
[----:B0-----:R-:W-:-:S03]  /*6daf0*/  F2FP.SATFINITE.E5M2.F32.PACK_AB_MERGE_C R0, R55, R50, RZ ;  /* 0x000000323700723e */ /* 0x001fc600048060ff */
[----:B------:R2:W-:Y:S01]  /*6db00*/  STL.64 [R1+0xe48], R4 ;  /* 0x000e480401007387 */ /* 0x0005e20000100a00 */
[----:B------:R-:W-:-:S03]  /*6db10*/  IMAD.X R41, R8, 0x1, R33, P6 ;  /* 0x0000000108297824 */ /* 0x000fc600030e0621 */
[----:B------:R-:W-:Y:S04]  /*6db20*/  STL [R1+0x628], R0 ;  /* 0x0006280001007387 */ /* 0x000fe80000100800 */
[----:B------:R-:W4:Y:S04]  /*6db30*/  LDL.LU R44, [R1+0xda0] ;  /* 0x000da000012c7983 */ /* 0x000f280000300800 */
[----:B------:R-:W4:Y:S04]  /*6db40*/  LDL.LU R51, [R1+0xda4] ;  /* 0x000da40001337983 */ /* 0x000f280000300800 */
[----:B------:R-:W4:Y:S04]  /*6db50*/  LDL.LU R50, [R1+0xda8] ;  /* 0x000da80001327983 */ /* 0x000f280000300800 */
[----:B------:R-:W4:Y:S01]  /*6db60*/  LDL.LU R55, [R1+0xdac] ;  /* 0x000dac0001377983 */ /* 0x000f220000300800 */
[----:B--2---:R-:W-:-:S05]  /*6db70*/  F2FP.SATFINITE.E5M2.F32.PACK_AB_MERGE_C R5, R3, R43, RZ ;  /* 0x0000002b0305723e */ /* 0x004fca00048060ff */
[----:B------:R-:W-:Y:S04]  /*6db80*/  STL [R1+0x2ed8], R5 ;  /* 0x002ed80501007387 */ /* 0x000fe80000100800 */
[----:B------:R-:W-:Y:S04]  /*6db90*/  STL.64 [R1+0x2fd8], R32 ;  /* 0x002fd82001007387 */ /* 0x000fe80000100a00 */
[----:B------:R0:W-:Y:S04]  /*6dba0*/  STL.64 [R1+0xe50], R40 ;  /* 0x000e502801007387 */ /* 0x0001e80000100a00 */
[----:B0-----:R-:W2:Y:S01]  /*6dbb0*/  LDL.LU R41, [R1+0x5f0] ;  /* 0x0005f00001297983 */ /* 0x001ea20000300800 */
[----:B---3--:R-:W-:-:S05]  /*6dbc0*/  F2FP.SATFINITE.E5M2.F32.PACK_AB_MERGE_C R2, R6, R2, RZ ;  /* 0x000000020602723e */ /* 0x008fca00048060ff */
[----:B------:R-:W-:Y:S04]  /*6dbd0*/  STL [R1+0x27c8], R2 ;  /* 0x0027c80201007387 */ /* 0x000fe80000100800 */
[----:B------:R-:W2:Y:S01]  /*6dbe0*/  LDL.LU R43, [R1+0x5f4] ;  /* 0x0005f400012b7983 */ /* 0x000ea20000300800 */
[----:B------:R-:W-:Y:S02]  /*6dbf0*/  IADD3 R32, P6, R46, R34, RZ ;  /* 0x000000222e207210 */ /* 0x000fe40007fde0ff */
[----:B----4-:R-:W-:-:S03]  /*6dc00*/  F2FP.SATFINITE.E5M2.F32.PACK_AB_MERGE_C R0, R49, R7, RZ ;  /* 0x000000073100723e */ /* 0x010fc600048060ff */
[----:B------:R-:W-:Y:S02]  /*6dc10*/  IMAD.X R33, R8, 0x1, R36, P6 ;  /* 0x0000000108217824 */ /* 0x000fe400030e0624 */
[----:B------:R0:W-:Y:S04]  /*6dc20*/  STL [R1+0x610], R0 ;  /* 0x0006100001007387 */ /* 0x0001e80000100800 */
[----:B------:R-:W3:Y:S04]  /*6dc30*/  LDL.LU R48, [R1+0x5f8] ;  /* 0x0005f80001307983 */ /* 0x000ee80000300800 */
[----:B------:R-:W3:Y:S04]  /*6dc40*/  LDL.LU R54, [R1+0x5fc] ;  /* 0x0005fc0001367983 */ /* 0x000ee80000300800 */
[----:B------:R-:W4:Y:S04]  /*6dc50*/  LDL.LU R42, [R1+0x5e0] ;  /* 0x0005e000012a7983 */ /* 0x000f280000300800 */
[----:B------:R-:W4:Y:S04]  /*6dc60*/  LDL.LU R4, [R1+0x5e4] ;  /* 0x0005e40001047983 */ /* 0x000f280000300800 */
[----:B------:R-:W4:Y:S04]  /*6dc70*/  LDL.LU R3, [R1+0x5e8] ;  /* 0x0005e80001037983 */ /* 0x000f280000300800 */
[----:B------:R-:W4:Y:S04]  /*6dc80*/  LDL.LU R6, [R1+0x5ec] ;  /* 0x0005ec0001067983 */ /* 0x000f280000300800 */
[----:B------:R-:W4:Y:S01]  /*6dc90*/  LDL.LU R7, [R1+0x5d0] ;  /* 0x0005d00001077983 */ /* 0x000f220000300800 */
[----:B0-----:R-:W-:-:S03]  /*6dca0*/  F2FP.SATFINITE.E5M2.F32.PACK_AB_MERGE_C R0, R53, R52, RZ ;  /* 0x000000343500723e */ /* 0x001fc600048060ff */
[----:B------:R-:W4:Y:S04]  /*6dcb0*/  LDL.LU R53, [R1+0x5d4] ;  /* 0x0005d40001357983 */ /* 0x000f280000300800 */
[----:B------:R0:W-:Y:S04]  /*6dcc0*/  STL.64 [R1+0xe40], R32 ;  /* 0x000e402001007387 */ /* 0x0001e80000100a00 */
[----:B------:R1:W-:Y:S01]  /*6dcd0*/  STL [R1+0x614], R0 ;  /* 0x0006140001007387 */ /* 0x0003e20000100800 */
[----:B0-----:R-:W-:Y:S02]  /*6dce0*/  IADD3 R32, P6, R46, R35, RZ ;  /* 0x000000232e207210 */ /* 0x001fe40007fde0ff */
[----:B-1----:R-:W-:-:S03]  /*6dcf0*/  F2FP.SATFINITE.E5M2.F32.PACK_AB_MERGE_C R0, R61, R60, RZ ;  /* 0x0000003c3d00723e */ /* 0x002fc600048060ff */
[----:B------:R-:W-:Y:S02]  /*6dd00*/  IMAD.X R33, R8, 0x1, R38, P6 ;  /* 0x0000000108217824 */ /* 0x000fe400030e0626 */
[----:B------:R-:W-:Y:S04]  /*6dd10*/  STL [R1+0x608], R0 ;  /* 0x0006080001007387 */ /* 0x000fe80000100800 */
[----:B------:R-:W4:Y:S04]  /*6dd20*/  LDL.LU R60, [R1+0x5d8] ;  /* 0x0005d800013c7983 */ /* 0x000f280000300800 */
[----:B------:R-:W4:Y:S04]  /*6dd30*/  LDL.LU R61, [R1+0x5dc] ;  /* 0x0005dc00013d7983 */ /* 0x000f280000300800 */
[----:B------:R0:W-:Y:S04]  /*6dd40*/  STL.64 [R1+0xe38], R32 ;  /* 0x000e382001007387 */ /* 0x0001e80000100a00 */
[----:B------:R-:W4:Y:S04]  /*6dd50*/  LDL.LU R40, [R1+0x5c0] ;  /* 0x0005c00001287983 */ /* 0x000f280000300800 */
[----:B------:R-:W4:Y:S01]  /*6dd60*/  LDL.LU R2, [R1+0x5c4] ;  /* 0x0005c40001027983 */ /* 0x000f220000300800 */
[----:B0-----:R-:W-:-:S03]  /*6dd70*/  IADD3 R32, P6, R46, R37, RZ ;  /* 0x000000252e207210 */ /* 0x001fc60007fde0ff */
[----:B------:R-:W4:Y:S02]  /*6dd80*/  LDL.LU R49, [R1+0x5c8] ;  /* 0x0005c80001317983 */ /* 0x000f240000300800 */
[----:B------:R-:W-:-:S05]  /*6dd90*/  IMAD.X R33, R8, 0x1, R39, P6 ;  /* 0x0000000108217824 */ /* 0x000fca00030e0627 */
[----:B------:R-:W-:Y:S04]  /*6dda0*/  STL.64 [R1+0xe30], R32 ;  /* 0x000e302001007387 */ /* 0x000fe80000100a00 */
[----:B------:R-:W4:Y:S01]  /*6ddb0*/  LDL.LU R52, [R1+0x5cc] ;  /* 0x0005cc0001347983 */ /* 0x000f220000300800 */
[----:B------:R-:W-:Y:S02]  /*6ddc0*/  F2FP.SATFINITE.E5M2.F32.PACK_AB_MERGE_C R8, R57, R56, RZ ;  /* 0x000000383908723e */ /* 0x000fe400048060ff */
[----:B------:R-:W-:Y:S02]  /*6ddd0*/  F2FP.SATFINITE.E5M2.F32.PACK_AB_MERGE_C R5, R51, R44, RZ ;  /* 0x0000002c3305723e */ /* 0x000fe400048060ff */
[----:B------:R-:W-:Y:S01]  /*6dde0*/  F2FP.SATFINITE.E5M2.F32.PACK_AB_MERGE_C R0, R55, R50, RZ ;  /* 0x000000323700723e */ /* 0x000fe200048060ff */
[----:B------:R-:W-:Y:S04]  /*6ddf0*/  STL [R1+0x60c], R8 ;  /* 0x00060c0801007387 */ /* 0x000fe80000100800 */
[----:B------:R-:W4:Y:S04]  /*6de00*/  LDL.LU R50, [R1+0x5b0] ;  /* 0x0005b00001327983 */ /* 0x000f280000300800 */
[----:B------:R-:W-:Y:S04]  /*6de10*/  STL [R1+0x600], R5 ;  /* 0x0006000501007387 */ /* 0x000fe80000100800 */
[----:B------:R-:W4:Y:S04]  /*6de20*/  LDL.LU R55, [R1+0x5b4] ;  /* 0x0005b40001377983 */ /* 0x000f280000300800 */
[----:B------:R2:W-:Y:S02]  /*6de30*/  STL [R1+0x604], R0 ;  /* 0x0006040001007387 */ /* 0x0005e40000100800 */
[----:B--2---:R-:W-:-:S02]  /*6de40*/  F2FP.SATFINITE.E5M2.F32.PACK_AB_MERGE_C R0, R43, R41, RZ ;  /* 0x000000292b00723e */ /* 0x004fc400048060ff */
[----:B------:R-:W2:Y:S04]  /*6de50*/  LDL.LU R41, [R1+0x5b8] ;  /* 0x0005b80001297983 */ /* 0x000ea80000300800 */
[----:B------:R-:W2:Y:S01]  /*6de60*/  LDL.LU R43, [R1+0x5bc] ;  /* 0x0005bc00012b7983 */ /* 0x000ea20000300800 */
[----:B------:R-:W-:Y:S02]  /*6de70*/  SHF.R.S32.HI R8, RZ, 0x1f, R47 ;  /* 0x0000001fff087819 */ /* 0x000fe4000001142f */
[----:B------:R-:W-:-:S05]  /*6de80*/  IADD3 R32, P6, R47, R9, RZ ;  /* 0x000000092f207210 */ /* 0x000fca0007fde0ff */
[----:B------:R-:W-:-:S05]  /*6de90*/  IMAD.X R33, R8, 0x1, R58, P6 ;  /* 0x0000000108217824 */ /* 0x000fca00030e063a */
[----:B------:R0:W-:Y:S04]  /*6dea0*/  STL.64 [R1+0xe28], R32 ;  /* 0x000e282001007387 */ /* 0x0001e80000100a00 */
[----:B------:R3:W-:Y:S01]  /*6deb0*/  STL [R1+0x5f0], R0 ;  /* 0x0005f00001007387 */ /* 0x0007e20000100800 */
[----:B0-----:R-:W-:Y:S02]  /*6dec0*/  IADD3 R32, P6, R47, R10, RZ ;  /* 0x0000000a2f207210 */ /* 0x001fe40007fde0ff */
[----:B---3--:R-:W-:Y:S02]  /*6ded0*/  F2FP.SATFINITE.E5M2.F32.PACK_AB_MERGE_C R0, R54, R48, RZ ;  /* 0x000000303600723e */ /* 0x008fe400048060ff */
[----:B----4-:R-:W-:Y:S01]  /*6dee0*/  F2FP.SATFINITE.E5M2.F32.PACK_AB_MERGE_C R4, R4, R42, RZ ;  /* 0x0000002a0404723e */ /* 0x010fe200048060ff */
[----:B------:R-:W-:-:S02]  /*6def0*/  IMAD.X R33, R8, 0x1, R12, P6 ;  /* 0x0000000108217824 */ /* 0x000fc400030e060c */
[----:B------:R0:W-:Y:S02]  /*6df00*/  STL [R1+0x5f4], R0 ;  /* 0x0005f40001007387 */ /* 0x0001e40000100800 */
[----:B0-----:R-:W-:-:S05]  /*6df10*/  F2FP.SATFINITE.E5M2.F32.PACK_AB_MERGE_C R0, R6, R3, RZ ;  /* 0x000000030600723e */ /* 0x001fca00048060ff */
[----:B------:R0:W-:Y:S04]  /*6df20*/  STL [R1+0x2e74], R0 ;  /* 0x002e740001007387 */ /* 0x0001e80000100800 */
[----:B------:R-:W-:Y:S04]  /*6df30*/  STL.64 [R1+0xe20], R32 ;  /* 0x000e202001007387 */ /* 0x000fe80000100a00 */
[----:B------:R1:W-:Y:S01]  /*6df40*/  STL [R1+0x5e0], R4 ;  /* 0x0005e00401007387 */ /* 0x0003e20000100800 */
[----:B0-----:R-:W-:-:S03]  /*6df50*/  F2FP.SATFINITE.E5M2.F32.PACK_AB_MERGE_C R0, R53, R7, RZ ;  /* 0x000000073500723e */ /* 0x001fc600048060ff */
[----:B------:R-:W3:Y:S04]  /*6df60*/  LDL.LU R3, [R1+0x5a0] ;  /* 0x0005a00001037983 */ /* 0x000ee80000300800 */
[----:B------:R-:W3:Y:S01]  /*6df70*/  LDL.LU R6, [R1+0x5a4] ;  /* 0x0005a40001067983 */ /* 0x000ee20000300800 */
[----:B-1----:R-:W-:-:S05]  /*6df80*/  IADD3 R4, P6, R47, R11, RZ ;  /* 0x0000000b2f047210 */ /* 0x002fca0007fde0ff */
[----:B------:R-:W-:-:S05]  /*6df90*/  IMAD.X R5, R8, 0x1, R14, P6 ;  /* 0x0000000108057824 */ /* 0x000fca00030e060e */
[----:B------:R0:W-:Y:S04]  /*6dfa0*/  STL.64 [R1+0xe18], R4 ;  /* 0x000e180401007387 */ /* 0x0001e80000100a00 */
[----:B------:R1:W-:Y:S04]  /*6dfb0*/  STL [R1+0x271c], R0 ;  /* 0x00271c0001007387 */ /* 0x0003e80000100800 */
[----:B------:R-:W4:Y:S01]  /*6dfc0*/  LDL.LU R7, [R1+0x5a8] ;  /* 0x0005a80001077983 */ /* 0x000f220000300800 */
[----:B0-----:R-:W-:-:S03]  /*6dfd0*/  IADD3 R4, P6, R47, R13, RZ ;  /* 0x0000000d2f047210 */ /* 0x001fc60007fde0ff */
[----:B------:R-:W4:Y:S01]  /*6dfe0*/  LDL.LU R53, [R1+0x5ac] ;  /* 0x0005ac0001357983 */ /* 0x000f220000300800 */
[----:B-1----:R-:W-:Y:S01]  /*6dff0*/  F2FP.SATFINITE.E5M2.F32.PACK_AB_MERGE_C R0, R61, R60, RZ ;  /* 0x0000003c3d00723e */ /* 0x002fe200048060ff */
[----:B------:R-:W-:Y:S02]  /*6e000*/  IMAD.X R5, R8, 0x1, R15, P6 ;  /* 0x0000000108057824 */ /* 0x000fe400030e060f */
[----:B------:R-:W4:Y:S04]  /*6e010*/  LDL.LU R60, [R1+0xd90] ;  /* 0x000d9000013c7983 */ /* 0x000f280000300800 */
[----:B------:R-:W4:Y:S04]  /*6e020*/  LDL.LU R61, [R1+0xd94] ;  /* 0x000d9400013d7983 */ /* 0x000f280000300800 */
[----:B------:R0:W-:Y:S01]  /*6e030*/  STL [R1+0x5d4], R0 ;  /* 0x0005d40001007387 */ /* 0x0001e20000100800 */
[----:B------:R-:W-:-:S05]  /*6e040*/  F2FP.SATFINITE.E5M2.F32.PACK_AB_MERGE_C R52, R52, R49, RZ ;  /* 0x000000313434723e */ /* 0x000fca00048060ff */
[----:B------:R-:W-:Y:S04]  /*6e050*/  STL [R1+0x2ea4], R52 ;  /* 0x002ea43401007387 */ /* 0x000fe80000100800 */
[----:B------:R1:W-:Y:S01]  /*6e060*/  STL.64 [R1+0xe10], R4 ;  /* 0x000e100401007387 */ /* 0x0003e20000100a00 */
[----:B0-----:R-:W-:Y:S02]  /*6e070*/  F2FP.SATFINITE.E5M2.F32.PACK_AB_MERGE_C R0, R2, R40, RZ ;  /* 0x000000280200723e */ /* 0x001fe400048060ff */
[----:B-1----:R-:W-:-:S03]  /*6e080*/  IADD3 R4, P6, R47, R16, RZ ;  /* 0x000000102f047210 */ /* 0x002fc60007fde0ff */
[----:B------:R0:W-:Y:S02]  /*6e090*/  STL [R1+0x5d0], R0 ;  /* 0x0005d00001007387 */ /* 0x0001e40000100800 */
[----:B------:R-:W-:-:S05]  /*6e0a0*/  IMAD.X R5, R8, 0x1, R19, P6 ;  /* 0x0000000108057824 */ /* 0x000fca00030e0613 */
[----:B------:R1:W-:Y:S01]  /*6e0b0*/  STL.64 [R1+0xe08], R4 ;  /* 0x000e080401007387 */ /* 0x0003e20000100a00 */
[----:B0-----:R-:W-:Y:S02]  /*6e0c0*/  F2FP.SATFINITE.E5M2.F32.PACK_AB_MERGE_C R0, R55, R50, RZ ;  /* 0x000000323700723e */ /* 0x001fe400048060ff */
[----:B------:R-:W-:Y:S01]  /*6e0d0*/  IADD3 R32, P6, R47, R17, RZ ;  /* 0x000000112f207210 */ /* 0x000fe20007fde0ff */
[----:B-1----:R-:W4:Y:S04]  /*6e0e0*/  LDL.LU R5, [R1+0xd98] ;  /* 0x000d980001057983 */ /* 0x002f280000300800 */
[----:B------:R-:W4:Y:S04]  /*6e0f0*/  LDL.LU R2, [R1+0xd9c] ;  /* 0x000d9c0001027983 */ /* 0x000f280000300800 */
[----:B------:R-:W4:Y:S04]  /*6e100*/  LDL.LU R4, [R1+0xd80] ;  /* 0x000d800001047983 */ /* 0x000f280000300800 */
[----:B------:R-:W4:Y:S01]  /*6e110*/  LDL.LU R49, [R1+0xd84] ;  /* 0x000d840001317983 */ /* 0x000f220000300800 */
[----:B------:R-:W-:-:S03]  /*6e120*/  IMAD.X R33, R8, 0x1, R20, P6 ;  /* 0x0000000108217824 */ /* 0x000fc600030e0614 */
[----:B------:R4:W-:Y:S04]  /*6e130*/  STL [R1+0x5c0], R0 ;  /* 0x0005c00001007387 */ /* 0x0009e80000100800 */
[----:B------:R-:W4:Y:S04]  /*6e140*/  LDL.LU R50, [R1+0xd88] ;  /* 0x000d880001327983 */ /* 0x000f280000300800 */
[----:B------:R-:W4:Y:S01]  /*6e150*/  LDL.LU R55, [R1+0xd8c] ;  /* 0x000d8c0001377983 */ /* 0x000f220000300800 */
[----:B--2---:R-:W-:-:S05]  /*6e160*/  F2FP.SATFINITE.E5M2.F32.PACK_AB_MERGE_C R48, R43, R41, RZ ;  /* 0x000000292b30723e */ /* 0x004fca00048060ff */
[----:B------:R-:W-:Y:S04]  /*6e170*/  STL [R1+0x2edc], R48 ;  /* 0x002edc3001007387 */ /* 0x000fe80000100800 */
[----:B------:R-:W2:Y:S04]  /*6e180*/  LDL.LU R45, [R1+0x590] ;  /* 0x00059000012d7983 */ /* 0x000ea80000300800 */
[----:B------:R-:W2:Y:S04]  /*6e190*/  LDL.LU R56, [R1+0x594] ;  /* 0x0005940001387983 */ /* 0x000ea80000300800 */
[----:B------:R-:W2:Y:S04]  /*6e1a0*/  LDL.LU R57, [R1+0x598] ;  /* 0x0005980001397983 */ /* 0x000ea80000300800 */
[----:B------:R-:W-:Y:S04]  /*6e1b0*/  STL.64 [R1+0xe00], R32 ;  /* 0x000e002001007387 */ /* 0x000fe80000100a00 */
[----:B------:R-:W2:Y:S04]  /*6e1c0*/  LDL.LU R44, [R1+0x59c] ;  /* 0x00059c00012c7983 */ /* 0x000ea80000300800 */
[----:B------:R-:W2:Y:S04]  /*6e1d0*/  LDL.LU R51, [R1+0x580] ;  /* 0x0005800001337983 */ /* 0x000ea80000300800 */
[----:B------:R-:W2:Y:S04]  /*6e1e0*/  LDL.LU R54, [R1+0x584] ;  /* 0x0005840001367983 */ /* 0x000ea80000300800 */
[----:B------:R-:W2:Y:S04]  /*6e1f0*/  LDL.LU R40, [R1+0x588] ;  /* 0x0005880001287983 */ /* 0x000ea80000300800 */
[----:B------:R-:W2:Y:S01]  /*6e200*/  LDL.LU R43, [R1+0x58c] ;  /* 0x00058c00012b7983 */ /* 0x000ea20000300800 */
[----:B---3--:R-:W-:-:S02]  /*6e210*/  F2FP.SATFINITE.E5M2.F32.PACK_AB_MERGE_C R3, R6, R3, RZ ;  /* 0x000000030603723e */ /* 0x008fc400048060ff */
[----:B------:R-:W-:-:S03]  /*6e220*/  IADD3 R6, P6, R47, R18, RZ ;  /* 0x000000122f067210 */ /* 0x000fc60007fde0ff */
[----:B------:R-:W-:Y:S01]  /*6e230*/  STL [R1+0x5b4], R3 ;  /* 0x0005b40301007387 */ /* 0x000fe20000100800 */
[----:B----4-:R-:W-:Y:S01]  /*6e240*/  F2FP.SATFINITE.E5M2.F32.PACK_AB_MERGE_C R0, R53, R7, RZ ;  /* 0x000000073500723e */ /* 0x010fe200048060ff */
[----:B------:R-:W-:-:S04]  /*6e250*/  IMAD.X R7, R8, 0x1, R21, P6 ;  /* 0x0000000108077824 */ /* 0x000fc800030e0615 */
[----:B------:R0:W-:Y:S04]  /*6e260*/  STL [R1+0x5b0], R0 ;  /* 0x0005b00001007387 */ /* 0x0001e80000100800 */
[----:B------:R-:W3:Y:S04]  /*6e270*/  LDL.LU R42, [R1+0x570] ;  /* 0x00057000012a7983 */ /* 0x000ee80000300800 */
[----:B------:R-:W3:Y:S01]  /*6e280*/  LDL.LU R41, [R1+0x574] ;  /* 0x0005740001297983 */ /* 0x000ee20000300800 */
[----:B0-----:R-:W-:-:S03]  /*6e290*/  F2FP.SATFINITE.E5M2.F32.PACK_AB_MERGE_C R0, R61, R60, RZ ;  /* 0x0000003c3d00723e */ /* 0x001fc600048060ff */
[----:B------:R0:W-:Y:S01]  /*6e2a0*/  STL.64 [R1+0xdf8], R6 ;  /* 0x000df80601007387 */ /* 0x0001e20000100a00 */
[----:B------:R-:W-:-:S03]  /*6e2b0*/  IADD3 R32, P6, R47, R22, RZ ;  /* 0x000000162f207210 */ /* 0x000fc60007fde0ff */
[----:B------:R-:W-:Y:S04]  /*6e2c0*/  STL [R1+0x5a8], R0 ;  /* 0x0005a80001007387 */ /* 0x000fe80000100800 */
[----:B------:R-:W4:Y:S04]  /*6e2d0*/  LDL.LU R3, [R1+0x578] ;  /* 0x0005780001037983 */ /* 0x000f280000300800 */
[----:B0-----:R-:W4:Y:S04]  /*6e2e0*/  LDL.LU R6, [R1+0x57c] ;  /* 0x00057c0001067983 */ /* 0x001f280000300800 */
[----:B------:R-:W4:Y:S04]  /*6e2f0*/  LDL.LU R7, [R1+0x560] ;  /* 0x0005600001077983 */ /* 0x000f280000300800 */
[----:B------:R-:W4:Y:S01]  /*6e300*/  LDL.LU R53, [R1+0x564] ;  /* 0x0005640001357983 */ /* 0x000f220000300800 */
[----:B------:R-:W-:-:S03]  /*6e310*/  IMAD.X R33, R8, 0x1, R24, P6 ;  /* 0x0000000108217824 */ /* 0x000fc600030e0618 */
[----:B------:R-:W4:Y:S04]  /*6e320*/  LDL.LU R60, [R1+0x568] ;  /* 0x00056800013c7983 */ /* 0x000f280000300800 */
[----:B------:R-:W4:Y:S01]  /*6e330*/  LDL.LU R61, [R1+0x56c] ;  /* 0x00056c00013d7983 */ /* 0x000f220000300800 */
[----:B------:R-:W-:-:S05]  /*6e340*/  F2FP.SATFINITE.E5M2.F32.PACK_AB_MERGE_C R2, R2, R5, RZ ;  /* 0x000000050202723e */ /* 0x000fca00048060ff */
[----:B------:R0:W-:Y:S02]  /*6e350*/  STL [R1+0x2f20], R2 ;  /* 0x002f200201007387 */ /* 0x0001e40000100800 */
[----:B0-----:R-:W-:Y:S02]  /*6e360*/  F2FP.SATFINITE.E5M2.F32.PACK_AB_MERGE_C R2, R49, R4, RZ ;  /* 0x000000043102723e */ /* 0x001fe400048060ff */
[----:B------:R-:W-:Y:S02]  /*6e370*/  IADD3 R4, P6, R47, R23, RZ ;  /* 0x000000172f047210 */ /* 0x000fe40007fde0ff */
[----:B------:R-:W-:-:S03]  /*6e380*/  F2FP.SATFINITE.E5M2.F32.PACK_AB_MERGE_C R0, R55, R50, RZ ;  /* 0x000000323700723e */ /* 0x000fc600048060ff */
[----:B------:R-:W-:Y:S01]  /*6e390*/  IMAD.X R5, R8, 0x1, R25, P6 ;  /* 0x0000000108057824 */ /* 0x000fe200030e0619 */
[----:B------:R0:W-:Y:S04]  /*6e3a0*/  STL.64 [R1+0xdf0], R32 ;  /* 0x000df02001007387 */ /* 0x0001e80000100a00 */
[----:B------:R-:W-:Y:S04]  /*6e3b0*/  STL [R1+0x5a0], R2 ;  /* 0x0005a00201007387 */ /* 0x000fe80000100800 */
[----:B------:R-:W-:Y:S01]  /*6e3c0*/  STL [R1+0x5a4], R0 ;  /* 0x0005a40001007387 */ /* 0x000fe20000100800 */
[----:B0-----:R-:W-:-:S03]  /*6e3d0*/  IADD3 R32, P6, R47, R26, RZ ;  /* 0x0000001a2f207210 */ /* 0x001fc60007fde0ff */
[----:B------:R0:W-:Y:S02]  /*6e3e0*/  STL.64 [R1+0xde8], R4 ;  /* 0x000de80401007387 */ /* 0x0001e40000100a00 */
[----:B------:R-:W-:Y:S02]  /*6e3f0*/  IMAD.X R33, R8, 0x1, R29, P6 ;  /* 0x0000000108217824 */ /* 0x000fe400030e061d */
[----:B0-----:R-:W4:Y:S04]  /*6e400*/  LDL.LU R4, [R1+0x550] ;  /* 0x0005500001047983 */ /* 0x001f280000300800 */
[----:B------:R-:W4:Y:S04]  /*6e410*/  LDL.LU R49, [R1+0x554] ;  /* 0x0005540001317983 */ /* 0x000f280000300800 */
[----:B------:R-:W4:Y:S04]  /*6e420*/  LDL.LU R50, [R1+0x558] ;  /* 0x0005580001327983 */ /* 0x000f280000300800 */
[----:B------:R-:W4:Y:S01]  /*6e430*/  LDL.LU R55, [R1+0x55c] ;  /* 0x00055c0001377983 */ /* 0x000f220000300800 */
[----:B--2---:R-:W-:-:S05]  /*6e440*/  F2FP.SATFINITE.E5M2.F32.PACK_AB_MERGE_C R2, R56, R45, RZ ;  /* 0x0000002d3802723e */ /* 0x004fca00048060ff */
[----:B------:R-:W-:Y:S01]  /*6e450*/  STL [R1+0x594], R2 ;  /* 0x0005940201007387 */ /* 0x000fe20000100800 */
[----:B------:R-:W-:-:S05]  /*6e460*/  F2FP.SATFINITE.E5M2.F32.PACK_AB_MERGE_C R0, R44, R57, RZ ;  /* 0x000000392c00723e */ /* 0x000fca00048060ff */
[----:B------:R0:W-:Y:S04]  /*6e470*/  STL [R1+0x590], R0 ;  /* 0x0005900001007387 */ /* 0x0001e80000100800 */
[----:B------:R-:W2:Y:S04]  /*6e480*/  LDL.LU R45, [R1+0x540] ;  /* 0x00054000012d7983 */ /* 0x000ea80000300800 */
[----:B------:R1:W-:Y:S01]  /*6e490*/  STL.64 [R1+0xdd8], R32 ;  /* 0x000dd82001007387 */ /* 0x0003e20000100a00 */
[----:B0-----:R-:W-:Y:S02]  /*6e4a0*/  F2FP.SATFINITE.E5M2.F32.PACK_AB_MERGE_C R0, R54, R51, RZ ;  /* 0x000000333600723e */ /* 0x001fe400048060ff */
[----:B------:R-:W-:-:S03]  /*6e4b0*/  F2FP.SATFINITE.E5M2.F32.PACK_AB_MERGE_C R57, R43, R40, RZ ;  /* 0x000000282b39723e */ /* 0x000fc600048060ff */
[----:B------:R-:W-:Y:S04]  /*6e4c0*/  STL [R1+0x598], R0 ;  /* 0x0005980001007387 */ /* 0x000fe80000100800 */
[----:B------:R-:W2:Y:S01]  /*6e4d0*/  LDL.LU R56, [R1+0x544] ;  /* 0x0005440001387983 */ /* 0x000ea20000300800 */
[----:B-1----:R-:W-:-:S03]  /*6e4e0*/  IADD3 R32, P6, R47, R27, RZ ;  /* 0x0000001b2f207210 */ /* 0x002fc60007fde0ff */
[----:B------:R-:W2:Y:S02]  /*6e4f0*/  LDL.LU R40, [R1+0x548] ;  /* 0x0005480001287983 */ /* 0x000ea40000300800 */
[----:B------:R-:W-:Y:S02]  /*6e500*/  IMAD.X R33, R8, 0x1, R31, P6 ;  /* 0x0000000108217824 */ /* 0x000fe400030e061f */
[----:B------:R-:W2:Y:S04]  /*6e510*/  LDL.LU R43, [R1+0x54c] ;  /* 0x00054c00012b7983 */ /* 0x000ea80000300800 */
[----:B------:R-:W-:Y:S04]  /*6e520*/  STL [R1+0x2e70], R57 ;  /* 0x002e703901007387 */ /* 0x000fe80000100800 */
[----:B------:R0:W-:Y:S04]  /*6e530*/  STL.64 [R1+0xde0], R32 ;  /* 0x000de02001007387 */ /* 0x0001e80000100a00 */
[----:B0-----:R-:W2:Y:S01]  /*6e540*/  LDL.LU.64 R32, [R1+0x2fd8] ;  /* 0x002fd80001207983 */ /* 0x001ea20000300a00 */
[----:B------:R-:W-:-:S02]  /*6e550*/  IADD3 R2, P6, R47, R28, RZ ;  /* 0x0000001c2f027210 */ /* 0x000fc40007fde0ff */
[----:B---3--:R-:W-:-:S05]  /*6e560*/  F2FP.SATFINITE.E5M2.F32.PACK_AB_MERGE_C R5, R41, R42, RZ ;  /* 0x0000002a2905723e */ /* 0x008fca00048060ff */
[----:B------:R-:W-:Y:S01]  /*6e570*/  STL [R1+0x2708], R5 ;  /* 0x0027080501007387 */ /* 0x000fe20000100800 */
[----:B----4-:R-:W-:-:S05]  /*6e580*/  F2FP.SATFINITE.E5M2.F32.PACK_AB_MERGE_C R0, R6, R3, RZ ;  /* 0x000000030600723e */ /* 0x010fca00048060ff */
[----:B------:R0:W-:Y:S04]  /*6e590*/  STL [R1+0x272c], R0 ;  /* 0x00272c0001007387 */ /* 0x0001e80000100800 */
[----:B------:R-:W3:Y:S01]  /*6e5a0*/  LDL.LU R41, [R1+0xd70] ;  /* 0x000d700001297983 */ /* 0x000ee20000300800 */
[----:B0-----:R-:W-:Y:S02]  /*6e5b0*/  F2FP.SATFINITE.E5M2.F32.PACK_AB_MERGE_C R0, R53, R7, RZ ;  /* 0x000000073500723e */ /* 0x001fe400048060ff */
[----:B------:R-:W-:Y:S02]  /*6e5c0*/  F2FP.SATFINITE.E5M2.F32.PACK_AB_MERGE_C R53, R61, R60, RZ ;  /* 0x0000003c3d35723e */ /* 0x000fe400048060ff */
[----:B------:R-:W-:Y:S02]  /*6e5d0*/  F2FP.SATFINITE.E5M2.F32.PACK_AB_MERGE_C R4, R49, R4, RZ ;  /* 0x000000043104723e */ /* 0x000fe400048060ff */
[----:B------:R-:W-:Y:S01]  /*6e5e0*/  F2FP.SATFINITE.E5M2.F32.PACK_AB_MERGE_C R50, R55, R50, RZ ;  /* 0x000000323732723e */ /* 0x000fe200048060ff */
[----:B--2---:R-:W-:Y:S01]  /*6e5f0*/  IMAD.X R3, R8, 0x1, R32, P6 ;  /* 0x0000000108037824 */ /* 0x004fe200030e0620 */
[----:B------:R-:W-:-:S04]  /*6e600*/  IADD3 R6, P6, R47, R30, RZ ;  /* 0x0000001e2f067210 */ /* 0x000fc80007fde0ff */
[----:B------:R0:W-:Y:S01]  /*6e610*/  STL.64 [R1+0xdd0], R2 ;  /* 0x000dd00201007387 */ /* 0x0001e20000100a00 */
[----:B------:R-:W-:-:S03]  /*6e620*/  IMAD.X R7, R8, 0x1, R33, P6 ;  /* 0x0000000108077824 */ /* 0x000fc600030e0621 */
[----:B------:R-:W-:Y:S04]  /*6e630*/  STL [R1+0x564], R0 ;  /* 0x0005640001007387 */ /* 0x000fe80000100800 */
[----:B0-----:R-:W3:Y:S04]  /*6e640*/  LDL.LU R3, [R1+0xd74] ;  /* 0x000d740001037983 */ /* 0x001ee80000300800 */
[----:B------:R-:W-:Y:S04]  /*6e650*/  STL [R1+0x2e98], R53 ;  /* 0x002e983501007387 */ /* 0x000fe80000100800 */
[----:B------:R0:W-:Y:S04]  /*6e660*/  STL.64 [R1+0xdc8], R6 ;  /* 0x000dc80601007387 */ /* 0x0001e80000100a00 */
[----:B0-----:R-:W2:Y:S04]  /*6e670*/  LDL.LU R6, [R1+0xd78] ;  /* 0x000d780001067983 */ /* 0x001ea80000300800 */
[----:B------:R-:W2:Y:S04]  /*6e680*/  LDL.LU R7, [R1+0xd7c] ;  /* 0x000d7c0001077983 */ /* 0x000ea80000300800 */
[----:B------:R-:W4:Y:S04]  /*6e690*/  LDL.LU R60, [R1+0xd60] ;  /* 0x000d6000013c7983 */ /* 0x000f280000300800 */
[----:B------:R-:W4:Y:S04]  /*6e6a0*/  LDL.LU R61, [R1+0xd64] ;  /* 0x000d6400013d7983 */ /* 0x000f280000300800 */
[----:B------:R0:W-:Y:S04]  /*6e6b0*/  STL [R1+0x2ee0], R4 ;  /* 0x002ee00401007387 */ /* 0x0001e80000100800 */
[----:B------:R-:W4:Y:S04]  /*6e6c0*/  LDL.LU R44, [R1+0xd68] ;  /* 0x000d6800012c7983 */ /* 0x000f280000300800 */
[----:B------:R-:W4:Y:S01]  /*6e6d0*/  LDL.LU R51, [R1+0xd6c] ;  /* 0x000d6c0001337983 */ /* 0x000f220000300800 */
[----:B0-----:R-:W-:-:S03]  /*6e6e0*/  IADD3 R4, P6, R47, R34, RZ ;  /* 0x000000222f047210 */ /* 0x001fc60007fde0ff */
[----:B------:R-:W4:Y:S04]  /*6e6f0*/  LDL.LU R54, [R1+0x530] ;  /* 0x0005300001367983 */ /* 0x000f280000300800 */
[----:B------:R-:W4:Y:S01]  /*6e700*/  LDL.LU R42, [R1+0x534] ;  /* 0x00053400012a7983 */ /* 0x000f220000300800 */
[----:B------:R-:W-:-:S03]  /*6e710*/  IMAD.X R5, R8, 0x1, R36, P6 ;  /* 0x0000000108057824 */ /* 0x000fc600030e0624 */
[----:B------:R-:W4:Y:S01]  /*6e720*/  LDL.LU R49, [R1+0x538] ;  /* 0x0005380001317983 */ /* 0x000f220000300800 */
[----:B------:R-:W-:-:S03]  /*6e730*/  F2FP.SATFINITE.E5M2.F32.PACK_AB_MERGE_C R0, R56, R45, RZ ;  /* 0x0000002d3800723e */ /* 0x000fc600048060ff */
[----:B------:R-:W4:Y:S04]  /*6e740*/  LDL.LU R55, [R1+0x53c] ;  /* 0x00053c0001377983 */ /* 0x000f280000300800 */
[----:B------:R-:W-:Y:S04]  /*6e750*/  STL [R1+0x2d70], R50 ;  /* 0x002d703201007387 */ /* 0x000fe80000100800 */
[----:B------:R-:W4:Y:S04]  /*6e760*/  LDL.LU R52, [R1+0x520] ;  /* 0x0005200001347983 */ /* 0x000f280000300800 */
[----:B------:R0:W-:Y:S01]  /*6e770*/  STL.64 [R1+0xdc0], R4 ;  /* 0x000dc00401007387 */ /* 0x0001e20000100a00 */
[----:B------:R-:W-:-:S03]  /*6e780*/  F2FP.SATFINITE.E5M2.F32.PACK_AB_MERGE_C R2, R43, R40, RZ ;  /* 0x000000282b02723e */ /* 0x000fc600048060ff */
[----:B------:R1:W-:Y:S01]  /*6e790*/  STL [R1+0x550], R0 ;  /* 0x0005500001007387 */ /* 0x0003e20000100800 */
[----:B0-----:R-:W-:-:S03]  /*6e7a0*/  IADD3 R4, P6, R47, R35, RZ ;  /* 0x000000232f047210 */ /* 0x001fc60007fde0ff */
[----:B-1----:R-:W4:Y:S02]  /*6e7b0*/  LDL.LU R0, [R1+0x524] ;  /* 0x0005240001007983 */ /* 0x002f240000300800 */
[----:B------:R-:W-:Y:S02]  /*6e7c0*/  IMAD.X R5, R8, 0x1, R38, P6 ;  /* 0x0000000108057824 */ /* 0x000fe400030e0626 */
[----:B------:R-:W-:Y:S04]  /*6e7d0*/  STL [R1+0x554], R2 ;  /* 0x0005540201007387 */ /* 0x000fe80000100800 */
[----:B------:R-:W4:Y:S04]  /*6e7e0*/  LDL.LU R46, [R1+0x528] ;  /* 0x00052800012e7983 */ /* 0x000f280000300800 */
[----:B------:R0:W-:Y:S04]  /*6e7f0*/  STL.64 [R1+0xdb8], R4 ;  /* 0x000db80401007387 */ /* 0x0001e80000100a00 */
[----:B0-----:R-:W4:Y:S04]  /*6e800*/  LDL.LU R5, [R1+0x52c] ;  /* 0x00052c0001057983 */ /* 0x001f280000300800 */
[----:B------:R-:W4:Y:S04]  /*6e810*/  LDL.LU R40, [R1+0x510] ;  /* 0x0005100001287983 */ /* 0x000f280000300800 */
[----:B------:R-:W4:Y:S01]  /*6e820*/  LDL.LU R43, [R1+0x514] ;  /* 0x00051400012b7983 */ /* 0x000f220000300800 */
[----:B------:R-:W-:-:S03]  /*6e830*/  IADD3 R56, P6, R47, R37, RZ ;  /* 0x000000252f387210 */ /* 0x000fc60007fde0ff */
[----:B------:R-:W4:Y:S02]  /*6e840*/  LDL.LU R45, [R1+0x518] ;  /* 0x00051800012d7983 */ /* 0x000f240000300800 */
[----:B------:R-:W-:-:S05]  /*6e850*/  IMAD.X R57, R8, 0x1, R39, P6 ;  /* 0x0000000108397824 */ /* 0x000fca00030e0627 */
[----:B------:R0:W-:Y:S01]  /*6e860*/  STL.64 [R1+0xdb0], R56 ;  /* 0x000db03801007387 */ /* 0x0001e20000100a00 */
[----:B------:R-:W-:-:S03]  /*6e870*/  SHF.R.S32.HI R8, RZ, 0x1f, R59 ;  /* 0x0000001fff087819 */ /* 0x000fc6000001143b */
[----:B0-----:R-:W4:Y:S01]  /*6e880*/  LDL.LU R56, [R1+0x51c] ;  /* 0x00051c0001387983 */ /* 0x001f220000300800 */
[----:B---3--:R-:W-:-:S05]  /*6e890*/  F2FP.SATFINITE.E5M2.F32.PACK_AB_MERGE_C R2, R3, R41, RZ ;  /* 0x000000290302723e */ /* 0x008fca00048060ff */
[----:B------:R2:W-:Y:S04]  /*6e8a0*/  STL [R1+0x548], R2 ;  /* 0x0005480201007387 */ /* 0x0005e80000100800 */
[----:B------:R-:W3:Y:S04]  /*6e8b0*/  LDL.LU R41, [R1+0x500] ;  /* 0x0005000001297983 */ /* 0x000ee80000300800 */
[----:B------:R-:W3:Y:S01]  /*6e8c0*/  LDL.LU R3, [R1+0x504] ;  /* 0x0005040001037983 */ /* 0x000ee20000300800 */
[----:B--2---:R-:W-:-:S03]  /*6e8d0*/  F2FP.SATFINITE.E5M2.F32.PACK_AB_MERGE_C R2, R7, R6, RZ ;  /* 0x000000060702723e */ /* 0x004fc600048060ff */
[----:B------:R-:W2:Y:S04]  /*6e8e0*/  LDL.LU R6, [R1+0x508] ;  /* 0x0005080001067983 */ /* 0x000ea80000300800 */
[----:B------:R-:W2:Y:S04]  /*6e8f0*/  LDL.LU R7, [R1+0x50c] ;  /* 0x00050c0001077983 */ /* 0x000ea80000300800 */
[----:B------:R4:W-:Y:S02]  /*6e900*/  STL [R1+0x54c], R2 ;  /* 0x00054c0201007387 */ /* 0x0009e40000100800 */
[----:B----4-:R-:W-:-:S02]  /*6e910*/  F2FP.SATFINITE.E5M2.F32.PACK_AB_MERGE_C R2, R61, R60, RZ ;  /* 0x0000003c3d02723e */ /* 0x010fc400048060ff */
[----:B------:R-:W-:Y:S02]  /*6e920*/  IADD3 R60, P6, R59, R9, RZ ;  /* 0x000000093b3c7210 */ /* 0x000fe40007fde0ff */
[----:B------:R-:W-:-:S03]  /*6e930*/  F2FP.SATFINITE.E5M2.F32.PACK_AB_MERGE_C R4, R51, R44, RZ ;  /* 0x0000002c3304723e */ /* 0x000fc600048060ff */
[C---:B------:R-:W-:Y:S01]  /*6e940*/  IMAD.X R61, R8.reuse, 0x1, R58, P6 ;  /* 0x00000001083d7824 */ /* 0x040fe200030e063a */
[----:B------:R-:W-:Y:S01]  /*6e950*/  IADD3 R50, P6, R59, R10, RZ ;  /* 0x0000000a3b327210 */ /* 0x000fe20007fde0ff */
[----:B------:R0:W-:Y:S04]  /*6e960*/  STL [R1+0x540], R2 ;  /* 0x0005400201007387 */ /* 0x0001e80000100800 */
[----:B------:R1:W-:Y:S01]  /*6e970*/  STL.64 [R1+0xda8], R60 ;  /* 0x000da83c01007387 */ /* 0x0003e20000100a00 */
[----:B------:R-:W-:Y:S01]  /*6e980*/  IMAD.X R51, R8, 0x1, R12, P6 ;  /* 0x0000000108337824 */ /* 0x000fe200030e060c */
[----:B0-----:R-:W-:Y:S02]  /*6e990*/  F2FP.SATFINITE.E5M2.F32.PACK_AB_MERGE_C R2, R42, R54, RZ ;  /* 0x000000362a02723e */ /* 0x001fe400048060ff */
[----:B-1----:R-:W4:Y:S04]  /*6e9a0*/  LDL.LU.64 R60, [R1+0x2fd0] ;  /* 0x002fd000013c7983 */ /* 0x002f280000300a00 */
[----:B------:R-:W-:Y:S04]  /*6e9b0*/  STL [R1+0x544], R4 ;  /* 0x0005440401007387 */ /* 0x000fe80000100800 */
[----:B------:R0:W-:Y:S04]  /*6e9c0*/  STL [R1+0x530], R2 ;  /* 0x0005300201007387 */ /* 0x0001e80000100800 */
[----:B------:R-:W4:Y:S04]  /*6e9d0*/  LDL.LU R44, [R1+0x4f0] ;  /* 0x0004f000012c7983 */ /* 0x000f280000300800 */
[----:B------:R1:W-:Y:S01]  /*6e9e0*/  STL.64 [R1+0xda0], R50 ;  /* 0x000da03201007387 */ /* 0x0003e20000100a00 */
[----:B0-----:R-:W-:-:S02]  /*6e9f0*/  F2FP.SATFINITE.E5M2.F32.PACK_AB_MERGE_C R2, R55, R49, RZ ;  /* 0x000000313702723e */ /* 0x001fc400048060ff */
[----:B------:R-:W-:Y:S02]  /*6ea00*/  F2FP.SATFINITE.E5M2.F32.PACK_AB_MERGE_C R0, R0, R52, RZ ;  /* 0x000000340000723e */ /* 0x000fe400048060ff */
[----:B------:R-:W-:Y:S01]  /*6ea10*/  IADD3 R52, P6, R59, R11, RZ ;  /* 0x0000000b3b347210 */ /* 0x000fe20007fde0ff */
[----:B-1----:R-:W4:Y:S04]  /*6ea20*/  LDL.LU R51, [R1+0x4f4] ;  /* 0x0004f40001337983 */ /* 0x002f280000300800 */
[----:B------:R0:W-:Y:S04]  /*6ea30*/  STL [R1+0x534], R2 ;  /* 0x0005340201007387 */ /* 0x0001e80000100800 */
[----:B------:R-:W4:Y:S04]  /*6ea40*/  LDL.LU R49, [R1+0x4f8] ;  /* 0x0004f80001317983 */ /* 0x000f280000300800 */
[----:B------:R-:W4:Y:S01]  /*6ea50*/  LDL.LU R55, [R1+0x4fc] ;  /* 0x0004fc0001377983 */ /* 0x000f220000300800 */
[----:B------:R-:W-:-:S03]  /*6ea60*/  IMAD.X R53, R8, 0x1, R14, P6 ;  /* 0x0000000108357824 */ /* 0x000fc600030e060e */
[----:B------:R-:W4:Y:S01]  /*6ea70*/  LDL.LU R54, [R1+0x4e0] ;  /* 0x0004e00001367983 */ /* 0x000f220000300800 */
[----:B0-----:R-:W-:-:S03]  /*6ea80*/  F2FP.SATFINITE.E5M2.F32.PACK_AB_MERGE_C R2, R5, R46, RZ ;  /* 0x0000002e0502723e */ /* 0x001fc600048060ff */
[----:B------:R-:W4:Y:S04]  /*6ea90*/  LDL.LU R42, [R1+0x4e4] ;  /* 0x0004e400012a7983 */ /* 0x000f280000300800 */
[----:B------:R0:W-:Y:S04]  /*6eaa0*/  STL [R1+0x2e7c], R0 ;  /* 0x002e7c0001007387 */ /* 0x0001e80000100800 */
[----:B------:R-:W-:Y:S01]  /*6eab0*/  STL.64 [R1+0x2fc8], R10 ;  /* 0x002fc80a01007387 */ /* 0x000fe20000100a00 */
[----:B0-----:R-:W-:-:S03]  /*6eac0*/  F2FP.SATFINITE.E5M2.F32.PACK_AB_MERGE_C R0, R43, R40, RZ ;  /* 0x000000282b00723e */ /* 0x001fc600048060ff */
[----:B------:R-:W4:Y:S04]  /*6ead0*/  LDL.LU R40, [R1+0x4e8] ;  /* 0x0004e80001287983 */ /* 0x000f280000300800 */
[----:B------:R-:W-:Y:S04]  /*6eae0*/  STL.64 [R1+0xd98], R52 ;  /* 0x000d983401007387 */ /* 0x000fe80000100a00 */
[----:B------:R0:W-:Y:S04]  /*6eaf0*/  STL [R1+0x528], R2 ;  /* 0x0005280201007387 */ /* 0x0001e80000100800 */
[----:B------:R-:W4:Y:S01]  /*6eb00*/  LDL.LU R43, [R1+0x4ec] ;  /* 0x0004ec00012b7983 */ /* 0x000f220000300800 */
[----:B------:R-:W-:-:S05]  /*6eb10*/  IADD3 R4, P6, R59, R13, RZ ;  /* 0x0000000d3b047210 */ /* 0x000fca0007fde0ff */
[----:B------:R-:W-:Y:S01]  /*6eb20*/  IMAD.X R5, R8, 0x1, R15, P6 ;  /* 0x0000000108057824 */ /* 0x000fe200030e060f */
[----:B------:R-:W-:Y:S01]  /*6eb30*/  STL [R1+0x26ec], R0 ;  /* 0x0026ec0001007387 */ /* 0x000fe20000100800 */
[----:B0-----:R-:W-:-:S03]  /*6eb40*/  IADD3 R2, P6, R59, R16, RZ ;  /* 0x000000103b027210 */ /* 0x001fc60007fde0ff */
[----:B------:R0:W-:Y:S02]  /*6eb50*/  STL.64 [R1+0xd90], R4 ;  /* 0x000d900401007387 */ /* 0x0001e40000100a00 */
[----:B0-----:R-:W-:-:S05]  /*6eb60*/  F2FP.SATFINITE.E5M2.F32.PACK_AB_MERGE_C R4, R56, R45, RZ ;  /* 0x0000002d3804723e */ /* 0x001fca00048060ff */
[----:B------:R-:W-:Y:S01]  /*6eb70*/  STL [R1+0x510], R4 ;  /* 0x0005100401007387 */ /* 0x000fe20000100800 */
[----:B---3--:R-:W-:Y:S01]  /*6eb80*/  F2FP.SATFINITE.E5M2.F32.PACK_AB_MERGE_C R0, R3, R41, RZ ;  /* 0x000000290300723e */ /* 0x008fe200048060ff */
[----:B------:R-:W-:-:S04]  /*6eb90*/  IMAD.X R3, R8, 0x1, R19, P6 ;  /* 0x0000000108037824 */ /* 0x000fc800030e0613 */
[----:B------:R2:W-:Y:S04]  /*6eba0*/  STL [R1+0x504], R0 ;  /* 0x0005040001007387 */ /* 0x0005e80000100800 */
[----:B------:R-:W3:Y:S04]  /*6ebb0*/  LDL.LU R11, [R1+0xd50] ;  /* 0x000d5000010b7983 */ /* 0x000ee80000300800 */
[----:B------:R0:W-:Y:S01]  /*6ebc0*/  STL.64 [R1+0xd88], R2 ;  /* 0x000d880201007387 */ /* 0x0001e20000100a00 */
[----:B--2---:R-:W-:-:S03]  /*6ebd0*/  F2FP.SATFINITE.E5M2.F32.PACK_AB_MERGE_C R0, R7, R6, RZ ;  /* 0x000000060700723e */ /* 0x004fc600048060ff */
[----:B0-----:R-:W3:Y:S04]  /*6ebe0*/  LDL.LU R2, [R1+0xd54] ;  /* 0x000d540001027983 */ /* 0x001ee80000300800 */
        /* <DEDUP_REMOVED lines=8> */
[----:B------:R-:W2:Y:S01]  /*6ec70*/  LDL.LU R7, [R1+0x4d4] ;  /* 0x0004d40001077983 */ /* 0x000ea20000300800 */
[----:B----4-:R-:W-:-:S02]  /*6ec80*/  F2FP.SATFINITE.E5M2.F32.PACK_AB_MERGE_C R4, R51, R44, RZ ;  /* 0x0000002c3304723e */ /* 0x010fc400048060ff */
[----:B------:R-:W-:-:S03]  /*6ec90*/  IADD3 R44, P6, R59, R17, RZ ;  /* 0x000000113b2c7210 */ /* 0x000fc60007fde0ff */
[----:B------:R0:W-:Y:S02]  /*6eca0*/  STL [R1+0x2ee4], R4 ;  /* 0x002ee40401007387 */ /* 0x0001e40000100800 */
[----:B------:R-:W-:Y:S01]  /*6ecb0*/  IMAD.X R45, R8, 0x1, R20, P6 ;  /* 0x00000001082d7824 */ /* 0x000fe200030e0614 */
[----:B------:R-:W-:Y:S02]  /*6ecc0*/  F2FP.SATFINITE.E5M2.F32.PACK_AB_MERGE_C R51, R55, R49, RZ ;  /* 0x000000313733723e */ /* 0x000fe400048060ff */
[----:B------:R-:W4:Y:S01]  /*6ecd0*/  LDL.LU R49, [R1+0x4d8] ;  /* 0x0004d80001317983 */ /* 0x000f220000300800 */
[----:B0-----:R-:W-:-:S03]  /*6ece0*/  IADD3 R4, P6, R59, R18, RZ ;  /* 0x000000123b047210 */ /* 0x001fc60007fde0ff */
[----:B------:R-:W4:Y:S01]  /*6ecf0*/  LDL.LU R55, [R1+0x4dc] ;  /* 0x0004dc0001377983 */ /* 0x000f220000300800 */
[----:B------:R-:W-:Y:S01]  /*6ed00*/  F2FP.SATFINITE.E5M2.F32.PACK_AB_MERGE_C R10, R42, R54, RZ ;  /* 0x000000362a0a723e */ /* 0x000fe200048060ff */
[----:B------:R-:W-:Y:S02]  /*6ed10*/  IMAD.X R5, R8, 0x1, R21, P6 ;  /* 0x0000000108057824 */ /* 0x000fe400030e0615 */
[----:B------:R-:W-:Y:S04]  /*6ed20*/  STL.64 [R1+0xd80], R44 ;  /* 0x000d802c01007387 */ /* 0x000fe80000100a00 */
[----:B------:R-:W-:Y:S04]  /*6ed30*/  STL [R1+0x2ee8], R51 ;  /* 0x002ee83301007387 */ /* 0x000fe80000100800 */
[----:B------:R-:W-:Y:S04]  /*6ed40*/  STL [R1+0x4f4], R10 ;  /* 0x0004f40a01007387 */ /* 0x000fe80000100800 */
[----:B------:R-:W4:Y:S04]  /*6ed50*/  LDL.LU R57, [R1+0x4c0] ;  /* 0x0004c00001397983 */ /* 0x000f280000300800 */
[----:B------:R-:W4:Y:S04]  /*6ed60*/  LDL.LU R48, [R1+0x4c4] ;  /* 0x0004c40001307983 */ /* 0x000f280000300800 */
[----:B------:R0:W-:Y:S04]  /*6ed70*/  STL.64 [R1+0xd78], R4 ;  /* 0x000d780401007387 */ /* 0x0001e80000100a00 */
[----:B------:R-:W4:Y:S04]  /*6ed80*/  LDL.LU R52, [R1+0x4c8] ;  /* 0x0004c80001347983 */ /* 0x000f280000300800 */
[----:B------:R-:W4:Y:S01]  /*6ed90*/  LDL.LU R46, [R1+0x4cc] ;  /* 0x0004cc00012e7983 */ /* 0x000f220000300800 */
[----:B0-----:R-:W-:-:S05]  /*6eda0*/  F2FP.SATFINITE.E5M2.F32.PACK_AB_MERGE_C R4, R43, R40, RZ ;  /* 0x000000282b04723e */ /* 0x001fca00048060ff */
[----:B------:R-:W-:Y:S04]  /*6edb0*/  STL [R1+0x4f0], R4 ;  /* 0x0004f00401007387 */ /* 0x000fe80000100800 */
        /* <DEDUP_REMOVED lines=8> */
[----:B------:R-:W-:-:S02]  /*6ee40*/  IADD3 R10, P6, R59, R22, RZ ;  /* 0x000000163b0a7210 */ /* 0x000fc40007fde0ff */
[----:B---3--:R-:W-:-:S03]  /*6ee50*/  F2FP.SATFINITE.E5M2.F32.PACK_AB_MERGE_C R2, R2, R11, RZ ;  /* 0x0000000b0202723e */ /* 0x008fc600048060ff */
[C---:B------:R-:W-:Y:S02]  /*6ee60*/  IMAD.X R11, R8.reuse, 0x1, R24, P6 ;  /* 0x00000001080b7824 */ /* 0x040fe400030e0618 */
[----:B------:R2:W-:Y:S04]  /*6ee70*/  STL [R1+0x2f24], R2 ;  /* 0x002f240201007387 */ /* 0x0005e80000100800 */
[----:B------:R0:W-:Y:S01]  /*6ee80*/  STL.64 [R1+0xd70], R10 ;  /* 0x000d700a01007387 */ /* 0x0001e20000100a00 */
[----:B--2---:R-:W-:Y:S02]  /*6ee90*/  F2FP.SATFINITE.E5M2.F32.PACK_AB_MERGE_C R2, R47, R0, RZ ;  /* 0x000000002f02723e */ /* 0x004fe400048060ff */
[----:B0-----:R-:W-:Y:S02]  /*6eea0*/  IADD3 R10, P6, R59, R23, RZ ;  /* 0x000000173b0a7210 */ /* 0x001fe40007fde0ff */
[----:B------:R-:W-:Y:S01]  /*6eeb0*/  F2FP.SATFINITE.E5M2.F32.PACK_AB_MERGE_C R0, R53, R50, RZ ;  /* 0x000000323500723e */ /* 0x000fe200048060ff */
[----:B------:R0:W-:Y:S02]  /*6eec0*/  STL [R1+0x4ec], R2 ;  /* 0x0004ec0201007387 */ /* 0x0001e40000100800 */
[----:B------:R-:W-:-:S02]  /*6eed0*/  IMAD.X R11, R8, 0x1, R25, P6 ;  /* 0x00000001080b7824 */ /* 0x000fc400030e0619 */
[----:B------:R1:W-:Y:S01]  /*6eee0*/  STL [R1+0x4e0], R0 ;  /* 0x0004e00001007387 */ /* 0x0003e20000100800 */
[----:B0-----:R-:W-:-:S03]  /*6eef0*/  F2FP.SATFINITE.E5M2.F32.PACK_AB_MERGE_C R2, R3, R41, RZ ;  /* 0x000000290302723e */ /* 0x001fc600048060ff */
[----:B------:R-:W2:Y:S01]  /*6ef00*/  LDL.LU R41, [R1+0x490] ;  /* 0x0004900001297983 */ /* 0x000ea20000300800 */
[----:B-1----:R-:W-:Y:S02]  /*6ef10*/  F2FP.SATFINITE.E5M2.F32.PACK_AB_MERGE_C R0, R7, R6, RZ ;  /* 0x000000060700723e */ /* 0x002fe400048060ff */
[C---:B------:R-:W-:Y:S01]  /*6ef20*/  IADD3 R6, P6, R59.reuse, R26, RZ ;  /* 0x0000001a3b067210 */ /* 0x040fe20007fde0ff */
[----:B------:R0:W-:Y:S04]  /*6ef30*/  STL.64 [R1+0xd68], R10 ;  /* 0x000d680a01007387 */ /* 0x0001e80000100a00 */
[----:B------:R-:W-:Y:S01]  /*6ef40*/  IMAD.X R7, R8, 0x1, R29, P6 ;  /* 0x0000000108077824 */ /* 0x000fe200030e061d */
[----:B------:R-:W-:Y:S04]  /*6ef50*/  STL [R1+0x4e4], R2 ;  /* 0x0004e40201007387 */ /* 0x000fe80000100800 */
[----:B------:R-:W2:Y:S04]  /*6ef60*/  LDL.LU R3, [R1+0x494] ;  /* 0x0004940001037983 */ /* 0x000ea80000300800 */
[----:B------:R-:W-:Y:S04]  /*6ef70*/  STL [R1+0x4d4], R0 ;  /* 0x0004d40001007387 */ /* 0x000fe80000100800 */
[----:B------:R1:W-:Y:S01]  /*6ef80*/  STL.64 [R1+0xd58], R6 ;  /* 0x000d580601007387 */ /* 0x0003e20000100a00 */
[----:B0-----:R-:W-:-:S03]  /*6ef90*/  IADD3 R10, P6, R59, R27, RZ ;  /* 0x0000001b3b0a7210 */ /* 0x001fc60007fde0ff */
[----:B-1----:R-:W3:Y:S01]  /*6efa0*/  LDL.LU R6, [R1+0x498] ;  /* 0x0004980001067983 */ /* 0x002ee20000300800 */
[----:B----4-:R-:W-:-:S03]  /*6efb0*/  F2FP.SATFINITE.E5M2.F32.PACK_AB_MERGE_C R0, R55, R49, RZ ;  /* 0x000000313700723e */ /* 0x010fc600048060ff */
[----:B------:R-:W3:Y:S04]  /*6efc0*/  LDL.LU R7, [R1+0x49c] ;  /* 0x00049c0001077983 */ /* 0x000ee80000300800 */
[----:B------:R0:W-:Y:S01]  /*6efd0*/  STL [R1+0x4d0], R0 ;  /* 0x0004d00001007387 */ /* 0x0001e20000100800 */
[----:B------:R-:W-:-:S03]  /*6efe0*/  IMAD.X R11, R8, 0x1, R31, P6 ;  /* 0x00000001080b7824 */ /* 0x000fc600030e061f */
[----:B------:R-:W4:Y:S01]  /*6eff0*/  LDL.LU R49, [R1+0x480] ;  /* 0x0004800001317983 */ /* 0x000f220000300800 */
[----:B------:R-:W-:-:S03]  /*6f000*/  IADD3 R4, P6, R59, R28, RZ ;  /* 0x0000001c3b047210 */ /* 0x000fc60007fde0ff */
[----:B------:R-:W4:Y:S01]  /*6f010*/  LDL.LU R55, [R1+0x484] ;  /* 0x0004840001377983 */ /* 0x000f220000300800 */
[----:B------:R-:W-:-:S05]  /*6f020*/  F2FP.SATFINITE.E5M2.F32.PACK_AB_MERGE_C R57, R48, R57, RZ ;  /* 0x000000393039723e */ /* 0x000fca00048060ff */
[----:B------:R-:W-:Y:S01]  /*6f030*/  STL [R1+0x2e78], R57 ;  /* 0x002e783901007387 */ /* 0x000fe20000100800 */
[----:B------:R-:W-:-:S03]  /*6f040*/  F2FP.SATFINITE.E5M2.F32.PACK_AB_MERGE_C R2, R46, R52, RZ ;  /* 0x000000342e02723e */ /* 0x000fc600048060ff */
[----:B------:R-:W-:Y:S04]  /*6f050*/  STL.64 [R1+0xd60], R10 ;  /* 0x000d600a01007387 */ /* 0x000fe80000100a00 */
[----:B------:R-:W-:Y:S01]  /*6f060*/  STL [R1+0x50c], R2 ;  /* 0x00050c0201007387 */ /* 0x000fe20000100800 */
[----:B0-----:R-:W-:Y:S01]  /*6f070*/  F2FP.SATFINITE.E5M2.F32.PACK_AB_MERGE_C R0, R45, R5, RZ ;  /* 0x000000052d00723e */ /* 0x001fe200048060ff */
[----:B------:R-:W-:-:S04]  /*6f080*/  IMAD.X R5, R8, 0x1, R32, P6 ;  /* 0x0000000108057824 */ /* 0x000fc800030e0620 */
[----:B------:R0:W-:Y:S01]  /*6f090*/  STL [R1+0x26e0], R0 ;  /* 0x0026e00001007387 */ /* 0x0001e20000100800 */
[----:B------:R-:W-:Y:S02]  /*6f0a0*/  F2FP.SATFINITE.E5M2.F32.PACK_AB_MERGE_C R53, R42, R54, RZ ;  /* 0x000000362a35723e */ /* 0x000fe400048060ff */
[----:B0-----:R-:W-:-:S03]  /*6f0b0*/  F2FP.SATFINITE.E5M2.F32.PACK_AB_MERGE_C R0, R44, R56, RZ ;  /* 0x000000382c00723e */ /* 0x001fc600048060ff */
[----:B------:R0:W-:Y:S04]  /*6f0c0*/  STL [R1+0x2e9c], R53 ;  /* 0x002e9c3501007387 */ /* 0x0001e80000100800 */
[----:B------:R1:W-:Y:S04]  /*6f0d0*/  STL.64 [R1+0xd50], R4 ;  /* 0x000d500401007387 */ /* 0x0003e80000100a00 */
[----:B------:R1:W-:Y:S04]  /*6f0e0*/  STL [R1+0x2700], R0 ;  /* 0x0027000001007387 */ /* 0x0003e80000100800 */
[----:B0-----:R-:W4:Y:S01]  /*6f0f0*/  LDL.LU R53, [R1+0x488] ;  /* 0x0004880001357983 */ /* 0x001f220000300800 */
[----:B-1----:R-:W-:-:S03]  /*6f100*/  IADD3 R4, P6, R59, R30, RZ ;  /* 0x0000001e3b047210 */ /* 0x002fc60007fde0ff */
[----:B------:R-:W4:Y:S01]  /*6f110*/  LDL.LU R57, [R1+0x48c] ;  /* 0x00048c0001397983 */ /* 0x000f220000300800 */
[----:B------:R-:W-:Y:S01]  /*6f120*/  F2FP.SATFINITE.E5M2.F32.PACK_AB_MERGE_C R0, R43, R40, RZ ;  /* 0x000000282b00723e */ /* 0x000fe200048060ff */
[----:B------:R-:W-:-:S05]  /*6f130*/  IMAD.X R5, R8, 0x1, R33, P6 ;  /* 0x0000000108057824 */ /* 0x000fca00030e0621 */
[----:B------:R0:W-:Y:S04]  /*6f140*/  STL.64 [R1+0xd48], R4 ;  /* 0x000d480401007387 */ /* 0x0001e80000100a00 */
[----:B------:R3:W-:Y:S04]  /*6f150*/  STL [R1+0x4a4], R0 ;  /* 0x0004a40001007387 */ /* 0x0007e80000100800 */
[----:B------:R-:W4:Y:S04]  /*6f160*/  LDL.LU R2, [R1+0xd30] ;  /* 0x000d300001027983 */ /* 0x000f280000300800 */
[----:B------:R-:W4:Y:S04]  /*6f170*/  LDL.LU R51, [R1+0xd34] ;  /* 0x000d340001337983 */ /* 0x000f280000300800 */
[----:B------:R-:W4:Y:S04]  /*6f180*/  LDL.LU R10, [R1+0xd38] ;  /* 0x000d3800010a7983 */ /* 0x000f280000300800 */
[----:B------:R-:W4:Y:S01]  /*6f190*/  LDL.LU R11, [R1+0xd3c] ;  /* 0x000d3c00010b7983 */ /* 0x000f220000300800 */
[----:B------:R-:W-:-:S03]  /*6f1a0*/  IADD3 R44, P6, R59, R34, RZ ;  /* 0x000000223b2c7210 */ /* 0x000fc60007fde0ff */
[----:B0-----:R-:W4:Y:S02]  /*6f1b0*/  LDL.LU R4, [R1+0xd20] ;  /* 0x000d200001047983 */ /* 0x001f240000300800 */
[----:B------:R-:W-:Y:S02]  /*6f1c0*/  IMAD.X R45, R8, 0x1, R36, P6 ;  /* 0x00000001082d7824 */ /* 0x000fe400030e0624 */
[----:B------:R-:W4:Y:S04]  /*6f1d0*/  LDL.LU R50, [R1+0xd24] ;  /* 0x000d240001327983 */ /* 0x000f280000300800 */
[----:B------:R-:W4:Y:S04]  /*6f1e0*/  LDL.LU R40, [R1+0xd28] ;  /* 0x000d280001287983 */ /* 0x000f280000300800 */
[----:B------:R-:W4:Y:S01]  /*6f1f0*/  LDL.LU R43, [R1+0xd2c] ;  /* 0x000d2c00012b7983 */ /* 0x000f220000300800 */
[----:B--2---:R-:W-:-:S05]  /*6f200*/  F2FP.SATFINITE.E5M2.F32.PACK_AB_MERGE_C R54, R3, R41, RZ ;  /* 0x000000290336723e */ /* 0x004fca00048060ff */
[----:B------:R-:W-:Y:S04]  /*6f210*/  STL [R1+0x2eec], R54 ;  /* 0x002eec3601007387 */ /* 0x000fe80000100800 */
[----:B------:R-:W2:Y:S01]  /*6f220*/  LDL.LU R3, [R1+0x470] ;  /* 0x0004700001037983 */ /* 0x000ea20000300800 */
[----:B---3--:R-:W-:-:S03]  /*6f230*/  F2FP.SATFINITE.E5M2.F32.PACK_AB_MERGE_C R0, R7, R6, RZ ;  /* 0x000000060700723e */ /* 0x008fc600048060ff */
[----:B------:R-:W2:Y:S04]  /*6f240*/  LDL.LU R7, [R1+0x474] ;  /* 0x0004740001077983 */ /* 0x000ea80000300800 */
[----:B------:R0:W-:Y:S04]  /*6f250*/  STL.64 [R1+0xd40], R44 ;  /* 0x000d402c01007387 */ /* 0x0001e80000100a00 */
[----:B------:R4:W-:Y:S01]  /*6f260*/  STL [R1+0x2778], R0 ;  /* 0x0027780001007387 */ /* 0x0009e20000100800 */
[----:B0-----:R-:W-:Y:S02]  /*6f270*/  IADD3 R44, P6, R59, R35, RZ ;  /* 0x000000233b2c7210 */ /* 0x001fe40007fde0ff */
[----:B----4-:R-:W-:-:S03]  /*6f280*/  F2FP.SATFINITE.E5M2.F32.PACK_AB_MERGE_C R0, R55, R49, RZ ;  /* 0x000000313700723e */ /* 0x010fc600048060ff */
[----:B------:R-:W-:Y:S02]  /*6f290*/  IMAD.X R45, R8, 0x1, R38, P6 ;  /* 0x00000001082d7824 */ /* 0x000fe400030e0626 */
[----:B------:R0:W-:Y:S04]  /*6f2a0*/  STL [R1+0x490], R0 ;  /* 0x0004900001007387 */ /* 0x0001e80000100800 */
[----:B0-----:R-:W3:Y:S04]  /*6f2b0*/  LDL.LU R0, [R1+0x478] ;  /* 0x0004780001007983 */ /* 0x001ee80000300800 */
[----:B------:R-:W3:Y:S04]  /*6f2c0*/  LDL.LU R47, [R1+0x47c] ;  /* 0x00047c00012f7983 */ /* 0x000ee80000300800 */
[----:B------:R-:W4:Y:S04]  /*6f2d0*/  LDL.LU R48, [R1+0x460] ;  /* 0x0004600001307983 */ /* 0x000f280000300800 */
[----:B------:R0:W-:Y:S04]  /*6f2e0*/  STL.64 [R1+0xa78], R44 ;  /* 0x000a782c01007387 */ /* 0x0001e80000100a00 */
[----:B------:R-:W4:Y:S04]  /*6f2f0*/  LDL.LU R52, [R1+0x464] ;  /* 0x0004640001347983 */ /* 0x000f280000300800 */
[----:B------:R-:W4:Y:S01]  /*6f300*/  LDL.LU R46, [R1+0x468] ;  /* 0x00046800012e7983 */ /* 0x000f220000300800 */
[----:B0-----:R-:W-:-:S03]  /*6f310*/  IADD3 R44, P6, R59, R37, RZ ;  /* 0x000000253b2c7210 */ /* 0x001fc60007fde0ff */
[----:B------:R-:W4:Y:S02]  /*6f320*/  LDL.LU R5, [R1+0x46c] ;  /* 0x00046c0001057983 */ /* 0x000f240000300800 */
[----:B------:R-:W-:-:S05]  /*6f330*/  IMAD.X R45, R8, 0x1, R39, P6 ;  /* 0x00000001082d7824 */ /* 0x000fca00030e0627 */
[----:B------:R0:W-:Y:S04]  /*6f340*/  STL.64 [R1+0xa68], R44 ;  /* 0x000a682c01007387 */ /* 0x0001e80000100a00 */
[----:B0-----:R-:W4:Y:S04]  /*6f350*/  LDL.LU R45, [R1+0x450] ;  /* 0x00045000012d7983 */ /* 0x001f280000300800 */
[----:B------:R-:W4:Y:S01]  /*6f360*/  LDL.LU R56, [R1+0x454] ;  /* 0x0004540001387983 */ /* 0x000f220000300800 */
[----:B------:R-:W-:-:S03]  /*6f370*/  F2FP.SATFINITE.E5M2.F32.PACK_AB_MERGE_C R8, R57, R53, RZ ;  /* 0x000000353908723e */ /* 0x000fc600048060ff */
[----:B------:R-:W4:Y:S04]  /*6f380*/  LDL.LU R44, [R1+0x458] ;  /* 0x00045800012c7983 */ /* 0x000f280000300800 */
[----:B------:R-:W4:Y:S04]  /*6f390*/  LDL.LU R42, [R1+0x45c] ;  /* 0x00045c00012a7983 */ /* 0x000f280000300800 */
[----:B------:R-:W4:Y:S04]  /*6f3a0*/  LDL.LU R41, [R1+0x440] ;  /* 0x0004400001297983 */ /* 0x000f280000300800 */
[----:B------:R-:W4:Y:S04]  /*6f3b0*/  LDL.LU R6, [R1+0x444] ;  /* 0x0004440001067983 */ /* 0x000f280000300800 */
[----:B------:R-:W4:Y:S01]  /*6f3c0*/  LDL.LU R49, [R1+0x448] ;  /* 0x0004480001317983 */ /* 0x000f220000300800 */
[----:B------:R-:W-:-:S03]  /*6f3d0*/  F2FP.SATFINITE.E5M2.F32.PACK_AB_MERGE_C R51, R51, R2, RZ ;  /* 0x000000023333723e */ /* 0x000fc600048060ff */
[----:B------:R-:W4:Y:S04]  /*6f3e0*/  LDL.LU R55, [R1+0x44c] ;  /* 0x00044c0001377983 */ /* 0x000f280000300800 */
[----:B------:R0:W-:Y:S01]  /*6f3f0*/  STL [R1+0x48c], R8 ;  /* 0x00048c0801007387 */ /* 0x0001e20000100800 */
[----:B------:R-:W-:Y:S02]  /*6f400*/  F2FP.SATFINITE.E5M2.F32.PACK_AB_MERGE_C R2, R11, R10, RZ ;  /* 0x0000000a0b02723e */ /* 0x000fe400048060ff */
[----:B------:R-:W-:Y:S02]  /*6f410*/  IADD3 R10, P6, R60, R9, RZ ;  /* 0x000000093c0a7210 */ /* 0x000fe40007fde0ff */
[----:B0-----:R-:W-:Y:S01]  /*6f420*/  SHF.R.S32.HI R8, RZ, 0x1f, R60 ;  /* 0x0000001fff087819 */ /* 0x001fe2000001143c */
[----:B------:R-:W-:Y:S04]  /*6f430*/  STL [R1+0x484], R51 ;  /* 0x0004843301007387 */ /* 0x000fe80000100800 */
[----:B------:R-:W-:Y:S01]  /*6f440*/  IMAD.X R11, R8, 0x1, R58, P6 ;  /* 0x00000001080b7824 */ /* 0x000fe200030e063a */
[----:B------:R-:W-:Y:S04]  /*6f450*/  STL [R1+0x488], R2 ;  /* 0x0004880201007387 */ /* 0x000fe80000100800 */
[----:B------:R0:W-:Y:S04]  /*6f460*/  STL.64 [R1+0xa60], R10 ;  /* 0x000a600a01007387 */ /* 0x0001e80000100a00 */
[----:B0-----:R-:W4:Y:S01]  /*6f470*/  LDL.LU.64 R10, [R1+0x2fc8] ;  /* 0x002fc800010a7983 */ /* 0x001f220000300a00 */
[----:B------:R-:W-:-:S02]  /*6f480*/  F2FP.SATFINITE.E5M2.F32.PACK_AB_MERGE_C R2, R50, R4, RZ ;  /* 0x000000043202723e */ /* 0x000fc400048060ff */
[----:B------:R-:W-:-:S05]  /*6f490*/  F2FP.SATFINITE.E5M2.F32.PACK_AB_MERGE_C R50, R43, R40, RZ ;  /* 0x000000282b32723e */ /* 0x000fca00048060ff */
[----:B------:R-:W-:Y:S04]  /*6f4a0*/  STL [R1+0x2dfc], R50 ;  /* 0x002dfc3201007387 */ /* 0x000fe80000100800 */
[----:B------:R2:W-:Y:S04]  /*6f4b0*/  STL [R1+0x480], R2 ;  /* 0x0004800201007387 */ /* 0x0005e80000100800 */
[----:B------:R-:W4:Y:S04]  /*6f4c0*/  LDL.LU R40, [R1+0x430] ;  /* 0x0004300001287983 */ /* 0x000f280000300800 */
[----:B------:R-:W4:Y:S01]  /*6f4d0*/  LDL.LU R43, [R1+0x434] ;  /* 0x00043400012b7983 */ /* 0x000f220000300800 */
[----:B--2---:R-:W-:-:S02]  /*6f4e0*/  F2FP.SATFINITE.E5M2.F32.PACK_AB_MERGE_C R2, R7, R3, RZ ;  /* 0x000000030702723e */ /* 0x004fc400048060ff */
[----:B---3--:R-:W-:Y:S02]  /*6f4f0*/  F2FP.SATFINITE.E5M2.F32.PACK_AB_MERGE_C R0, R47, R0, RZ ;  /* 0x000000002f00723e */ /* 0x008fe400048060ff */
[----:B----4-:R-:W-:-:S05]  /*6f500*/  IADD3 R50, P6, R60, R10, RZ ;  /* 0x0000000a3c327210 */ /* 0x010fca0007fde0ff */
[----:B------:R-:W-:-:S05]  /*6f510*/  IMAD.X R51, R8, 0x1, R12, P6 ;  /* 0x0000000108337824 */ /* 0x000fca00030e060c */
[----:B------:R0:W-:Y:S04]  /*6f520*/  STL.64 [R1+0xa48], R50 ;  /* 0x000a483201007387 */ /* 0x0001e80000100a00 */
[----:B------:R1:W-:Y:S04]  /*6f530*/  STL [R1+0x470], R2 ;  /* 0x0004700201007387 */ /* 0x0003e80000100800 */
[----:B------:R-:W2:Y:S04]  /*6f540*/  LDL.LU R3, [R1+0x438] ;  /* 0x0004380001037983 */ /* 0x000ea80000300800 */
[----:B------:R-:W2:Y:S01]  /*6f550*/  LDL.LU R7, [R1+0x43c] ;  /* 0x00043c0001077983 */ /* 0x000ea20000300800 */
[----:B0-----:R-:W-:-:S02]  /*6f560*/  IADD3 R50, P6, R60, R11, RZ ;  /* 0x0000000b3c327210 */ /* 0x001fc40007fde0ff */
[----:B-1----:R-:W-:-:S03]  /*6f570*/  F2FP.SATFINITE.E5M2.F32.PACK_AB_MERGE_C R2, R52, R48, RZ ;  /* 0x000000303402723e */ /* 0x002fc600048060ff */
[----:B------:R-:W-:Y:S01]  /*6f580*/  IMAD.X R51, R8, 0x1, R14, P6 ;  /* 0x0000000108337824 */ /* 0x000fe200030e060e */
[----:B------:R-:W-:Y:S01]  /*6f590*/  IADD3 R4, P6, R60, R13, RZ ;  /* 0x0000000d3c047210 */ /* 0x000fe20007fde0ff */
[----:B------:R-:W-:Y:S04]  /*6f5a0*/  STL.64 [R1+0x2fb8], R10 ;  /* 0x002fb80a01007387 */ /* 0x000fe80000100a00 */
[----:B------:R0:W-:Y:S04]  /*6f5b0*/  STL [R1+0xd20], R0 ;  /* 0x000d200001007387 */ /* 0x0001e80000100800 */
[----:B------:R-:W-:Y:S01]  /*6f5c0*/  STL.64 [R1+0xa40], R50 ;  /* 0x000a403201007387 */ /* 0x000fe20000100a00 */
[----:B0-----:R-:W-:Y:S01]  /*6f5d0*/  F2FP.SATFINITE.E5M2.F32.PACK_AB_MERGE_C R0, R5, R46, RZ ;  /* 0x0000002e0500723e */ /* 0x001fe200048060ff */
[----:B------:R-:W-:-:S02]  /*6f5e0*/  IMAD.X R5, R8, 0x1, R15, P6 ;  /* 0x0000000108057824 */ /* 0x000fc400030e060f */
[----:B------:R0:W-:Y:S04]  /*6f5f0*/  STL [R1+0x474], R2 ;  /* 0x0004740201007387 */ /* 0x0001e80000100800 */
[----:B------:R-:W-:Y:S04]  /*6f600*/  STL.64 [R1+0x2fc0], R12 ;  /* 0x002fc00c01007387 */ /* 0x000fe80000100a00 */
[----:B------:R1:W-:Y:S01]  /*6f610*/  STL [R1+0x468], R0 ;  /* 0x0004680001007387 */ /* 0x0003e20000100800 */
[----:B0-----:R-:W-:-:S03]  /*6f620*/  F2FP.SATFINITE.E5M2.F32.PACK_AB_MERGE_C R2, R56, R45, RZ ;  /* 0x0000002d3802723e */ /* 0x001fc600048060ff */
[----:B------:R0:W-:Y:S04]  /*6f630*/  STL.64 [R1+0xa38], R4 ;  /* 0x000a380401007387 */ /* 0x0001e80000100a00 */
[----:B------:R3:W-:Y:S01]  /*6f640*/  STL [R1+0xd2c], R2 ;  /* 0x000d2c0201007387 */ /* 0x0007e20000100800 */
[----:B-1----:R-:W-:Y:S02]  /*6f650*/  F2FP.SATFINITE.E5M2.F32.PACK_AB_MERGE_C R0, R42, R44, RZ ;  /* 0x0000002c2a00723e */ /* 0x002fe400048060ff */
[----:B0-----:R-:W-:Y:S02]  /*6f660*/  IADD3 R4, P6, R60, R16, RZ ;  /* 0x000000103c047210 */ /* 0x001fe40007fde0ff */
[----:B---3--:R-:W-:-:S03]  /*6f670*/  F2FP.SATFINITE.E5M2.F32.PACK_AB_MERGE_C R2, R6, R41, RZ ;  /* 0x000000290602723e */ /* 0x008fc600048060ff */
[----:B------:R-:W-:Y:S01]  /*6f680*/  IMAD.X R5, R8, 0x1, R19, P6 ;  /* 0x0000000108057824 */ /* 0x000fe200030e0613 */
[----:B------:R0:W-:Y:S04]  /*6f690*/  STL [R1+0xd28], R0 ;  /* 0x000d280001007387 */ /* 0x0001e80000100800 */
[----:B------:R-:W3:Y:S04]  /*6f6a0*/  LDL.LU R10, [R1+0x420] ;  /* 0x00042000010a7983 */ /* 0x000ee80000300800 */
[----:B------:R-:W-:Y:S01]  /*6f6b0*/  STL.64 [R1+0xa30], R4 ;  /* 0x000a300401007387 */ /* 0x000fe20000100a00 */
[----:B0-----:R-:W-:-:S03]  /*6f6c0*/  F2FP.SATFINITE.E5M2.F32.PACK_AB_MERGE_C R0, R55, R49, RZ ;  /* 0x000000313700723e */ /* 0x001fc600048060ff */
[----:B------:R0:W-:Y:S04]  /*6f6d0*/  STL [R1+0x2800], R2 ;  /* 0x0028000201007387 */ /* 0x0001e80000100800 */
[----:B------:R-:W3:Y:S04]  /*6f6e0*/  LDL.LU R11, [R1+0x424] ;  /* 0x00042400010b7983 */ /* 0x000ee80000300800 */
[----:B------:R-:W-:Y:S04]  /*6f6f0*/  STL [R1+0x27fc], R0 ;  /* 0x0027fc0001007387 */ /* 0x000fe80000100800 */
        /* <DEDUP_REMOVED lines=9> */
[----:B------:R-:W4:Y:S01]  /*6f790*/  LDL.LU R55, [R1+0xd0c] ;  /* 0x000d0c0001377983 */ /* 0x000f220000300800 */
[----:B------:R-:W-:-:S05]  /*6f7a0*/  IADD3 R4, P6, R60, R17, RZ ;  /* 0x000000113c047210 */ /* 0x000fca0007fde0ff */
[----:B------:R-:W-:-:S05]  /*6f7b0*/  IMAD.X R5, R8, 0x1, R20, P6 ;  /* 0x0000000108057824 */ /* 0x000fca00030e0614 */
[----:B------:R0:W-:Y:S04]  /*6f7c0*/  STL.64 [R1+0xa28], R4 ;  /* 0x000a280401007387 */ /* 0x0001e80000100a00 */
[----:B------:R-:W4:Y:S01]  /*6f7d0*/  LDL.LU R51, [R1+0x410] ;  /* 0x0004100001337983 */ /* 0x000f220000300800 */
[----:B0-----:R-:W-:-:S05]  /*6f7e0*/  F2FP.SATFINITE.E5M2.F32.PACK_AB_MERGE_C R4, R43, R40, RZ ;  /* 0x000000282b04723e */ /* 0x001fca00048060ff */
[----:B------:R0:W-:Y:S01]  /*6f7f0*/  STL [R1+0x2848], R4 ;  /* 0x0028480401007387 */ /* 0x0001e20000100800 */
[----:B------:R-:W-:-:S03]  /*6f800*/  IADD3 R12, P6, R60, R18, RZ ;  /* 0x000000123c0c7210 */ /* 0x000fc60007fde0ff */
[----:B0-----:R-:W4:Y:S02]  /*6f810*/  LDL.LU R4, [R1+0x414] ;  /* 0x0004140001047983 */ /* 0x001f240000300800 */
[----:B------:R-:W-:Y:S01]  /*6f820*/  IMAD.X R13, R8, 0x1, R21, P6 ;  /* 0x00000001080d7824 */ /* 0x000fe200030e0615 */
[----:B--2---:R-:W-:-:S05]  /*6f830*/  F2FP.SATFINITE.E5M2.F32.PACK_AB_MERGE_C R0, R7, R3, RZ ;  /* 0x000000030700723e */ /* 0x004fca00048060ff */
        /* <DEDUP_REMOVED lines=11> */
[----:B------:R-:W2:Y:S04]  /*6f8f0*/  LDL.LU R44, [R1+0x3fc] ;  /* 0x0003fc00012c7983 */ /* 0x000ea80000300800 */
[----:B------:R-:W2:Y:S04]  /*6f900*/  LDL.LU R42, [R1+0x3e0] ;  /* 0x0003e000012a7983 */ /* 0x000ea80000300800 */
[----:B------:R-:W2:Y:S04]  /*6f910*/  LDL.LU R40, [R1+0x3e4] ;  /* 0x0003e40001287983 */ /* 0x000ea80000300800 */
[----:B------:R-:W2:Y:S04]  /*6f920*/  LDL.LU R43, [R1+0x3e8] ;  /* 0x0003e800012b7983 */ /* 0x000ea80000300800 */
[----:B------:R-:W2:Y:S01]  /*6f930*/  LDL.LU R3, [R1+0x3ec] ;  /* 0x0003ec0001037983 */ /* 0x000ea20000300800 */
[----:B---3--:R-:W-:-:S02]  /*6f940*/  F2FP.SATFINITE.E5M2.F32.PACK_AB_MERGE_C R13, R11, R10, RZ ;  /* 0x0000000a0b0d723e */ /* 0x008fc400048060ff */
[----:B------:R-:W-:-:S05]  /*6f950*/  IADD3 R10, P6, R60, R22, RZ ;  /* 0x000000163c0a7210 */ /* 0x000fca0007fde0ff */
[----:B------:R-:W-:Y:S01]  /*6f960*/  IMAD.X R11, R8, 0x1, R24, P6 ;  /* 0x00000001080b7824 */ /* 0x000fe200030e0618 */
[----:B----4-:R-:W-:Y:S01]  /*6f970*/  F2FP.SATFINITE.E5M2.F32.PACK_AB_MERGE_C R12, R59, R50, RZ ;  /* 0x000000323b0c723e */ /* 0x010fe200048060ff */
[----:B------:R-:W-:Y:S04]  /*6f980*/  STL [R1+0x2898], R13 ;  /* 0x0028980d01007387 */ /* 0x000fe80000100800 */
[----:B------:R0:W-:Y:S04]  /*6f990*/  STL [R1+0x2894], R12 ;  /* 0x0028940c01007387 */ /* 0x0001e80000100800 */
[----:B------:R1:W-:Y:S01]  /*6f9a0*/  STL.64 [R1+0xa18], R10 ;  /* 0x000a180a01007387 */ /* 0x0003e20000100a00 */
[----:B0-----:R-:W-:-:S02]  /*6f9b0*/  F2FP.SATFINITE.E5M2.F32.PACK_AB_MERGE_C R12, R53, R54, RZ ;  /* 0x00000036350c723e */ /* 0x001fc400048060ff */
[----:B------:R-:W-:Y:S02]  /*6f9c0*/  F2FP.SATFINITE.E5M2.F32.PACK_AB_MERGE_C R2, R2, R57, RZ ;  /* 0x000000390202723e */ /* 0x000fe400048060ff */
[----:B-1----:R-:W-:Y:S01]  /*6f9d0*/  IADD3 R10, P6, R60, R23, RZ ;  /* 0x000000173c0a7210 */ /* 0x002fe20007fde0ff */
[----:B------:R-:W-:Y:S01]  /*6f9e0*/  STL [R1+0x28d4], R12 ;  /* 0x0028d40c01007387 */ /* 0x000fe20000100800 */
[----:B------:R-:W-:-:S03]  /*6f9f0*/  F2FP.SATFINITE.E5M2.F32.PACK_AB_MERGE_C R6, R6, R41, RZ ;  /* 0x000000290606723e */ /* 0x000fc600048060ff */
[----:B------:R-:W-:Y:S01]  /*6fa00*/  IMAD.X R11, R8, 0x1, R25, P6 ;  /* 0x00000001080b7824 */ /* 0x000fe200030e0619 */
[----:B------:R0:W-:Y:S04]  /*6fa10*/  STL [R1+0x28d0], R2 ;  /* 0x0028d00201007387 */ /* 0x0001e80000100800 */
[----:B------:R-:W3:Y:S04]  /*6fa20*/  LDL.LU R41, [R1+0x3d0] ;  /* 0x0003d00001297983 */ /* 0x000ee80000300800 */
[----:B------:R-:W-:Y:S01]  /*6fa30*/  STL.64 [R1+0xa10], R10 ;  /* 0x000a100a01007387 */ /* 0x000fe20000100a00 */
[----:B0-----:R-:W-:-:S03]  /*6fa40*/  F2FP.SATFINITE.E5M2.F32.PACK_AB_MERGE_C R2, R55, R49, RZ ;  /* 0x000000313702723e */ /* 0x001fc600048060ff */
[----:B------:R0:W-:Y:S04]  /*6fa50*/  STL [R1+0x28f4], R6 ;  /* 0x0028f40601007387 */ /* 0x0001e80000100800 */
[----:B0-----:R-:W3:Y:S04]  /*6fa60*/  LDL.LU R6, [R1+0x3d4] ;  /* 0x0003d40001067983 */ /* 0x001ee80000300800 */
[----:B------:R0:W-:Y:S04]  /*6fa70*/  STL [R1+0x28f0], R2 ;  /* 0x0028f00201007387 */ /* 0x0001e80000100800 */
[----:B------:R-:W4:Y:S04]  /*6fa80*/  LDL.LU R49, [R1+0x3d8] ;  /* 0x0003d80001317983 */ /* 0x000f280000300800 */
[----:B------:R-:W4:Y:S01]  /*6fa90*/  LDL.LU R55, [R1+0x3dc] ;  /* 0x0003dc0001377983 */ /* 0x000f220000300800 */
[----:B------:R-:W-:-:S05]  /*6faa0*/  IADD3 R10, P6, R60, R26, RZ ;  /* 0x0000001a3c0a7210 */ /* 0x000fca0007fde0ff */
[----:B------:R-:W-:-:S05]  /*6fab0*/  IMAD.X R11, R8, 0x1, R29, P6 ;  /* 0x00000001080b7824 */ /* 0x000fca00030e061d */
[----:B------:R1:W-:Y:S01]  /*6fac0*/  STL.64 [R1+0xa00], R10 ;  /* 0x000a000a01007387 */ /* 0x0003e20000100a00 */
[----:B0-----:R-:W-:Y:S02]  /*6fad0*/  F2FP.SATFINITE.E5M2.F32.PACK_AB_MERGE_C R2, R4, R51, RZ ;  /* 0x000000330402723e */ /* 0x001fe400048060ff */
[----:B-1----:R-:W-:-:S03]  /*6fae0*/  IADD3 R10, P6, R60, R27, RZ ;  /* 0x0000001b3c0a7210 */ /* 0x002fc60007fde0ff */
[----:B------:R0:W-:Y:S02]  /*6faf0*/  STL [R1+0x2920], R2 ;  /* 0x0029200201007387 */ /* 0x0001e40000100800 */
[----:B------:R-:W-:Y:S01]  /*6fb00*/  IMAD.X R11, R8, 0x1, R31, P6 ;  /* 0x00000001080b7824 */ /* 0x000fe200030e061f */
[----:B------:R-:W-:Y:S02]  /*6fb10*/  IADD3 R4, P6, R60, R28, RZ ;  /* 0x0000001c3c047210 */ /* 0x000fe40007fde0ff */
[----:B--2---:R-:W-:-:S05]  /*6fb20*/  F2FP.SATFINITE.E5M2.F32.PACK_AB_MERGE_C R0, R47, R0, RZ ;  /* 0x000000002f00723e */ /* 0x004fca00048060ff */
[----:B------:R1:W-:Y:S01]  /*6fb30*/  STL [R1+0x291c], R0 ;  /* 0x00291c0001007387 */ /* 0x0003e20000100800 */
[----:B0-----:R-:W-:-:S03]  /*6fb40*/  F2FP.SATFINITE.E5M2.F32.PACK_AB_MERGE_C R2, R52, R48, RZ ;  /* 0x000000303402723e */ /* 0x001fc600048060ff */
[----:B------:R-:W-:Y:S01]  /*6fb50*/  STL.64 [R1+0xa08], R10 ;  /* 0x000a080a01007387 */ /* 0x000fe20000100a00 */
[----:B-1----:R-:W-:Y:S01]  /*6fb60*/  F2FP.SATFINITE.E5M2.F32.PACK_AB_MERGE_C R0, R5, R46, RZ ;  /* 0x0000002e0500723e */ /* 0x002fe200048060ff */
[----:B------:R-:W-:Y:S02]  /*6fb70*/  IMAD.X R5, R8, 0x1, R32, P6 ;  /* 0x0000000108057824 */ /* 0x000fe400030e0620 */
[----:B------:R-:W-:Y:S01]  /*6fb80*/  STL [R1+0x440], R2 ;  /* 0x0004400201007387 */ /* 0x000fe20000100800 */
[----:B------:R-:W-:-:S03]  /*6fb90*/  F2FP.SATFINITE.E5M2.F32.PACK_AB_MERGE_C R7, R7, R45, RZ ;  /* 0x0000002d0707723e */ /* 0x000fc600048060ff */
[----:B------:R0:W-:Y:S04]  /*6fba0*/  STL [R1+0xd00], R0 ;  /* 0x000d000001007387 */ /* 0x0001e80000100800 */
[----:B------:R-:W-:Y:S04]  /*6fbb0*/  STL [R1+0x2db4], R7 ;  /* 0x002db40701007387 */ /* 0x000fe80000100800 */
[----:B------:R1:W-:Y:S01]  /*6fbc0*/  STL.64 [R1+0x9f8], R4 ;  /* 0x0009f80401007387 */ /* 0x0003e20000100a00 */
[----:B0-----:R-:W-:Y:S02]  /*6fbd0*/  F2FP.SATFINITE.E5M2.F32.PACK_AB_MERGE_C R0, R44, R56, RZ ;  /* 0x000000382c00723e */ /* 0x001fe400048060ff */
[----:B-1----:R-:W-:-:S03]  /*6fbe0*/  IADD3 R4, P6, R60, R30, RZ ;  /* 0x0000001e3c047210 */ /* 0x002fc60007fde0ff */
[----:B------:R0:W-:Y:S01]  /*6fbf0*/  STL [R1+0xd04], R0 ;  /* 0x000d040001007387 */ /* 0x0001e20000100800 */
[----:B------:R-:W-:Y:S01]  /*6fc00*/  F2FP.SATFINITE.E5M2.F32.PACK_AB_MERGE_C R2, R40, R42, RZ ;  /* 0x0000002a2802723e */ /* 0x000fe200048060ff */
[----:B------:R-:W-:Y:S02]  /*6fc10*/  IMAD.X R5, R8, 0x1, R33, P6 ;  /* 0x0000000108057824 */ /* 0x000fe400030e0621 */
[----:B------:R-:W2:Y:S01]  /*6fc20*/  LDL.LU R11, [R1+0x3c0] ;  /* 0x0003c000010b7983 */ /* 0x000ea20000300800 */
[----:B0-----:R-:W-:-:S03]  /*6fc30*/  F2FP.SATFINITE.E5M2.F32.PACK_AB_MERGE_C R0, R3, R43, RZ ;  /* 0x0000002b0300723e */ /* 0x001fc600048060ff */
[----:B------:R0:W-:Y:S04]  /*6fc40*/  STL.64 [R1+0x9f0], R4 ;  /* 0x0009f00401007387 */ /* 0x0001e80000100a00 */
[----:B------:R1:W-:Y:S04]  /*6fc50*/  STL [R1+0x27f0], R2 ;  /* 0x0027f00201007387 */ /* 0x0003e80000100800 */
[----:B------:R-:W2:Y:S04]  /*6fc60*/  LDL.LU R50, [R1+0x3c4] ;  /* 0x0003c40001327983 */ /* 0x000ea80000300800 */
[----:B------:R-:W-:Y:S04]  /*6fc70*/  STL [R1+0x27ec], R0 ;  /* 0x0027ec0001007387 */ /* 0x000fe80000100800 */
[----:B------:R-:W2:Y:S04]  /*6fc80*/  LDL.LU R59, [R1+0x3c8] ;  /* 0x0003c800013b7983 */ /* 0x000ea80000300800 */
[----:B------:R-:W2:Y:S04]  /*6fc90*/  LDL.LU R54, [R1+0x3cc] ;  /* 0x0003cc0001367983 */ /* 0x000ea80000300800 */
[----:B------:R-:W2:Y:S04]  /*6fca0*/  LDL.LU R53, [R1+0xcf0] ;  /* 0x000cf00001357983 */ /* 0x000ea80000300800 */
[----:B------:R-:W2:Y:S01]  /*6fcb0*/  LDL.LU R57, [R1+0xcf4] ;  /* 0x000cf40001397983 */ /* 0x000ea20000300800 */
[----:B0-----:R-:W-:-:S03]  /*6fcc0*/  IADD3 R4, P6, R60, R34, RZ ;  /* 0x000000223c047210 */ /* 0x001fc60007fde0ff */
[----:B-1----:R-:W2:Y:S04]  /*6fcd0*/  LDL.LU R2, [R1+0xcf8] ;  /* 0x000cf80001027983 */ /* 0x002ea80000300800 */
[----:B------:R-:W2:Y:S01]  /*6fce0*/  LDL.LU R51, [R1+0xcfc] ;  /* 0x000cfc0001337983 */ /* 0x000ea20000300800 */
[----:B------:R-:W-:-:S03]  /*6fcf0*/  IMAD.X R5, R8, 0x1, R36, P6 ;  /* 0x0000000108057824 */ /* 0x000fc600030e0624 */
[----:B------:R-:W2:Y:S04]  /*6fd00*/  LDL.LU R43, [R1+0xce0] ;  /* 0x000ce000012b7983 */ /* 0x000ea80000300800 */
[----:B------:R-:W2:Y:S04]  /*6fd10*/  LDL.LU R3, [R1+0xce4] ;  /* 0x000ce40001037983 */ /* 0x000ea80000300800 */
[----:B------:R3:W-:Y:S02]  /*6fd20*/  STL.64 [R1+0x9e8], R4 ;  /* 0x0009e80401007387 */ /* 0x0007e40000100a00 */
[----:B---3--:R-:W-:-:S02]  /*6fd30*/  F2FP.SATFINITE.E5M2.F32.PACK_AB_MERGE_C R4, R6, R41, RZ ;  /* 0x000000290604723e */ /* 0x008fc400048060ff */
[----:B------:R-:W3:Y:S04]  /*6fd40*/  LDL.LU R6, [R1+0xce8] ;  /* 0x000ce80001067983 */ /* 0x000ee80000300800 */
[----:B------:R0:W-:Y:S01]  /*6fd50*/  STL [R1+0x2820], R4 ;  /* 0x0028200401007387 */ /* 0x0001e20000100800 */
[----:B----4-:R-:W-:-:S03]  /*6fd60*/  F2FP.SATFINITE.E5M2.F32.PACK_AB_MERGE_C R0, R55, R49, RZ ;  /* 0x000000313700723e */ /* 0x010fc600048060ff */
[----:B------:R-:W3:Y:S01]  /*6fd70*/  LDL.LU R49, [R1+0xcec] ;  /* 0x000cec0001317983 */ /* 0x000ee20000300800 */
[----:B------:R-:W-:-:S03]  /*6fd80*/  IADD3 R12, P6, R60, R35, RZ ;  /* 0x000000233c0c7210 */ /* 0x000fc60007fde0ff */
[----:B------:R1:W-:Y:S02]  /*6fd90*/  STL [R1+0x281c], R0 ;  /* 0x00281c0001007387 */ /* 0x0003e40000100800 */
[----:B------:R-:W-:Y:S02]  /*6fda0*/  IMAD.X R13, R8, 0x1, R38, P6 ;  /* 0x00000001080d7824 */ /* 0x000fe400030e0626 */
[----:B0-----:R-:W4:Y:S04]  /*6fdb0*/  LDL.LU R4, [R1+0x3b0] ;  /* 0x0003b00001047983 */ /* 0x001f280000300800 */
[----:B-1----:R-:W4:Y:S04]  /*6fdc0*/  LDL.LU R0, [R1+0x3b4] ;  /* 0x0003b40001007983 */ /* 0x002f280000300800 */
[----:B------:R-:W4:Y:S04]  /*6fdd0*/  LDL.LU R47, [R1+0x3b8] ;  /* 0x0003b800012f7983 */ /* 0x000f280000300800 */
[----:B------:R-:W4:Y:S04]  /*6fde0*/  LDL.LU R48, [R1+0x3bc] ;  /* 0x0003bc0001307983 */ /* 0x000f280000300800 */
[----:B------:R-:W4:Y:S04]  /*6fdf0*/  LDL.LU R52, [R1+0x3a0] ;  /* 0x0003a00001347983 */ /* 0x000f280000300800 */
[----:B------:R0:W-:Y:S04]  /*6fe00*/  STL.64 [R1+0x9e0], R12 ;  /* 0x0009e00c01007387 */ /* 0x0001e80000100a00 */
        /* <DEDUP_REMOVED lines=8> */
[----:B------:R-:W4:Y:S04]  /*6fe90*/  LDL.LU R40, [R1+0x39c] ;  /* 0x00039c0001287983 */ /* 0x000f280000300800 */
[----:B------:R-:W4:Y:S04]  /*6fea0*/  LDL.LU R41, [R1+0x380] ;  /* 0x0003800001297983 */ /* 0x000f280000300800 */
[----:B------:R-:W4:Y:S04]  /*6feb0*/  LDL.LU R55, [R1+0x384] ;  /* 0x0003840001377983 */ /* 0x000f280000300800 */
[----:B------:R0:W-:Y:S04]  /*6fec0*/  STL.64 [R1+0x9d8], R12 ;  /* 0x0009d80c01007387 */ /* 0x0001e80000100a00 */
[----:B0-----:R-:W4:Y:S01]  /*6fed0*/  LDL.LU.64 R12, [R1+0x2fc0] ;  /* 0x002fc000010c7983 */ /* 0x001f220000300a00 */
[----:B--2---:R-:W-:-:S05]  /*6fee0*/  F2FP.SATFINITE.E5M2.F32.PACK_AB_MERGE_C R8, R50, R11, RZ ;  /* 0x0000000b3208723e */ /* 0x004fca00048060ff */
[----:B------:R0:W-:Y:S01]  /*6fef0*/  STL [R1+0x287c], R8 ;  /* 0x00287c0801007387 */ /* 0x0001e20000100800 */
[----:B------:R-:W-:Y:S02]  /*6ff00*/  F2FP.SATFINITE.E5M2.F32.PACK_AB_MERGE_C R10, R54, R59, RZ ;  /* 0x0000003b360a723e */ /* 0x000fe400048060ff */
[----:B0-----:R-:W-:-:S03]  /*6ff10*/  SHF.R.S32.HI R8, RZ, 0x1f, R61 ;  /* 0x0000001fff087819 */ /* 0x001fc6000001143d */
[----:B------:R0:W-:Y:S01]  /*6ff20*/  STL [R1+0x2878], R10 ;  /* 0x0028780a01007387 */ /* 0x0001e20000100800 */
[----:B------:R-:W-:Y:S02]  /*6ff30*/  F2FP.SATFINITE.E5M2.F32.PACK_AB_MERGE_C R7, R57, R53, RZ ;  /* 0x000000353907723e */ /* 0x000fe400048060ff */
[----:B0-----:R-:W-:-:S03]  /*6ff40*/  IADD3 R10, P6, R61, R9, RZ ;  /* 0x000000093d0a7210 */ /* 0x001fc60007fde0ff */
[----:B------:R-:W-:Y:S02]  /*6ff50*/  STL [R1+0x28bc], R7 ;  /* 0x0028bc0701007387 */ /* 0x000fe40000100800 */
[----:B------:R-:W-:-:S05]  /*6ff60*/  IMAD.X R11, R8, 0x1, R58, P6 ;  /* 0x00000001080b7824 */ /* 0x000fca00030e063a */
[----:B------:R0:W-:Y:S04]  /*6ff70*/  STL.64 [R1+0x9d0], R10 ;  /* 0x0009d00a01007387 */ /* 0x0001e80000100a00 */
[----:B0-----:R-:W2:Y:S01]  /*6ff80*/  LDL.LU.64 R10, [R1+0x2fb8] ;  /* 0x002fb800010a7983 */ /* 0x001ea20000300a00 */
[----:B------:R-:W-:Y:S02]  /*6ff90*/  F2FP.SATFINITE.E5M2.F32.PACK_AB_MERGE_C R7, R51, R2, RZ ;  /* 0x000000023307723e */ /* 0x000fe400048060ff */
[----:B------:R-:W-:Y:S02]  /*6ffa0*/  F2FP.SATFINITE.E5M2.F32.PACK_AB_MERGE_C R2, R3, R43, RZ ;  /* 0x0000002b0302723e */ /* 0x000fe400048060ff */
[----:B------:R-:W2:Y:S04]  /*6ffb0*/  LDL.LU R43, [R1+0x388] ;  /* 0x00038800012b7983 */ /* 0x000ea80000300800 */
[----:B------:R-:W-:Y:S04]  /*6ffc0*/  STL [R1+0x28b8], R7 ;  /* 0x0028b80701007387 */ /* 0x000fe80000100800 */
[----:B------:R-:W2:Y:S04]  /*6ffd0*/  LDL.LU R3, [R1+0x38c] ;  /* 0x00038c0001037983 */ /* 0x000ea80000300800 */
[----:B------:R3:W-:Y:S02]  /*6ffe0*/  STL [R1+0x28e4], R2 ;  /* 0x0028e40201007387 */ /* 0x0007e40000100800 */
[----:B---3--:R-:W-:-:S02]  /*6fff0*/  F2FP.SATFINITE.E5M2.F32.PACK_AB_MERGE_C R2, R49, R6, RZ ;  /* 0x000000063102723e */ /* 0x008fc400048060ff */
[----:B------:R-:W3:Y:S04]  /*70000*/  LDL.LU R6, [R1+0x370] ;  /* 0x0003700001067983 */ /* 0x000ee80000300800 */
[----:B------:R-:W3:Y:S01]  /*70010*/  LDL.LU R49, [R1+0x374] ;  /* 0x0003740001317983 */ /* 0x000ee20000300800 */
[----:B----4-:R-:W-:Y:S02]  /*70020*/  F2FP.SATFINITE.E5M2.F32.PACK_AB_MERGE_C R0, R0, R4, RZ ;  /* 0x000000040000723e */ /* 0x010fe400048060ff */
[----:B------:R-:W-:Y:S01]  /*70030*/  F2FP.SATFINITE.E5M2.F32.PACK_AB_MERGE_C R56, R56, R52, RZ ;  /* 0x000000343838723e */ /* 0x000fe200048060ff */
[----:B------:R-:W-:Y:S01]  /*70040*/  NOP ;  /* 0x0000000000007918 */ /* 0x000fe20000000000 */
[----:B--2---:R-:W-:-:S05]  /*70050*/  IADD3 R50, P6, R61, R10, RZ ;  /* 0x0000000a3d327210 */ /* 0x004fca0007fde0ff */
[----:B------:R-:W-:-:S05]  /*70060*/  IMAD.X R51, R8, 0x1, R12, P6 ;  /* 0x0000000108337824 */ /* 0x000fca00030e060c */
[----:B------:R0:W-:Y:S04]  /*70070*/  STL.64 [R1+0x9c8], R50 ;  /* 0x0009c83201007387 */ /* 0x0001e80000100a00 */
[----:B------:R1:W-:Y:S01]  /*70080*/  STL [R1+0x28e0], R2 ;  /* 0x0028e00201007387 */ /* 0x0003e20000100800 */
[----:B0-----:R-:W-:-:S03]  /*70090*/  IADD3 R50, P6, R61, R11, RZ ;  /* 0x0000000b3d327210 */ /* 0x001fc60007fde0ff */
[----:B------:R0:W-:Y:S02]  /*700a0*/  STL.64 [R1+0x2fb0], R10 ;  /* 0x002fb00a01007387 */ /* 0x0001e40000100a00 */
[----:B------:R-:W-:Y:S02]  /*700b0*/  IMAD.X R51, R8, 0x1, R14, P6 ;  /* 0x0000000108337824 */ /* 0x000fe400030e060e */
[----:B------:R2:W-:Y:S01]  /*700c0*/  STL [R1+0x2904], R0 ;  /* 0x0029040001007387 */ /* 0x0005e20000100800 */
[----:B-1----:R-:W-:Y:S02]  /*700d0*/  F2FP.SATFINITE.E5M2.F32.PACK_AB_MERGE_C R2, R5, R46, RZ ;  /* 0x0000002e0502723e */ /* 0x002fe400048060ff */
[C---:B0-----:R-:W-:Y:S02]  /*700e0*/  IADD3 R10, P6, R61.reuse, R13, RZ ;  /* 0x0000000d3d0a7210 */ /* 0x041fe40007fde0ff */
[----:B--2---:R-:W-:Y:S01]  /*700f0*/  F2FP.SATFINITE.E5M2.F32.PACK_AB_MERGE_C R0, R48, R47, RZ ;  /* 0x0000002f3000723e */ /* 0x004fe200048060ff */
[----:B------:R-:W-:Y:S02]  /*70100*/  STL [R1+0x2e84], R56 ;  /* 0x002e843801007387 */ /* 0x000fe40000100800 */
[C---:B------:R-:W-:Y:S01]  /*70110*/  IMAD.X R11, R8.reuse, 0x1, R15, P6 ;  /* 0x00000001080b7824 */ /* 0x040fe200030e060f */
[----:B------:R-:W-:Y:S01]  /*70120*/  IADD3 R4, P6, R61, R16, RZ ;  /* 0x000000103d047210 */ /* 0x000fe20007fde0ff */
[----:B------:R-:W-:Y:S04]  /*70130*/  STL.64 [R1+0x9c0], R50 ;  /* 0x0009c03201007387 */ /* 0x000fe80000100a00 */
[----:B------:R0:W-:Y:S01]  /*70140*/  STL [R1+0x2900], R0 ;  /* 0x0029000001007387 */ /* 0x0001e20000100800 */
[----:B------:R-:W-:-:S03]  /*70150*/  IMAD.X R5, R8, 0x1, R19, P6 ;  /* 0x0000000108057824 */ /* 0x000fc600030e0613 */
[----:B------:R-:W-:Y:S04]  /*70160*/  STL.64 [R1+0x9b8], R10 ;  /* 0x0009b80a01007387 */ /* 0x000fe80000100a00 */
[----:B------:R1:W-:Y:S01]  /*70170*/  STL [R1+0x410], R2 ;  /* 0x0004100201007387 */ /* 0x0003e20000100800 */
[----:B0-----:R-:W-:-:S05]  /*70180*/  F2FP.SATFINITE.E5M2.F32.PACK_AB_MERGE_C R0, R44, R45, RZ ;  /* 0x0000002d2c00723e */ /* 0x001fca00048060ff */
[----:B------:R0:W-:Y:S01]  /*70190*/  STL [R1+0x390], R0 ;  /* 0x0003900001007387 */ /* 0x0001e20000100800 */
[----:B-1----:R-:W-:-:S03]  /*701a0*/  F2FP.SATFINITE.E5M2.F32.PACK_AB_MERGE_C R2, R40, R42, RZ ;  /* 0x0000002a2802723e */ /* 0x002fc600048060ff */
[----:B------:R-:W2:Y:S04]  /*701b0*/  LDL.LU R10, [R1+0x378] ;  /* 0x00037800010a7983 */ /* 0x000ea80000300800 */
[----:B------:R1:W-:Y:S01]  /*701c0*/  STL.64 [R1+0x9b0], R4 ;  /* 0x0009b00401007387 */ /* 0x0003e20000100a00 */
[----:B0-----:R-:W-:-:S03]  /*701d0*/  F2FP.SATFINITE.E5M2.F32.PACK_AB_MERGE_C R0, R55, R41, RZ ;  /* 0x000000293700723e */ /* 0x001fc600048060ff */
[----:B------:R-:W-:Y:S04]  /*701e0*/  STL [R1+0x394], R2 ;  /* 0x0003940201007387 */ /* 0x000fe80000100800 */
[----:B------:R-:W2:Y:S04]  /*701f0*/  LDL.LU R11, [R1+0x37c] ;  /* 0x00037c00010b7983 */ /* 0x000ea80000300800 */
[----:B------:R0:W-:Y:S04]  /*70200*/  STL [R1+0x380], R0 ;  /* 0x0003800001007387 */ /* 0x0001e80000100800 */
[----:B------:R-:W4:Y:S04]  /*70210*/  LDL.LU R60, [R1+0x360] ;  /* 0x00036000013c7983 */ /* 0x000f280000300800 */
[----:B------:R-:W4:Y:S04]  /*70220*/  LDL.LU R7, [R1+0x364] ;  /* 0x0003640001077983 */ /* 0x000f280000300800 */
[----:B------:R-:W4:Y:S04]  /*70230*/  LDL.LU R50, [R1+0x368] ;  /* 0x0003680001327983 */ /* 0x000f280000300800 */
[----:B------:R-:W4:Y:S04]  /*70240*/  LDL.LU R59, [R1+0x36c] ;  /* 0x00036c00013b7983 */ /* 0x000f280000300800 */
[----:B------:R-:W4:Y:S04]  /*70250*/  LDL.LU R40, [R1+0xcd0] ;  /* 0x000cd00001287983 */ /* 0x000f280000300800 */
[----:B------:R-:W4:Y:S01]  /*70260*/  LDL.LU R55, [R1+0xcd4] ;  /* 0x000cd40001377983 */ /* 0x000f220000300800 */
[----:B-1----:R-:W-:-:S02]  /*70270*/  IADD3 R4, P6, R61, R17, RZ ;  /* 0x000000113d047210 */ /* 0x002fc40007fde0ff */
[----:B0-----:R-:W-:Y:S01]  /*70280*/  F2FP.SATFINITE.E5M2.F32.PACK_AB_MERGE_C R0, R3, R43, RZ ;  /* 0x0000002b0300723e */ /* 0x001fe200048060ff */
[----:B------:R-:W4:Y:S02]  /*70290*/  LDL.LU R54, [R1+0xcd8] ;  /* 0x000cd80001367983 */ /* 0x000f240000300800 */
[----:B------:R-:W-:Y:S02]  /*702a0*/  IMAD.X R5, R8, 0x1, R20, P6 ;  /* 0x0000000108057824 */ /* 0x000fe400030e0614 */
[----:B------:R-:W4:Y:S04]  /*702b0*/  LDL.LU R53, [R1+0xcdc] ;  /* 0x000cdc0001357983 */ /* 0x000f280000300800 */
[----:B------:R0:W-:Y:S04]  /*702c0*/  STL.64 [R1+0x9a8], R4 ;  /* 0x0009a80401007387 */ /* 0x0001e80000100a00 */
[----:B------:R3:W-:Y:S04]  /*702d0*/  STL [R1+0x384], R0 ;  /* 0x0003840001007387 */ /* 0x0007e80000100800 */
[----:B------:R-:W4:Y:S04]  /*702e0*/  LDL.LU R57, [R1+0xcc0] ;  /* 0x000cc00001397983 */ /* 0x000f280000300800 */
[----:B0-----:R-:W4:Y:S01]  /*702f0*/  LDL.LU R4, [R1+0xcc4] ;  /* 0x000cc40001047983 */ /* 0x001f220000300800 */
[----:B---3--:R-:W-:-:S03]  /*70300*/  F2FP.SATFINITE.E5M2.F32.PACK_AB_MERGE_C R0, R49, R6, RZ ;  /* 0x000000063100723e */ /* 0x008fc600048060ff */
[----:B------:R-:W3:Y:S04]  /*70310*/  LDL.LU R2, [R1+0xcc8] ;  /* 0x000cc80001027983 */ /* 0x000ee80000300800 */
[----:B------:R-:W3:Y:S04]  /*70320*/  LDL.LU R51, [R1+0xccc] ;  /* 0x000ccc0001337983 */ /* 0x000ee80000300800 */
[----:B------:R0:W-:Y:S04]  /*70330*/  STL [R1+0x374], R0 ;  /* 0x0003740001007387 */ /* 0x0001e80000100800 */
[----:B------:R-:W3:Y:S04]  /*70340*/  LDL.LU R41, [R1+0x350] ;  /* 0x0003500001297983 */ /* 0x000ee80000300800 */
[----:B------:R-:W3:Y:S01]  /*70350*/  LDL.LU R49, [R1+0x354] ;  /* 0x0003540001317983 */ /* 0x000ee20000300800 */
[----:B------:R-:W-:-:S03]  /*70360*/  IADD3 R42, P6, R61, R18, RZ ;  /* 0x000000123d2a7210 */ /* 0x000fc60007fde0ff */
[----:B0-----:R-:W3:Y:S02]  /*70370*/  LDL.LU R0, [R1+0x358] ;  /* 0x0003580001007983 */ /* 0x001ee40000300800 */
[----:B------:R-:W-:Y:S02]  /*70380*/  IMAD.X R43, R8, 0x1, R21, P6 ;  /* 0x00000001082b7824 */ /* 0x000fe400030e0615 */
[----:B------:R-:W3:Y:S04]  /*70390*/  LDL.LU R47, [R1+0x35c] ;  /* 0x00035c00012f7983 */ /* 0x000ee80000300800 */
[----:B------:R-:W3:Y:S04]  /*703a0*/  LDL.LU R48, [R1+0x340] ;  /* 0x0003400001307983 */ /* 0x000ee80000300800 */
[----:B------:R0:W-:Y:S04]  /*703b0*/  STL.64 [R1+0x9a0], R42 ;  /* 0x0009a02a01007387 */ /* 0x0001e80000100a00 */
[----:B------:R-:W3:Y:S04]  /*703c0*/  LDL.LU R52, [R1+0x344] ;  /* 0x0003440001347983 */ /* 0x000ee80000300800 */
[----:B------:R-:W3:Y:S04]  /*703d0*/  LDL.LU R46, [R1+0x348] ;  /* 0x00034800012e7983 */ /* 0x000ee80000300800 */
[----:B------:R-:W3:Y:S04]  /*703e0*/  LDL.LU R5, [R1+0x34c] ;  /* 0x00034c0001057983 */ /* 0x000ee80000300800 */
[----:B------:R-:W3:Y:S04]  /*703f0*/  LDL.LU R45, [R1+0x330] ;  /* 0x00033000012d7983 */ /* 0x000ee80000300800 */
[----:B------:R-:W3:Y:S04]  /*70400*/  LDL.LU R44, [R1+0x334] ;  /* 0x00033400012c7983 */ /* 0x000ee80000300800 */
[----:B0-----:R-:W3:Y:S04]  /*70410*/  LDL.LU R42, [R1+0x338] ;  /* 0x00033800012a7983 */ /* 0x001ee80000300800 */
[----:B------:R-:W3:Y:S04]  /*70420*/  LDL.LU R43, [R1+0x33c] ;  /* 0x00033c00012b7983 */ /* 0x000ee80000300800 */
[----:B------:R-:W3:Y:S04]  /*70430*/  LDL.LU R3, [R1+0x320] ;  /* 0x0003200001037983 */ /* 0x000ee80000300800 */
[----:B------:R-:W3:Y:S01]  /*70440*/  LDL.LU R6, [R1+0x324] ;  /* 0x0003240001067983 */ /* 0x000ee20000300800 */
[----:B--2---:R-:W-:-:S02]  /*70450*/  F2FP.SATFINITE.E5M2.F32.PACK_AB_MERGE_C R56, R11, R10, RZ ;  /* 0x0000000a0b38723e */ /* 0x004fc400048060ff */
[----:B------:R-:W-:-:S05]  /*70460*/  IADD3 R10, P6, R61, R22, RZ ;  /* 0x000000163d0a7210 */ /* 0x000fca0007fde0ff */
[----:B------:R-:W-:Y:S01]  /*70470*/  IMAD.X R11, R8, 0x1, R24, P6 ;  /* 0x00000001080b7824 */ /* 0x000fe200030e0618 */
[----:B------:R-:W-:Y:S01]  /*70480*/  STL [R1+0x378], R56 ;  /* 0x0003783801007387 */ /* 0x000fe20000100800 */
[----:B----4-:R-:W-:-:S05]  /*70490*/  F2FP.SATFINITE.E5M2.F32.PACK_AB_MERGE_C R7, R7, R60, RZ ;  /* 0x0000003c0707723e */ /* 0x010fca00048060ff */
[----:B------:R0:W-:Y:S04]  /*704a0*/  STL [R1+0x370], R7 ;  /* 0x0003700701007387 */ /* 0x0001e80000100800 */
[----:B------:R1:W-:Y:S01]  /*704b0*/  STL.64 [R1+0x998], R10 ;  /* 0x0009980a01007387 */ /* 0x0003e20000100a00 */
[----:B0-----:R-:W-:-:S03]  /*704c0*/  F2FP.SATFINITE.E5M2.F32.PACK_AB_MERGE_C R7, R55, R40, RZ ;  /* 0x000000283707723e */ /* 0x001fc600048060ff */
[----:B------:R-:W2:Y:S01]  /*704d0*/  LDL.LU R40, [R1+0x328] ;  /* 0x0003280001287983 */ /* 0x000ea20000300800 */
[----:B-1----:R-:W-:-:S05]  /*704e0*/  F2FP.SATFINITE.E5M2.F32.PACK_AB_MERGE_C R10, R59, R50, RZ ;  /* 0x000000323b0a723e */ /* 0x002fca00048060ff */
[----:B------:R0:W-:Y:S04]  /*704f0*/  STL [R1+0x368], R10 ;  /* 0x0003680a01007387 */ /* 0x0001e80000100800 */
[----:B------:R-:W2:Y:S01]  /*70500*/  LDL.LU R55, [R1+0x32c] ;  /* 0x00032c0001377983 */ /* 0x000ea20000300800 */
[----:B0-----:R-:W-:-:S03]  /*70510*/  IADD3 R10, P6, R61, R23, RZ ;  /* 0x000000173d0a7210 */ /* 0x001fc60007fde0ff */
[----:B------:R0:W-:Y:S02]  /*70520*/  STL [R1+0x360], R7 ;  /* 0x0003600701007387 */ /* 0x0001e40000100800 */
[----:B------:R-:W-:-:S05]  /*70530*/  IMAD.X R11, R8, 0x1, R25, P6 ;  /* 0x00000001080b7824 */ /* 0x000fca00030e0619 */
[----:B------:R1:W-:Y:S01]  /*70540*/  STL.64 [R1+0x990], R10 ;  /* 0x0009900a01007387 */ /* 0x0003e20000100a00 */
[----:B0-----:R-:W-:-:S03]  /*70550*/  F2FP.SATFINITE.E5M2.F32.PACK_AB_MERGE_C R7, R4, R57, RZ ;  /* 0x000000390407723e */ /* 0x001fc600048060ff */
[----:B------:R-:W4:Y:S01]  /*70560*/  LDL.LU R4, [R1] ;  /* 0x0000000001047983 */ /* 0x000f220000300800 */
[----:B-1----:R-:W-:-:S05]  /*70570*/  F2FP.SATFINITE.E5M2.F32.PACK_AB_MERGE_C R10, R53, R54, RZ ;  /* 0x00000036350a723e */ /* 0x002fca00048060ff */
[----:B------:R0:W-:Y:S04]  /*70580*/  STL [R1+0x364], R10 ;  /* 0x0003640a01007387 */ /* 0x0001e80000100800 */
[----:B------:R3:W-:Y:S01]  /*70590*/  STL [R1+0xa0], R7 ;  /* 0x0000a00701007387 */ /* 0x0007e20000100800 */
[----:B0-----:R-:W-:Y:S02]  /*705a0*/  IADD3 R10, P6, R61, R26, RZ ;  /* 0x0000001a3d0a7210 */ /* 0x001fe40007fde0ff */
[----:B---3--:R-:W-:-:S03]  /*705b0*/  F2FP.SATFINITE.E5M2.F32.PACK_AB_MERGE_C R7, R51, R2, RZ ;  /* 0x000000023307723e */ /* 0x008fc600048060ff */
[----:B------:R-:W-:Y:S01]  /*705c0*/  IMAD.X R11, R8, 0x1, R29, P6 ;  /* 0x00000001080b7824 */ /* 0x000fe200030e061d */
[----:B------:R-:W-:Y:S02]  /*705d0*/  F2FP.SATFINITE.E5M2.F32.PACK_AB_MERGE_C R2, R49, R41, RZ ;  /* 0x000000293102723e */ /* 0x000fe400048060ff */
[----:B------:R-:W3:Y:S04]  /*705e0*/  LDL.LU R41, [R1+0x310] ;  /* 0x0003100001297983 */ /* 0x000ee80000300800 */
[----:B------:R0:W-:Y:S04]  /*705f0*/  STL.64 [R1+0x980], R10 ;  /* 0x0009800a01007387 */ /* 0x0001e80000100a00 */
[----:B------:R-:W-:Y:S04]  /*70600*/  STL [R1+0xa4], R7 ;  /* 0x0000a40701007387 */ /* 0x000fe80000100800 */
[----:B------:R-:W3:Y:S01]  /*70610*/  LDL.LU R49, [R1+0x314] ;  /* 0x0003140001317983 */ /* 0x000ee20000300800 */
[----:B0-----:R-:W-:-:S03]  /*70620*/  IADD3 R10, P6, R61, R27, RZ ;  /* 0x0000001b3d0a7210 */ /* 0x001fc60007fde0ff */
[----:B------:R0:W-:Y:S02]  /*70630*/  STL [R1+0x64], R2 ;  /* 0x0000640201007387 */ /* 0x0001e40000100800 */
[----:B------:R-:W-:-:S05]  /*70640*/  IMAD.X R11, R8, 0x1, R31, P6 ;  /* 0x00000001080b7824 */ /* 0x000fca00030e061f */
[----:B------:R1:W-:Y:S01]  /*70650*/  STL.64 [R1+0x988], R10 ;  /* 0x0009880a01007387 */ /* 0x0003e20000100a00 */
[----:B0-----:R-:W-:Y:S02]  /*70660*/  F2FP.SATFINITE.E5M2.F32.PACK_AB_MERGE_C R2, R47, R0, RZ ;  /* 0x000000002f02723e */ /* 0x001fe400048060ff */
[----:B------:R-:W-:Y:S02]  /*70670*/  F2FP.SATFINITE.E5M2.F32.PACK_AB_MERGE_C R0, R52, R48, RZ ;  /* 0x000000303400723e */ /* 0x000fe400048060ff */
[----:B-1----:R-:W-:Y:S01]  /*70680*/  IADD3 R10, P6, R61, R28, RZ ;  /* 0x0000001c3d0a7210 */ /* 0x002fe20007fde0ff */
[----:B------:R0:W-:Y:S04]  /*70690*/  STL [R1+0x60], R2 ;  /* 0x0000600201007387 */ /* 0x0001e80000100800 */
[----:B------:R-:W-:Y:S01]  /*706a0*/  IMAD.X R11, R8, 0x1, R32, P6 ;  /* 0x00000001080b7824 */ /* 0x000fe200030e0620 */
[----:B------:R1:W-:Y:S04]  /*706b0*/  STL [R1+0x340], R0 ;  /* 0x0003400001007387 */ /* 0x0003e80000100800 */
[----:B------:R1:W-:Y:S01]  /*706c0*/  STL.64 [R1+0x978], R10 ;  /* 0x0009780a01007387 */ /* 0x0003e20000100a00 */
[----:B0-----:R-:W-:-:S02]  /*706d0*/  F2FP.SATFINITE.E5M2.F32.PACK_AB_MERGE_C R2, R5, R46, RZ ;  /* 0x0000002e0502723e */ /* 0x001fc400048060ff */
[----:B-1----:R-:W-:-:S03]  /*706e0*/  F2FP.SATFINITE.E5M2.F32.PACK_AB_MERGE_C R0, R44, R45, RZ ;  /* 0x0000002d2c00723e */ /* 0x002fc600048060ff */
[----:B------:R0:W-:Y:S01]  /*706f0*/  STL [R1+0x344], R2 ;  /* 0x0003440201007387 */ /* 0x0001e20000100800 */
[----:B------:R-:W-:-:S03]  /*70700*/  IADD3 R10, P6, R61, R30, RZ ;  /* 0x0000001e3d0a7210 */ /* 0x000fc60007fde0ff */
[----:B------:R1:W-:Y:S02]  /*70710*/  STL [R1+0x330], R0 ;  /* 0x0003300001007387 */ /* 0x0003e40000100800 */
[----:B------:R-:W-:Y:S01]  /*70720*/  IMAD.X R11, R8, 0x1, R33, P6 ;  /* 0x00000001080b7824 */ /* 0x000fe200030e0621 */
[----:B0-----:R-:W-:Y:S01]  /*70730*/  F2FP.SATFINITE.E5M2.F32.PACK_AB_MERGE_C R2, R43, R42, RZ ;  /* 0x0000002a2b02723e */ /* 0x001fe200048060ff */
[----:B------:R-:W4:Y:S04]  /*70740*/  LDL.LU R7, [R1+0x318] ;  /* 0x0003180001077983 */ /* 0x000f280000300800 */
[----:B------:R0:W-:Y:S01]  /*70750*/  STL.64 [R1+0x970], R10 ;  /* 0x0009700a01007387 */ /* 0x0001e20000100a00 */
[----:B-1----:R-:W-:-:S03]  /*70760*/  F2FP.SATFINITE.E5M2.F32.PACK_AB_MERGE_C R0, R6, R3, RZ ;  /* 0x000000030600723e */ /* 0x002fc600048060ff */
[----:B------:R-:W-:Y:S04]  /*70770*/  STL [R1+0xcc0], R2 ;  /* 0x000cc00201007387 */ /* 0x000fe80000100800 */
[----:B------:R-:W4:Y:S04]  /*70780*/  LDL.LU R48, [R1+0x31c] ;  /* 0x00031c0001307983 */ /* 0x000f280000300800 */
[----:B------:R-:W-:Y:S04]  /*70790*/  STL [R1+0x320], R0 ;  /* 0x0003200001007387 */ /* 0x000fe80000100800 */
[----:B------:R-:W4:Y:S04]  /*707a0*/  LDL.LU R44, [R1+0x300] ;  /* 0x00030000012c7983 */ /* 0x000f280000300800 */
[----:B------:R-:W4:Y:S04]  /*707b0*/  LDL.LU R43, [R1+0x304] ;  /* 0x00030400012b7983 */ /* 0x000f280000300800 */
[----:B------:R-:W4:Y:S04]  /*707c0*/  LDL.LU R3, [R1+0x308] ;  /* 0x0003080001037983 */ /* 0x000f280000300800 */
[----:B------:R-:W4:Y:S01]  /*707d0*/  LDL.LU R6, [R1+0x30c] ;  /* 0x00030c0001067983 */ /* 0x000f220000300800 */
[----:B0-----:R-:W-:-:S03]  /*707e0*/  IADD3 R10, P6, R61, R34, RZ ;  /* 0x000000223d0a7210 */ /* 0x001fc60007fde0ff */
[----:B------:R-:W4:Y:S02]  /*707f0*/  LDL.LU R50, [R1+0xcb0] ;  /* 0x000cb00001327983 */ /* 0x000f240000300800 */
[----:B------:R-:W-:Y:S02]  /*70800*/  IMAD.X R11, R8, 0x1, R36, P6 ;  /* 0x00000001080b7824 */ /* 0x000fe400030e0624 */
[----:B------:R-:W4:Y:S04]  /*70810*/  LDL.LU R59, [R1+0xcb4] ;  /* 0x000cb400013b7983 */ /* 0x000f280000300800 */
[----:B------:R0:W-:Y:S04]  /*70820*/  STL.64 [R1+0x968], R10 ;  /* 0x0009680a01007387 */ /* 0x0001e80000100a00 */
[----:B------:R-:W4:Y:S04]  /*70830*/  LDL.LU R53, [R1+0xcb8] ;  /* 0x000cb80001357983 */ /* 0x000f280000300800 */
[----:B------:R-:W4:Y:S01]  /*70840*/  LDL.LU R57, [R1+0xcbc] ;  /* 0x000cbc0001397983 */ /* 0x000f220000300800 */
[----:B0-----:R-:W-:-:S03]  /*70850*/  IADD3 R10, P6, R61, R35, RZ ;  /* 0x000000233d0a7210 */ /* 0x001fc60007fde0ff */
[----:B------:R-:W4:Y:S02]  /*70860*/  LDL.LU R42, [R1+0xca0] ;  /* 0x000ca000012a7983 */ /* 0x000f240000300800 */
[----:B------:R-:W-:Y:S01]  /*70870*/  IMAD.X R11, R8, 0x1, R38, P6 ;  /* 0x00000001080b7824 */ /* 0x000fe200030e0626 */
[----:B--2---:R-:W-:Y:S02]  /*70880*/  F2FP.SATFINITE.E5M2.F32.PACK_AB_MERGE_C R52, R55, R40, RZ ;  /* 0x000000283734723e */ /* 0x004fe400048060ff */
[----:B------:R-:W2:Y:S04]  /*70890*/  LDL.LU R55, [R1+0xca4] ;  /* 0x000ca40001377983 */ /* 0x000ea80000300800 */
[----:B------:R-:W2:Y:S04]  /*708a0*/  LDL.LU R46, [R1+0xca8] ;  /* 0x000ca800012e7983 */ /* 0x000ea80000300800 */
[----:B------:R-:W2:Y:S04]  /*708b0*/  LDL.LU R40, [R1+0xcac] ;  /* 0x000cac0001287983 */ /* 0x000ea80000300800 */
[----:B------:R-:W-:Y:S01]  /*708c0*/  STL [R1+0x2ea8], R52 ;  /* 0x002ea83401007387 */ /* 0x000fe20000100800 */
[----:B---3--:R-:W-:-:S05]  /*708d0*/  F2FP.SATFINITE.E5M2.F32.PACK_AB_MERGE_C R54, R49, R41, RZ ;  /* 0x000000293136723e */ /* 0x008fca00048060ff */
[----:B------:R-:W-:Y:S04]  /*708e0*/  STL [R1+0x2ef0], R54 ;  /* 0x002ef03601007387 */ /* 0x000fe80000100800 */
[----:B------:R0:W-:Y:S04]  /*708f0*/  STL.64 [R1+0x960], R10 ;  /* 0x0009600a01007387 */ /* 0x0001e80000100a00 */
[----:B0-----:R-:W3:Y:S04]  /*70900*/  LDL.LU.64 R10, [R1+0x2fb0] ;  /* 0x002fb000010a7983 */ /* 0x001ee80000300a00 */
        /* <DEDUP_REMOVED lines=10> */
[----:B----4-:R-:W-:-:S05]  /*709b0*/  F2FP.SATFINITE.E5M2.F32.PACK_AB_MERGE_C R48, R48, R7, RZ ;  /* 0x000000073030723e */ /* 0x010fca00048060ff */
[----:B------:R-:W-:Y:S04]  /*709c0*/  STL [R1+0x2ef4], R48 ;  /* 0x002ef43001007387 */ /* 0x000fe80000100800 */
[----:B------:R-:W-:Y:S01]  /*709d0*/  STL.64 [R1+0x958], R60 ;  /* 0x0009583c01007387 */ /* 0x000fe20000100a00 */
[----:B------:R-:W-:-:S03]  /*709e0*/  F2FP.SATFINITE.E5M2.F32.PACK_AB_MERGE_C R7, R43, R44, RZ ;  /* 0x0000002c2b07723e */ /* 0x000fc600048060ff */
[----:B------:R-:W4:Y:S04]  /*709f0*/  LDL.LU R44, [R1+0x2d0] ;  /* 0x0002d000012c7983 */ /* 0x000f280000300800 */
[----:B------:R-:W4:Y:S04]  /*70a00*/  LDL.LU R43, [R1+0x2d4] ;  /* 0x0002d400012b7983 */ /* 0x000f280000300800 */
[----:B------:R0:W-:Y:S02]  /*70a10*/  STL [R1+0x300], R7 ;  /* 0x0003000701007387 */ /* 0x0001e40000100800 */
[----:B0-----:R-:W-:-:S02]  /*70a20*/  F2FP.SATFINITE.E5M2.F32.PACK_AB_MERGE_C R7, R6, R3, RZ ;  /* 0x000000030607723e */ /* 0x001fc400048060ff */
[----:B------:R-:W4:Y:S04]  /*70a30*/  LDL.LU R3, [R1+0x2d8] ;  /* 0x0002d80001037983 */ /* 0x000f280000300800 */
[----:B------:R-:W4:Y:S01]  /*70a40*/  LDL.LU R6, [R1+0x2dc] ;  /* 0x0002dc0001067983 */ /* 0x000f220000300800 */
[----:B------:R-:W-:Y:S02]  /*70a50*/  SHF.R.S32.HI R8, RZ, 0x1f, R4 ;  /* 0x0000001fff087819 */ /* 0x000fe40000011404 */
[----:B------:R-:W-:Y:S01]  /*70a60*/  IADD3 R60, P6, R4, R9, RZ ;  /* 0x00000009043c7210 */ /* 0x000fe20007fde0ff */
[----:B------:R0:W-:Y:S01]  /*70a70*/  STL [R1+0x304], R7 ;  /* 0x0003040701007387 */ /* 0x0001e20000100800 */
[----:B------:R-:W-:-:S03]  /*70a80*/  F2FP.SATFINITE.E5M2.F32.PACK_AB_MERGE_C R48, R59, R50, RZ ;  /* 0x000000323b30723e */ /* 0x000fc600048060ff */
[----:B------:R-:W-:Y:S01]  /*70a90*/  IMAD.X R61, R8, 0x1, R58, P6 ;  /* 0x00000001083d7824 */ /* 0x000fe200030e063a */
[----:B0-----:R-:W-:-:S04]  /*70aa0*/  F2FP.SATFINITE.E5M2.F32.PACK_AB_MERGE_C R7, R57, R53, RZ ;  /* 0x000000353907723e */ /* 0x001fc800048060ff */
[----:B------:R-:W-:Y:S04]  /*70ab0*/  STL.64 [R1+0x950], R60 ;  /* 0x0009503c01007387 */ /* 0x000fe80000100a00 */
[----:B------:R-:W-:Y:S04]  /*70ac0*/  STL [R1+0xc4], R48 ;  /* 0x0000c43001007387 */ /* 0x000fe80000100800 */
[----:B------:R2:W-:Y:S02]  /*70ad0*/  STL [R1+0xc8], R7 ;  /* 0x0000c80701007387 */ /* 0x0005e40000100800 */
[----:B--2---:R-:W-:-:S02]  /*70ae0*/  F2FP.SATFINITE.E5M2.F32.PACK_AB_MERGE_C R7, R55, R42, RZ ;  /* 0x0000002a3707723e */ /* 0x004fc400048060ff */
[----:B------:R-:W2:Y:S04]  /*70af0*/  LDL.LU R42, [R1+0x2c0] ;  /* 0x0002c000012a7983 */ /* 0x000ea80000300800 */
[----:B------:R-:W2:Y:S01]  /*70b00*/  LDL.LU R55, [R1+0x2c4] ;  /* 0x0002c40001377983 */ /* 0x000ea20000300800 */
[----:B---3--:R-:W-:-:S05]  /*70b10*/  IADD3 R52, P6, R4, R10, RZ ;  /* 0x0000000a04347210 */ /* 0x008fca0007fde0ff */
[----:B------:R-:W-:-:S05]  /*70b20*/  IMAD.X R53, R8, 0x1, R12, P6 ;  /* 0x0000000108357824 */ /* 0x000fca00030e060c */
[----:B------:R-:W-:Y:S04]  /*70b30*/  STL.64 [R1+0x948], R52 ;  /* 0x0009483401007387 */ /* 0x000fe80000100a00 */
[----:B------:R0:W-:Y:S02]  /*70b40*/  STL [R1+0x74], R7 ;  /* 0x0000740701007387 */ /* 0x0001e40000100800 */
[----:B0-----:R-:W-:Y:S02]  /*70b50*/  F2FP.SATFINITE.E5M2.F32.PACK_AB_MERGE_C R7, R40, R46, RZ ;  /* 0x0000002e2807723e */ /* 0x001fe400048060ff */
[----:B------:R-:W3:Y:S04]  /*70b60*/  LDL.LU R46, [R1+0x2c8] ;  /* 0x0002c800012e7983 */ /* 0x000ee80000300800 */
[----:B------:R-:W3:Y:S01]  /*70b70*/  LDL.LU R40, [R1+0x2cc] ;  /* 0x0002cc0001287983 */ /* 0x000ee20000300800 */
[----:B------:R-:W-:-:S02]  /*70b80*/  IADD3 R52, P6, R4, R11, RZ ;  /* 0x0000000b04347210 */ /* 0x000fc40007fde0ff */
[----:B------:R-:W-:-:S03]  /*70b90*/  F2FP.SATFINITE.E5M2.F32.PACK_AB_MERGE_C R2, R51, R2, RZ ;  /* 0x000000023302723e */ /* 0x000fc600048060ff */
[----:B------:R-:W-:Y:S01]  /*70ba0*/  IMAD.X R53, R8, 0x1, R14, P6 ;  /* 0x0000000108357824 */ /* 0x000fe200030e060e */
[----:B------:R-:W-:Y:S01]  /*70bb0*/  IADD3 R50, P6, R4, R13, RZ ;  /* 0x0000000d04327210 */ /* 0x000fe20007fde0ff */
[----:B------:R0:W-:Y:S01]  /*70bc0*/  STL [R1+0x78], R7 ;  /* 0x0000780701007387 */ /* 0x0001e20000100800 */
[----:B------:R-:W-:-:S03]  /*70bd0*/  F2FP.SATFINITE.E5M2.F32.PACK_AB_MERGE_C R0, R47, R0, RZ ;  /* 0x000000002f00723e */ /* 0x000fc600048060ff */
[----:B------:R-:W-:Y:S01]  /*70be0*/  IMAD.X R51, R8, 0x1, R15, P6 ;  /* 0x0000000108337824 */ /* 0x000fe200030e060f */
[----:B------:R-:W-:Y:S01]  /*70bf0*/  STL.64 [R1+0x940], R52 ;  /* 0x0009403401007387 */ /* 0x000fe20000100a00 */
[----:B0-----:R-:W-:-:S03]  /*70c00*/  F2FP.SATFINITE.E5M2.F32.PACK_AB_MERGE_C R7, R45, R5, RZ ;  /* 0x000000052d07723e */ /* 0x001fc600048060ff */
[----:B------:R-:W-:Y:S01]  /*70c10*/  STL [R1+0x44], R2 ;  /* 0x0000440201007387 */ /* 0x000fe20000100800 */
[----:B------:R-:W-:-:S03]  /*70c20*/  F2FP.SATFINITE.E5M2.F32.PACK_AB_MERGE_C R56, R49, R41, RZ ;  /* 0x000000293138723e */ /* 0x000fc600048060ff */
[----:B------:R-:W-:Y:S04]  /*70c30*/  STL [R1+0x48], R0 ;  /* 0x0000480001007387 */ /* 0x000fe80000100800 */
[----:B------:R-:W-:Y:S04]  /*70c40*/  STL [R1+0x2e88], R7 ;  /* 0x002e880701007387 */ /* 0x000fe80000100800 */
[----:B------:R0:W-:Y:S04]  /*70c50*/  STL.64 [R1+0x920], R50 ;  /* 0x0009203201007387 */ /* 0x0001e80000100a00 */
[----:B------:R-:W3:Y:S04]  /*70c60*/  LDL.LU R41, [R1+0x2b0] ;  /* 0x0002b00001297983 */ /* 0x000ee80000300800 */
[----:B------:R-:W3:Y:S01]  /*70c70*/  LDL.LU R49, [R1+0x2b4] ;  /* 0x0002b40001317983 */ /* 0x000ee20000300800 */
[----:B0-----:R-:W-:-:S03]  /*70c80*/  IADD3 R50, P6, R4, R16, RZ ;  /* 0x0000001004327210 */ /* 0x001fc60007fde0ff */
[----:B------:R0:W-:Y:S01]  /*70c90*/  STL [R1+0x2e8c], R56 ;  /* 0x002e8c3801007387 */ /* 0x0001e20000100800 */
[----:B----4-:R-:W-:Y:S01]  /*70ca0*/  F2FP.SATFINITE.E5M2.F32.PACK_AB_MERGE_C R0, R43, R44, RZ ;  /* 0x0000002c2b00723e */ /* 0x010fe200048060ff */
[----:B------:R-:W-:Y:S02]  /*70cb0*/  IMAD.X R51, R8, 0x1, R19, P6 ;  /* 0x0000000108337824 */ /* 0x000fe400030e0613 */
[----:B------:R-:W4:Y:S04]  /*70cc0*/  LDL.LU R54, [R1+0x2b8] ;  /* 0x0002b80001367983 */ /* 0x000f280000300800 */
[----:B------:R-:W4:Y:S04]  /*70cd0*/  LDL.LU R60, [R1+0x2bc] ;  /* 0x0002bc00013c7983 */ /* 0x000f280000300800 */
[----:B------:R-:W-:Y:S01]  /*70ce0*/  STL.64 [R1+0x938], R50 ;  /* 0x0009383201007387 */ /* 0x000fe20000100a00 */
[----:B0-----:R-:W-:-:S03]  /*70cf0*/  F2FP.SATFINITE.E5M2.F32.PACK_AB_MERGE_C R56, R6, R3, RZ ;  /* 0x000000030638723e */ /* 0x001fc600048060ff */
[----:B------:R-:W-:Y:S01]  /*70d00*/  STL [R1+0x2d0], R0 ;  /* 0x0002d00001007387 */ /* 0x000fe20000100800 */
[----:B------:R-:W-:-:S03]  /*70d10*/  IADD3 R6, P6, R4, R17, RZ ;  /* 0x0000001104067210 */ /* 0x000fc60007fde0ff */
[----:B------:R-:W4:Y:S04]  /*70d20*/  LDL.LU R5, [R1+0x2a0] ;  /* 0x0002a00001057983 */ /* 0x000f280000300800 */
[----:B------:R-:W4:Y:S04]  /*70d30*/  LDL.LU R45, [R1+0x2a4] ;  /* 0x0002a400012d7983 */ /* 0x000f280000300800 */
[----:B------:R-:W4:Y:S04]  /*70d40*/  LDL.LU R44, [R1+0x2a8] ;  /* 0x0002a800012c7983 */ /* 0x000f280000300800 */
[----:B------:R-:W4:Y:S01]  /*70d50*/  LDL.LU R3, [R1+0x2ac] ;  /* 0x0002ac0001037983 */ /* 0x000f220000300800 */
[----:B------:R-:W-:-:S03]  /*70d60*/  IMAD.X R7, R8, 0x1, R20, P6 ;  /* 0x0000000108077824 */ /* 0x000fc600030e0614 */
[----:B------:R-:W-:Y:S04]  /*70d70*/  STL [R1+0x2e94], R56 ;  /* 0x002e943801007387 */ /* 0x000fe80000100800 */
[----:B------:R-:W4:Y:S04]  /*70d80*/  LDL.LU R43, [R1+0xc90] ;  /* 0x000c9000012b7983 */ /* 0x000f280000300800 */
[----:B------:R0:W-:Y:S04]  /*70d90*/  STL.64 [R1+0x908], R6 ;  /* 0x0009080601007387 */ /* 0x0001e80000100a00 */
[----:B0-----:R-:W4:Y:S01]  /*70da0*/  LDL.LU R6, [R1+0xc94] ;  /* 0x000c940001067983 */ /* 0x001f220000300800 */
[----:B--2---:R-:W-:-:S03]  /*70db0*/  F2FP.SATFINITE.E5M2.F32.PACK_AB_MERGE_C R0, R55, R42, RZ ;  /* 0x0000002a3700723e */ /* 0x004fc600048060ff */
[----:B------:R-:W2:Y:S04]  /*70dc0*/  LDL.LU R42, [R1+0xc98] ;  /* 0x000c9800012a7983 */ /* 0x000ea80000300800 */
[----:B------:R-:W2:Y:S04]  /*70dd0*/  LDL.LU R55, [R1+0xc9c] ;  /* 0x000c9c0001377983 */ /* 0x000ea80000300800 */
[----:B------:R0:W-:Y:S01]  /*70de0*/  STL [R1+0x2c0], R0 ;  /* 0x0002c00001007387 */ /* 0x0001e20000100800 */
[----:B---3--:R-:W-:Y:S02]  /*70df0*/  F2FP.SATFINITE.E5M2.F32.PACK_AB_MERGE_C R52, R40, R46, RZ ;  /* 0x0000002e2834723e */ /* 0x008fe400048060ff */
[----:B------:R-:W-:-:S03]  /*70e00*/  IADD3 R46, P6, R4, R18, RZ ;  /* 0x00000012042e7210 */ /* 0x000fc60007fde0ff */
[----:B------:R-:W-:Y:S02]  /*70e10*/  STL [R1+0x2eb0], R52 ;  /* 0x002eb03401007387 */ /* 0x000fe40000100800 */
[----:B------:R-:W-:Y:S02]  /*70e20*/  IMAD.X R47, R8, 0x1, R21, P6 ;  /* 0x00000001082f7824 */ /* 0x000fe400030e0615 */
[----:B------:R-:W3:Y:S04]  /*70e30*/  LDL.LU R50, [R1+0xc80] ;  /* 0x000c800001327983 */ /* 0x000ee80000300800 */
[----:B------:R-:W3:Y:S04]  /*70e40*/  LDL.LU R59, [R1+0xc84] ;  /* 0x000c8400013b7983 */ /* 0x000ee80000300800 */
[----:B------:R-:W3:Y:S04]  /*70e50*/  LDL.LU R53, [R1+0xc88] ;  /* 0x000c880001357983 */ /* 0x000ee80000300800 */
[----:B------:R1:W-:Y:S04]  /*70e60*/  STL.64 [R1+0x900], R46 ;  /* 0x0009002e01007387 */ /* 0x0003e80000100a00 */
[----:B------:R-:W3:Y:S04]  /*70e70*/  LDL.LU R57, [R1+0xc8c] ;  /* 0x000c8c0001397983 */ /* 0x000ee80000300800 */
[----:B------:R-:W3:Y:S04]  /*70e80*/  LDL.LU R2, [R1+0x290] ;  /* 0x0002900001027983 */ /* 0x000ee80000300800 */
[----:B------:R-:W3:Y:S04]  /*70e90*/  LDL.LU R51, [R1+0x294] ;  /* 0x0002940001337983 */ /* 0x000ee80000300800 */
[----:B0-----:R-:W3:Y:S04]  /*70ea0*/  LDL.LU R0, [R1+0x298] ;  /* 0x0002980001007983 */ /* 0x001ee80000300800 */
[----:B-1----:R-:W3:Y:S04]  /*70eb0*/  LDL.LU R47, [R1+0x29c] ;  /* 0x00029c00012f7983 */ /* 0x002ee80000300800 */
[----:B------:R-:W3:Y:S04]  /*70ec0*/  LDL.LU R46, [R1+0x280] ;  /* 0x00028000012e7983 */ /* 0x000ee80000300800 */
[----:B------:R-:W3:Y:S01]  /*70ed0*/  LDL.LU R40, [R1+0x284] ;  /* 0x0002840001287983 */ /* 0x000ee20000300800 */
[----:B------:R-:W-:-:S05]  /*70ee0*/  F2FP.SATFINITE.E5M2.F32.PACK_AB_MERGE_C R7, R49, R41, RZ ;  /* 0x000000293107723e */ /* 0x000fca00048060ff */
[----:B------:R-:W-:Y:S04]  /*70ef0*/  STL [R1+0x2b0], R7 ;  /* 0x0002b00701007387 */ /* 0x000fe80000100800 */
[----:B------:R-:W3:Y:S04]  /*70f00*/  LDL.LU R41, [R1+0x288] ;  /* 0x0002880001297983 */ /* 0x000ee80000300800 */
[----:B------:R-:W3:Y:S01]  /*70f10*/  LDL.LU R49, [R1+0x28c] ;  /* 0x00028c0001317983 */ /* 0x000ee20000300800 */
[----:B----4-:R-:W-:Y:S02]  /*70f20*/  F2FP.SATFINITE.E5M2.F32.PACK_AB_MERGE_C R54, R60, R54, RZ ;  /* 0x000000363c36723e */ /* 0x010fe400048060ff */
[----:B------:R-:W-:-:S02]  /*70f30*/  IADD3 R60, P6, R4, R22, RZ ;  /* 0x00000016043c7210 */ /* 0x000fc40007fde0ff */
[----:B------:R-:W-:-:S03]  /*70f40*/  F2FP.SATFINITE.E5M2.F32.PACK_AB_MERGE_C R5, R45, R5, RZ ;  /* 0x000000052d05723e */ /* 0x000fc600048060ff */
[----:B------:R-:W-:Y:S01]  /*70f50*/  IMAD.X R61, R8, 0x1, R24, P6 ;  /* 0x00000001083d7824 */ /* 0x000fe200030e0618 */
[----:B------:R-:W-:Y:S01]  /*70f60*/  STL [R1+0x2ef8], R54 ;  /* 0x002ef83601007387 */ /* 0x000fe20000100800 */
[----:B------:R-:W-:Y:S02]  /*70f70*/  F2FP.SATFINITE.E5M2.F32.PACK_AB_MERGE_C R3, R3, R44, RZ ;  /* 0x0000002c0303723e */ /* 0x000fe400048060ff */
[----:B------:R-:W-:Y:S01]  /*70f80*/  IADD3 R44, P6, R4, R23, RZ ;  /* 0x00000017042c7210 */ /* 0x000fe20007fde0ff */
[----:B------:R-:W-:Y:S04]  /*70f90*/  STL.64 [R1+0x8d8], R60 ;  /* 0x0008d83c01007387 */ /* 0x000fe80000100a00 */
[----:B------:R0:W-:Y:S01]  /*70fa0*/  STL [R1+0xcc], R5 ;  /* 0x0000cc0501007387 */ /* 0x0001e20000100800 */
[----:B------:R-:W-:-:S03]  /*70fb0*/  IMAD.X R45, R8, 0x1, R25, P6 ;  /* 0x00000001082d7824 */ /* 0x000fc600030e0619 */
[----:B------:R1:W-:Y:S04]  /*70fc0*/  STL [R1+0x2a0], R3 ;  /* 0x0002a00301007387 */ /* 0x0003e80000100800 */
[----:B0-----:R-:W4:Y:S04]  /*70fd0*/  LDL.LU R5, [R1+0x270] ;  /* 0x0002700001057983 */ /* 0x001f280000300800 */
[----:B-1----:R-:W4:Y:S01]  /*70fe0*/  LDL.LU R3, [R1+0x274] ;  /* 0x0002740001037983 */ /* 0x002f220000300800 */
[----:B------:R-:W-:-:S03]  /*70ff0*/  F2FP.SATFINITE.E5M2.F32.PACK_AB_MERGE_C R7, R6, R43, RZ ;  /* 0x0000002b0607723e */ /* 0x000fc600048060ff */
[----:B------:R0:W-:Y:S04]  /*71000*/  STL.64 [R1+0x918], R44 ;  /* 0x0009182c01007387 */ /* 0x0001e80000100a00 */
[----:B------:R-:W4:Y:S04]  /*71010*/  LDL.LU R43, [R1+0x278] ;  /* 0x00027800012b7983 */ /* 0x000f280000300800 */
[----:B------:R-:W4:Y:S01]  /*71020*/  LDL.LU R6, [R1+0x27c] ;  /* 0x00027c0001067983 */ /* 0x000f220000300800 */
[----:B0-----:R-:W-:-:S03]  /*71030*/  IADD3 R44, P6, R4, R26, RZ ;  /* 0x0000001a042c7210 */ /* 0x001fc60007fde0ff */
[----:B------:R2:W-:Y:S02]  /*71040*/  STL [R1+0x7c], R7 ;  /* 0x00007c0701007387 */ /* 0x0005e40000100800 */
[----:B------:R-:W-:Y:S01]  /*71050*/  IMAD.X R45, R8, 0x1, R29, P6 ;  /* 0x00000001082d7824 */ /* 0x000fe200030e061d */
[----:B------:R-:W-:Y:S02]  /*71060*/  IADD3 R52, P6, R4, R27, RZ ;  /* 0x0000001b04347210 */ /* 0x000fe40007fde0ff */
[----:B--2---:R-:W-:-:S05]  /*71070*/  F2FP.SATFINITE.E5M2.F32.PACK_AB_MERGE_C R7, R55, R42, RZ ;  /* 0x0000002a3707723e */ /* 0x004fca00048060ff */
[----:B------:R-:W-:Y:S04]  /*71080*/  STL [R1+0x80], R7 ;  /* 0x0000800701007387 */ /* 0x000fe80000100800 */
[----:B------:R0:W-:Y:S04]  /*71090*/  STL.64 [R1+0x910], R44 ;  /* 0x0009102c01007387 */ /* 0x0001e80000100a00 */
[----:B0-----:R-:W2:Y:S04]  /*710a0*/  LDL.LU R45, [R1+0x260] ;  /* 0x00026000012d7983 */ /* 0x001ea80000300800 */
[----:B------:R-:W2:Y:S04]  /*710b0*/  LDL.LU R55, [R1+0x264] ;  /* 0x0002640001377983 */ /* 0x000ea80000300800 */
[----:B------:R-:W2:Y:S04]  /*710c0*/  LDL.LU R44, [R1+0x268] ;  /* 0x00026800012c7983 */ /* 0x000ea80000300800 */
[----:B------:R-:W2:Y:S01]  /*710d0*/  LDL.LU R42, [R1+0x26c] ;  /* 0x00026c00012a7983 */ /* 0x000ea20000300800 */
[----:B---3--:R-:W-:-:S05]  /*710e0*/  F2FP.SATFINITE.E5M2.F32.PACK_AB_MERGE_C R48, R59, R50, RZ ;  /* 0x000000323b30723e */ /* 0x008fca00048060ff */
[----:B------:R-:W-:Y:S01]  /*710f0*/  STL [R1+0x50], R48 ;  /* 0x0000503001007387 */ /* 0x000fe20000100800 */
[----:B------:R-:W-:Y:S01]  /*71100*/  F2FP.SATFINITE.E5M2.F32.PACK_AB_MERGE_C R7, R57, R53, RZ ;  /* 0x000000353907723e */ /* 0x000fe200048060ff */
[----:B------:R-:W-:Y:S01]  /*71110*/  IMAD.X R53, R8, 0x1, R31, P6 ;  /* 0x0000000108357824 */ /* 0x000fe200030e061f */
[----:B------:R-:W-:-:S03]  /*71120*/  IADD3 R50, P6, R4, R28, RZ ;  /* 0x0000001c04327210 */ /* 0x000fc60007fde0ff */
[----:B------:R-:W-:Y:S01]  /*71130*/  STL [R1+0x54], R7 ;  /* 0x0000540701007387 */ /* 0x000fe20000100800 */
[----:B------:R-:W-:-:S03]  /*71140*/  F2FP.SATFINITE.E5M2.F32.PACK_AB_MERGE_C R2, R51, R2, RZ ;  /* 0x000000023302723e */ /* 0x000fc600048060ff */
[----:B------:R-:W-:Y:S01]  /*71150*/  STL.64 [R1+0x8e8], R52 ;  /* 0x0008e83401007387 */ /* 0x000fe20000100a00 */
[----:B------:R-:W-:-:S03]  /*71160*/  F2FP.SATFINITE.E5M2.F32.PACK_AB_MERGE_C R0, R47, R0, RZ ;  /* 0x000000002f00723e */ /* 0x000fc600048060ff */
[----:B------:R-:W-:Y:S01]  /*71170*/  STL [R1+0x2c], R2 ;  /* 0x00002c0201007387 */ /* 0x000fe20000100800 */
[----:B------:R-:W-:-:S03]  /*71180*/  IMAD.X R51, R8, 0x1, R32, P6 ;  /* 0x0000000108337824 */ /* 0x000fc600030e0620 */
[----:B------:R0:W-:Y:S02]  /*71190*/  STL [R1+0x28], R0 ;  /* 0x0000280001007387 */ /* 0x0001e40000100800 */
[----:B0-----:R-:W-:-:S05]  /*711a0*/  F2FP.SATFINITE.E5M2.F32.PACK_AB_MERGE_C R0, R40, R46, RZ ;  /* 0x0000002e2800723e */ /* 0x001fca00048060ff */
[----:B------:R-:W-:Y:S04]  /*711b0*/  STL [R1+0x2e90], R0 ;  /* 0x002e900001007387 */ /* 0x000fe80000100800 */
[----:B------:R0:W-:Y:S04]  /*711c0*/  STL.64 [R1+0x930], R50 ;  /* 0x0009303201007387 */ /* 0x0001e80000100a00 */
[----:B------:R-:W3:Y:S04]  /*711d0*/  LDL.LU R47, [R1+0x250] ;  /* 0x00025000012f7983 */ /* 0x000ee80000300800 */
[----:B------:R-:W3:Y:S01]  /*711e0*/  LDL.LU R46, [R1+0x254] ;  /* 0x00025400012e7983 */ /* 0x000ee20000300800 */
[----:B------:R-:W-:-:S03]  /*711f0*/  F2FP.SATFINITE.E5M2.F32.PACK_AB_MERGE_C R57, R49, R41, RZ ;  /* 0x000000293139723e */ /* 0x000fc600048060ff */
[----:B------:R-:W3:Y:S04]  /*71200*/  LDL.LU R40, [R1+0x258] ;  /* 0x0002580001287983 */ /* 0x000ee80000300800 */
[----:B------:R-:W3:Y:S01]  /*71210*/  LDL.LU R49, [R1+0x25c] ;  /* 0x00025c0001317983 */ /* 0x000ee20000300800 */
[----:B0-----:R-:W-:-:S03]  /*71220*/  IADD3 R50, P6, R4, R30, RZ ;  /* 0x0000001e04327210 */ /* 0x001fc60007fde0ff */
[----:B------:R-:W-:Y:S02]  /*71230*/  STL [R1+0x2e80], R57 ;  /* 0x002e803901007387 */ /* 0x000fe40000100800 */
[----:B------:R-:W-:Y:S02]  /*71240*/  IMAD.X R51, R8, 0x1, R33, P6 ;  /* 0x0000000108337824 */ /* 0x000fe400030e0621 */
[----:B------:R-:W3:Y:S04]  /*71250*/  LDL.LU R59, [R1+0x240] ;  /* 0x00024000013b7983 */ /* 0x000ee80000300800 */
[----:B------:R-:W3:Y:S01]  /*71260*/  LDL.LU R41, [R1+0x244] ;  /* 0x0002440001297983 */ /* 0x000ee20000300800 */
[----:B----4-:R-:W-:-:S03]  /*71270*/  F2FP.SATFINITE.E5M2.F32.PACK_AB_MERGE_C R3, R3, R5, RZ ;  /* 0x000000050303723e */ /* 0x010fc600048060ff */
[----:B------:R-:W-:Y:S04]  /*71280*/  STL.64 [R1+0x928], R50 ;  /* 0x0009283201007387 */ /* 0x000fe80000100a00 */
[----:B------:R0:W-:Y:S01]  /*71290*/  STL [R1+0x2ea0], R3 ;  /* 0x002ea00301007387 */ /* 0x0001e20000100800 */
[----:B------:R-:W-:Y:S02]  /*712a0*/  F2FP.SATFINITE.E5M2.F32.PACK_AB_MERGE_C R0, R6, R43, RZ ;  /* 0x0000002b0600723e */ /* 0x000fe400048060ff */
[----:B------:R-:W-:Y:S01]  /*712b0*/  IADD3 R6, P6, R4, R34, RZ ;  /* 0x0000002204067210 */ /* 0x000fe20007fde0ff */
[----:B0-----:R-:W4:Y:S04]  /*712c0*/  LDL.LU R3, [R1+0x4] ;  /* 0x0000040001037983 */ /* 0x001f280000300800 */
[----:B------:R-:W-:Y:S01]  /*712d0*/  IMAD.X R7, R8, 0x1, R36, P6 ;  /* 0x0000000108077824 */ /* 0x000fe200030e0624 */
[----:B------:R-:W-:Y:S04]  /*712e0*/  STL [R1+0xc80], R0 ;  /* 0x000c800001007387 */ /* 0x000fe80000100800 */
[----:B------:R-:W4:Y:S04]  /*712f0*/  LDL.LU R43, [R1+0x248] ;  /* 0x00024800012b7983 */ /* 0x000f280000300800 */
[----:B------:R0:W-:Y:S04]  /*71300*/  STL.64 [R1+0x8f8], R6 ;  /* 0x0008f80601007387 */ /* 0x0001e80000100a00 */
[----:B0-----:R-:W4:Y:S01]  /*71310*/  LDL.LU R6, [R1+0x24c] ;  /* 0x00024c0001067983 */ /* 0x001f220000300800 */
[----:B------:R-:W-:-:S02]  /*71320*/  IADD3 R54, P6, R4, R35, RZ ;  /* 0x0000002304367210 */ /* 0x000fc40007fde0ff */
[----:B--2---:R-:W-:-:S05]  /*71330*/  F2FP.SATFINITE.E5M2.F32.PACK_AB_MERGE_C R55, R55, R45, RZ ;  /* 0x0000002d3737723e */ /* 0x004fca00048060ff */
[----:B------:R0:W-:Y:S04]  /*71340*/  STL [R1+0x2eb4], R55 ;  /* 0x002eb43701007387 */ /* 0x0001e80000100800 */
[----:B------:R-:W2:Y:S04]  /*71350*/  LDL.LU R2, [R1+0xc70] ;  /* 0x000c700001027983 */ /* 0x000ea80000300800 */
[----:B------:R-:W2:Y:S01]  /*71360*/  LDL.LU R51, [R1+0xc74] ;  /* 0x000c740001337983 */ /* 0x000ea20000300800 */
[----:B------:R-:W-:-:S03]  /*71370*/  F2FP.SATFINITE.E5M2.F32.PACK_AB_MERGE_C R53, R42, R44, RZ ;  /* 0x0000002c2a35723e */ /* 0x000fc600048060ff */
[----:B------:R-:W2:Y:S04]  /*71380*/  LDL.LU R5, [R1+0xc78] ;  /* 0x000c780001057983 */ /* 0x000ea80000300800 */
[----:B------:R-:W2:Y:S04]  /*71390*/  LDL.LU R45, [R1+0xc7c] ;  /* 0x000c7c00012d7983 */ /* 0x000ea80000300800 */
[----:B------:R-:W2:Y:S04]  /*713a0*/  LDL.LU R44, [R1+0xc60] ;  /* 0x000c6000012c7983 */ /* 0x000ea80000300800 */
[----:B------:R-:W2:Y:S01]  /*713b0*/  LDL.LU R42, [R1+0xc64] ;  /* 0x000c6400012a7983 */ /* 0x000ea20000300800 */
[----:B0-----:R-:W-:-:S03]  /*713c0*/  IMAD.X R55, R8, 0x1, R38, P6 ;  /* 0x0000000108377824 */ /* 0x001fc600030e0626 */
[----:B------:R-:W-:Y:S04]  /*713d0*/  STL [R1+0x2eac], R53 ;  /* 0x002eac3501007387 */ /* 0x000fe80000100800 */
[----:B------:R0:W-:Y:S04]  /*713e0*/  STL.64 [R1+0x2fa8], R34 ;  /* 0x002fa82201007387 */ /* 0x0001e80000100a00 */
[----:B------:R-:W-:Y:S01]  /*713f0*/  STL.64 [R1+0x8f0], R54 ;  /* 0x0008f03601007387 */ /* 0x000fe20000100a00 */
[----:B0-----:R-:W-:-:S05]  /*71400*/  IADD3 R34, P6, R4, R37, RZ ;  /* 0x0000002504227210 */ /* 0x001fca0007fde0ff */
[----:B------:R-:W-:Y:S01]  /*71410*/  IMAD.X R35, R8, 0x1, R39, P6 ;  /* 0x0000000108237824 */ /* 0x000fe200030e0627 */
[----:B---3--:R-:W-:-:S05]  /*71420*/  F2FP.SATFINITE.E5M2.F32.PACK_AB_MERGE_C R4, R46, R47, RZ ;  /* 0x0000002f2e04723e */ /* 0x008fca00048060ff */
[----:B------:R-:W-:Y:S04]  /*71430*/  STL [R1+0x2efc], R4 ;  /* 0x002efc0401007387 */ /* 0x000fe80000100800 */
[----:B------:R0:W-:Y:S04]  /*71440*/  STL.64 [R1+0x8e0], R34 ;  /* 0x0008e02201007387 */ /* 0x0001e80000100a00 */
[----:B------:R-:W3:Y:S04]  /*71450*/  LDL.LU R56, [R1+0xc68] ;  /* 0x000c680001387983 */ /* 0x000ee80000300800 */
[----:B------:R-:W3:Y:S01]  /*71460*/  LDL.LU R7, [R1+0xc6c] ;  /* 0x000c6c0001077983 */ /* 0x000ee20000300800 */
[----:B------:R-:W-:-:S03]  /*71470*/  F2FP.SATFINITE.E5M2.F32.PACK_AB_MERGE_C R49, R49, R40, RZ ;  /* 0x000000283131723e */ /* 0x000fc600048060ff */
[----:B------:R-:W3:Y:S04]  /*71480*/  LDL.LU R48, [R1+0x230] ;  /* 0x0002300001307983 */ /* 0x000ee80000300800 */
[----:B------:R-:W3:Y:S04]  /*71490*/  LDL.LU R46, [R1+0x234] ;  /* 0x00023400012e7983 */ /* 0x000ee80000300800 */
[----:B------:R-:W3:Y:S04]  /*714a0*/  LDL.LU R47, [R1+0x238] ;  /* 0x00023800012f7983 */ /* 0x000ee80000300800 */
[----:B------:R-:W3:Y:S01]  /*714b0*/  LDL.LU R40, [R1+0x23c] ;  /* 0x00023c0001287983 */ /* 0x000ee20000300800 */
[----:B------:R-:W-:-:S03]  /*714c0*/  F2FP.SATFINITE.E5M2.F32.PACK_AB_MERGE_C R0, R41, R59, RZ ;  /* 0x0000003b2900723e */ /* 0x000fc600048060ff */
[----:B------:R-:W-:Y:S01]  /*714d0*/  STL [R1+0x2f00], R49 ;  /* 0x002f003101007387 */ /* 0x000fe20000100800 */
[----:B----4-:R-:W-:Y:S02]  /*714e0*/  SHF.R.S32.HI R8, RZ, 0x1f, R3 ;  /* 0x0000001fff087819 */ /* 0x010fe40000011403 */
[----:B0-----:R-:W-:Y:S01]  /*714f0*/  IADD3 R34, P6, R3, R9, RZ ;  /* 0x0000000903227210 */ /* 0x001fe20007fde0ff */
[----:B------:R-:W-:Y:S04]  /*71500*/  STL [R1+0x8c], R0 ;  /* 0x00008c0001007387 */ /* 0x000fe80000100800 */
[----:B------:R-:W4:Y:S01]  /*71510*/  LDL.LU R50, [R1+0x220] ;  /* 0x0002200001327983 */ /* 0x000f220000300800 */
[----:B------:R-:W-:-:S03]  /*71520*/  IMAD.X R35, R8, 0x1, R58, P6 ;  /* 0x0000000108237824 */ /* 0x000fc600030e063a */
[----:B------:R-:W4:Y:S04]  /*71530*/  LDL.LU R41, [R1+0x224] ;  /* 0x0002240001297983 */ /* 0x000f280000300800 */
[----:B------:R0:W-:Y:S01]  /*71540*/  STL.64 [R1+0x8d0], R34 ;  /* 0x0008d02201007387 */ /* 0x0001e20000100a00 */
[----:B------:R-:W-:-:S03]  /*71550*/  F2FP.SATFINITE.E5M2.F32.PACK_AB_MERGE_C R4, R6, R43, RZ ;  /* 0x0000002b0604723e */ /* 0x000fc600048060ff */
[----:B------:R-:W4:Y:S04]  /*71560*/  LDL.LU R43, [R1+0x228] ;  /* 0x00022800012b7983 */ /* 0x000f280000300800 */
[----:B------:R-:W4:Y:S01]  /*71570*/  LDL.LU R6, [R1+0x22c] ;  /* 0x00022c0001067983 */ /* 0x000f220000300800 */
[----:B0-----:R-:W-:-:S03]  /*71580*/  IADD3 R34, P6, R3, R10, RZ ;  /* 0x0000000a03227210 */ /* 0x001fc60007fde0ff */
[----:B------:R-:W-:Y:S02]  /*71590*/  STL [R1+0x2f10], R4 ;  /* 0x002f100401007387 */ /* 0x000fe40000100800 */
[----:B------:R-:W-:Y:S01]  /*715a0*/  IMAD.X R35, R8, 0x1, R12, P6 ;  /* 0x0000000108237824 */ /* 0x000fe200030e060c */
[----:B--2---:R-:W-:-:S05]  /*715b0*/  F2FP.SATFINITE.E5M2.F32.PACK_AB_MERGE_C R2, R51, R2, RZ ;  /* 0x000000023302723e */ /* 0x004fca00048060ff */
[----:B------:R0:W-:Y:S04]  /*715c0*/  STL [R1+0x2f2c], R2 ;  /* 0x002f2c0201007387 */ /* 0x0001e80000100800 */
[----:B------:R-:W2:Y:S04]  /*715d0*/  LDL.LU R61, [R1+0x210] ;  /* 0x00021000013d7983 */ /* 0x000ea80000300800 */
[----:B------:R-:W2:Y:S01]  /*715e0*/  LDL.LU R60, [R1+0x214] ;  /* 0x00021400013c7983 */ /* 0x000ea20000300800 */
[----:B0-----:R-:W-:-:S03]  /*715f0*/  F2FP.SATFINITE.E5M2.F32.PACK_AB_MERGE_C R2, R45, R5, RZ ;  /* 0x000000052d02723e */ /* 0x001fc600048060ff */
[----:B------:R0:W-:Y:S01]  /*71600*/  STL.64 [R1+0x8c8], R34 ;  /* 0x0008c82201007387 */ /* 0x0001e20000100a00 */
[----:B------:R-:W-:-:S03]  /*71610*/  F2FP.SATFINITE.E5M2.F32.PACK_AB_MERGE_C R0, R42, R44, RZ ;  /* 0x0000002c2a00723e */ /* 0x000fc600048060ff */
[----:B------:R-:W2:Y:S04]  /*71620*/  LDL.LU R59, [R1+0x218] ;  /* 0x00021800013b7983 */ /* 0x000ea80000300800 */
[----:B------:R-:W-:Y:S04]  /*71630*/  STL [R1+0x68], R2 ;  /* 0x0000680201007387 */ /* 0x000fe80000100800 */
[----:B------:R-:W2:Y:S04]  /*71640*/  LDL.LU R51, [R1+0x21c] ;  /* 0x00021c0001337983 */ /* 0x000ea80000300800 */
[----:B------:R-:W-:Y:S04]  /*71650*/  STL [R1+0x30], R0 ;  /* 0x0000300001007387 */ /* 0x000fe80000100800 */
[----:B------:R-:W2:Y:S01]  /*71660*/  LDL.LU R5, [R1+0x200] ;  /* 0x0002000001057983 */ /* 0x000ea20000300800 */
[----:B0-----:R-:W-:-:S03]  /*71670*/  IADD3 R34, P6, R3, R11, RZ ;  /* 0x0000000b03227210 */ /* 0x001fc60007fde0ff */
[----:B------:R-:W2:Y:S02]  /*71680*/  LDL.LU R45, [R1+0x204] ;  /* 0x00020400012d7983 */ /* 0x000ea40000300800 */
[----:B------:R-:W-:Y:S02]  /*71690*/  IMAD.X R35, R8, 0x1, R14, P6 ;  /* 0x0000000108237824 */ /* 0x000fe400030e060e */
[----:B------:R-:W2:Y:S04]  /*716a0*/  LDL.LU R44, [R1+0x208] ;  /* 0x00020800012c7983 */ /* 0x000ea80000300800 */
[----:B------:R-:W2:Y:S04]  /*716b0*/  LDL.LU R42, [R1+0x20c] ;  /* 0x00020c00012a7983 */ /* 0x000ea80000300800 */
[----:B------:R0:W-:Y:S02]  /*716c0*/  STL.64 [R1+0x8c0], R34 ;  /* 0x0008c02201007387 */ /* 0x0001e40000100a00 */
[----:B0-----:R-:W-:-:S05]  /*716d0*/  IADD3 R34, P6, R3, R13, RZ ;  /* 0x0000000d03227210 */ /* 0x001fca0007fde0ff */
[----:B------:R-:W-:Y:S01]  /*716e0*/  IMAD.X R35, R8, 0x1, R15, P6 ;  /* 0x0000000108237824 */ /* 0x000fe200030e060f */
[----:B---3--:R-:W-:-:S05]  /*716f0*/  F2FP.SATFINITE.E5M2.F32.PACK_AB_MERGE_C R0, R7, R56, RZ ;  /* 0x000000380700723e */ /* 0x008fca00048060ff */
[----:B------:R-:W-:Y:S04]  /*71700*/  STL [R1+0x34], R0 ;  /* 0x0000340001007387 */ /* 0x000fe80000100800 */
[----:B------:R-:W3:Y:S04]  /*71710*/  LDL.LU R57, [R1+0x1f0] ;  /* 0x0001f00001397983 */ /* 0x000ee80000300800 */
[----:B------:R-:W3:Y:S01]  /*71720*/  LDL.LU R54, [R1+0x1f4] ;  /* 0x0001f40001367983 */ /* 0x000ee20000300800 */
[----:B------:R-:W-:Y:S02]  /*71730*/  F2FP.SATFINITE.E5M2.F32.PACK_AB_MERGE_C R46, R46, R48, RZ ;  /* 0x000000302e2e723e */ /* 0x000fe400048060ff */
[----:B------:R-:W-:Y:S01]  /*71740*/  F2FP.SATFINITE.E5M2.F32.PACK_AB_MERGE_C R47, R40, R47, RZ ;  /* 0x0000002f282f723e */ /* 0x000fe200048060ff */
[----:B------:R0:W-:Y:S04]  /*71750*/  STL.64 [R1+0x8b8], R34 ;  /* 0x0008b82201007387 */ /* 0x0001e80000100a00 */
[----:B------:R-:W3:Y:S04]  /*71760*/  LDL.LU R48, [R1+0x1f8] ;  /* 0x0001f80001307983 */ /* 0x000ee80000300800 */
[----:B------:R-:W3:Y:S01]  /*71770*/  LDL.LU R40, [R1+0x1fc] ;  /* 0x0001fc0001287983 */ /* 0x000ee20000300800 */
[----:B0-----:R-:W-:-:S03]  /*71780*/  IADD3 R34, P6, R3, R16, RZ ;  /* 0x0000001003227210 */ /* 0x001fc60007fde0ff */
[----:B------:R-:W-:Y:S01]  /*71790*/  STL.64 [R1+0x2f50], R46 ;  /* 0x002f502e01007387 */ /* 0x000fe20000100a00 */
[----:B----4-:R-:W-:Y:S01]  /*717a0*/  F2FP.SATFINITE.E5M2.F32.PACK_AB_MERGE_C R50, R41, R50, RZ ;  /* 0x000000322932723e */ /* 0x010fe200048060ff */
[----:B------:R-:W-:-:S04]  /*717b0*/  IMAD.X R35, R8, 0x1, R19, P6 ;  /* 0x0000000108237824 */ /* 0x000fc800030e0613 */
[----:B------:R-:W-:Y:S04]  /*717c0*/  STL [R1+0x2f14], R50 ;  /* 0x002f143201007387 */ /* 0x000fe80000100800 */
[----:B------:R-:W4:Y:S04]  /*717d0*/  LDL.LU R52, [R1+0x1e0] ;  /* 0x0001e00001347983 */ /* 0x000f280000300800 */
        /* <DEDUP_REMOVED lines=8> */
[----:B------:R-:W-:Y:S02]  /*71860*/  IADD3 R4, P6, R3, R18, RZ ;  /* 0x0000001203047210 */ /* 0x000fe40007fde0ff */
[----:B--2---:R-:W-:-:S05]  /*71870*/  F2FP.SATFINITE.E5M2.F32.PACK_AB_MERGE_C R56, R60, R61, RZ ;  /* 0x0000003d3c38723e */ /* 0x004fca00048060ff */
[----:B------:R-:W-:Y:S01]  /*71880*/  STL [R1+0x2f1c], R56 ;  /* 0x002f1c3801007387 */ /* 0x000fe20000100800 */
[----:B------:R-:W-:-:S05]  /*71890*/  F2FP.SATFINITE.E5M2.F32.PACK_AB_MERGE_C R0, R51, R59, RZ ;  /* 0x0000003b3300723e */ /* 0x000fca00048060ff */
[----:B------:R-:W-:Y:S04]  /*718a0*/  STL [R1+0x2f28], R0 ;  /* 0x002f280001007387 */ /* 0x000fe80000100800 */
[----:B------:R0:W-:Y:S01]  /*718b0*/  STL.64 [R1+0x8a8], R34 ;  /* 0x0008a82201007387 */ /* 0x0001e20000100a00 */
[----:B------:R-:W-:Y:S01]  /*718c0*/  F2FP.SATFINITE.E5M2.F32.PACK_AB_MERGE_C R55, R45, R5, RZ ;  /* 0x000000052d37723e */ /* 0x000fe200048060ff */
[----:B------:R-:W-:Y:S02]  /*718d0*/  IMAD.X R5, R8, 0x1, R21, P6 ;  /* 0x0000000108057824 */ /* 0x000fe400030e0615 */
[----:B------:R-:W2:Y:S04]  /*718e0*/  LDL.LU R61, [R1+0xc50] ;  /* 0x000c5000013d7983 */ /* 0x000ea80000300800 */
[----:B------:R-:W2:Y:S04]  /*718f0*/  LDL.LU R60, [R1+0xc54] ;  /* 0x000c5400013c7983 */ /* 0x000ea80000300800 */
[----:B------:R1:W-:Y:S04]  /*71900*/  STL.64 [R1+0x8a0], R4 ;  /* 0x0008a00401007387 */ /* 0x0003e80000100a00 */
[----:B------:R-:W2:Y:S04]  /*71910*/  LDL.LU R59, [R1+0xc58] ;  /* 0x000c5800013b7983 */ /* 0x000ea80000300800 */
[----:B------:R-:W2:Y:S01]  /*71920*/  LDL.LU R51, [R1+0xc5c] ;  /* 0x000c5c0001337983 */ /* 0x000ea20000300800 */
[----:B0-----:R-:W-:-:S02]  /*71930*/  IADD3 R34, P6, R3, R22, RZ ;  /* 0x0000001603227210 */ /* 0x001fc40007fde0ff */
[----:B------:R-:W-:Y:S01]  /*71940*/  F2FP.SATFINITE.E5M2.F32.PACK_AB_MERGE_C R53, R42, R44, RZ ;  /* 0x0000002c2a35723e */ /* 0x000fe200048060ff */
[----:B-1----:R-:W2:Y:S02]  /*71950*/  LDL.LU R5, [R1+0xc40] ;  /* 0x000c400001057983 */ /* 0x002ea40000300800 */
[----:B------:R-:W-:Y:S02]  /*71960*/  IMAD.X R35, R8, 0x1, R24, P6 ;  /* 0x0000000108237824 */ /* 0x000fe400030e0618 */
[----:B------:R-:W2:Y:S04]  /*71970*/  LDL.LU R45, [R1+0xc44] ;  /* 0x000c4400012d7983 */ /* 0x000ea80000300800 */
[----:B------:R-:W2:Y:S04]  /*71980*/  LDL.LU R44, [R1+0xc48] ;  /* 0x000c4800012c7983 */ /* 0x000ea80000300800 */
[----:B------:R-:W2:Y:S04]  /*71990*/  LDL.LU R42, [R1+0xc4c] ;  /* 0x000c4c00012a7983 */ /* 0x000ea80000300800 */
[----:B------:R-:W-:Y:S01]  /*719a0*/  STL [R1+0x2f38], R53 ;  /* 0x002f383501007387 */ /* 0x000fe20000100800 */
[----:B---3--:R-:W-:-:S05]  /*719b0*/  F2FP.SATFINITE.E5M2.F32.PACK_AB_MERGE_C R54, R54, R57, RZ ;  /* 0x000000393636723e */ /* 0x008fca00048060ff */
[----:B------:R-:W-:Y:S04]  /*719c0*/  STL.64 [R1+0x2f08], R54 ;  /* 0x002f083601007387 */ /* 0x000fe80000100a00 */
[----:B------:R0:W-:Y:S01]  /*719d0*/  STL.64 [R1+0x898], R34 ;  /* 0x0008982201007387 */ /* 0x0001e20000100a00 */
[----:B------:R-:W-:-:S03]  /*719e0*/  F2FP.SATFINITE.E5M2.F32.PACK_AB_MERGE_C R48, R40, R48, RZ ;  /* 0x000000302830723e */ /* 0x000fc600048060ff */
[----:B0-----:R-:W3:Y:S04]  /*719f0*/  LDL.LU R35, [R1+0x1d0] ;  /* 0x0001d00001237983 */ /* 0x001ee80000300800 */
[----:B------:R-:W3:Y:S01]  /*71a00*/  LDL.LU R40, [R1+0x1d4] ;  /* 0x0001d40001287983 */ /* 0x000ee20000300800 */
[----:B------:R-:W-:-:S03]  /*71a10*/  IADD3 R46, P6, R3, R23, RZ ;  /* 0x00000017032e7210 */ /* 0x000fc60007fde0ff */
[----:B------:R-:W3:Y:S02]  /*71a20*/  LDL.LU R55, [R1+0x1d8] ;  /* 0x0001d80001377983 */ /* 0x000ee40000300800 */
[----:B------:R-:W-:Y:S01]  /*71a30*/  IMAD.X R47, R8, 0x1, R25, P6 ;  /* 0x00000001082f7824 */ /* 0x000fe200030e0619 */
[----:B----4-:R-:W-:Y:S02]  /*71a40*/  F2FP.SATFINITE.E5M2.F32.PACK_AB_MERGE_C R7, R41, R52, RZ ;  /* 0x000000342907723e */ /* 0x010fe400048060ff */
[----:B------:R-:W-:Y:S02]  /*71a50*/  F2FP.SATFINITE.E5M2.F32.PACK_AB_MERGE_C R4, R6, R43, RZ ;  /* 0x0000002b0604723e */ /* 0x000fe400048060ff */
[----:B------:R-:W4:Y:S04]  /*71a60*/  LDL.LU R43, [R1+0x1dc] ;  /* 0x0001dc00012b7983 */ /* 0x000f280000300800 */
[----:B------:R0:W-:Y:S04]  /*71a70*/  STL.64 [R1+0x890], R46 ;  /* 0x0008902e01007387 */ /* 0x0001e80000100a00 */
        /* <DEDUP_REMOVED lines=9> */
[----:B------:R-:W4:Y:S01]  /*71b10*/  LDL.LU R52, [R1+0x1a4] ;  /* 0x0001a40001347983 */ /* 0x000f220000300800 */
[----:B--2---:R-:W-:-:S02]  /*71b20*/  F2FP.SATFINITE.E5M2.F32.PACK_AB_MERGE_C R2, R60, R61, RZ ;  /* 0x0000003d3c02723e */ /* 0x004fc400048060ff */
[----:B------:R-:W-:-:S05]  /*71b30*/  IADD3 R60, P6, R3, R26, RZ ;  /* 0x0000001a033c7210 */ /* 0x000fca0007fde0ff */
[----:B------:R-:W-:Y:S01]  /*71b40*/  IMAD.X R61, R8, 0x1, R29, P6 ;  /* 0x00000001083d7824 */ /* 0x000fe200030e061d */
[----:B------:R-:W-:-:S05]  /*71b50*/  F2FP.SATFINITE.E5M2.F32.PACK_AB_MERGE_C R0, R51, R59, RZ ;  /* 0x0000003b3300723e */ /* 0x000fca00048060ff */
[----:B------:R-:W-:Y:S04]  /*71b60*/  STL [R1+0x2f60], R0 ;  /* 0x002f600001007387 */ /* 0x000fe80000100800 */
[----:B------:R0:W-:Y:S01]  /*71b70*/  STL.64 [R1+0x888], R60 ;  /* 0x0008883c01007387 */ /* 0x0001e20000100a00 */
[----:B------:R-:W-:Y:S02]  /*71b80*/  F2FP.SATFINITE.E5M2.F32.PACK_AB_MERGE_C R59, R45, R5, RZ ;  /* 0x000000052d3b723e */ /* 0x000fe400048060ff */
[----:B0-----:R-:W-:-:S03]  /*71b90*/  IADD3 R60, P6, R3, R27, RZ ;  /* 0x0000001b033c7210 */ /* 0x001fc60007fde0ff */
[----:B------:R-:W-:Y:S02]  /*71ba0*/  STL [R1+0x2f64], R59 ;  /* 0x002f643b01007387 */ /* 0x000fe40000100800 */
[----:B------:R-:W-:Y:S01]  /*71bb0*/  IMAD.X R61, R8, 0x1, R31, P6 ;  /* 0x00000001083d7824 */ /* 0x000fe200030e061f */
[----:B------:R-:W-:-:S04]  /*71bc0*/  IADD3 R34, P6, R3, R28, RZ ;  /* 0x0000001c03227210 */ /* 0x000fc80007fde0ff */
[----:B------:R0:W-:Y:S04]  /*71bd0*/  STL.64 [R1+0x880], R60 ;  /* 0x0008803c01007387 */ /* 0x0001e80000100a00 */
[----:B0-----:R-:W2:Y:S01]  /*71be0*/  LDL.LU R61, [R1+0x1a8] ;  /* 0x0001a800013d7983 */ /* 0x001ea20000300800 */
[----:B------:R-:W-:-:S03]  /*71bf0*/  F2FP.SATFINITE.E5M2.F32.PACK_AB_MERGE_C R60, R42, R44, RZ ;  /* 0x0000002c2a3c723e */ /* 0x000fc600048060ff */
[----:B------:R-:W2:Y:S04]  /*71c00*/  LDL.LU R51, [R1+0x1ac] ;  /* 0x0001ac0001337983 */ /* 0x000ea80000300800 */
[----:B------:R-:W2:Y:S04]  /*71c10*/  LDL.LU R5, [R1+0x190] ;  /* 0x0001900001057983 */ /* 0x000ea80000300800 */
[----:B------:R-:W2:Y:S04]  /*71c20*/  LDL.LU R45, [R1+0x194] ;  /* 0x00019400012d7983 */ /* 0x000ea80000300800 */
[----:B------:R-:W2:Y:S04]  /*71c30*/  LDL.LU R44, [R1+0x198] ;  /* 0x00019800012c7983 */ /* 0x000ea80000300800 */
[----:B------:R-:W2:Y:S01]  /*71c40*/  LDL.LU R42, [R1+0x19c] ;  /* 0x00019c00012a7983 */ /* 0x000ea20000300800 */
[----:B---3--:R-:W-:Y:S01]  /*71c50*/  F2FP.SATFINITE.E5M2.F32.PACK_AB_MERGE_C R40, R40, R35, RZ ;  /* 0x000000232828723e */ /* 0x008fe200048060ff */
[----:B------:R-:W-:-:S04]  /*71c60*/  IMAD.X R35, R8, 0x1, R32, P6 ;  /* 0x0000000108237824 */ /* 0x000fc800030e0620 */
[----:B------:R-:W-:Y:S04]  /*71c70*/  STL [R1+0x2f70], R40 ;  /* 0x002f702801007387 */ /* 0x000fe80000100800 */
[----:B------:R0:W-:Y:S04]  /*71c80*/  STL.64 [R1+0x878], R34 ;  /* 0x0008782201007387 */ /* 0x0001e80000100a00 */
[----:B0-----:R-:W3:Y:S01]  /*71c90*/  LDL.LU.64 R34, [R1+0x2fa8] ;  /* 0x002fa80001227983 */ /* 0x001ee20000300a00 */
[----:B------:R-:W-:Y:S02]  /*71ca0*/  IADD3 R40, P6, R3, R30, RZ ;  /* 0x0000001e03287210 */ /* 0x000fe40007fde0ff */
[----:B----4-:R-:W-:-:S05]  /*71cb0*/  F2FP.SATFINITE.E5M2.F32.PACK_AB_MERGE_C R43, R43, R55, RZ ;  /* 0x000000372b2b723e */ /* 0x010fca00048060ff */
[----:B------:R-:W-:Y:S01]  /*71cc0*/  STL [R1+0x2f74], R43 ;  /* 0x002f742b01007387 */ /* 0x000fe20000100800 */
[----:B------:R-:W-:Y:S01]  /*71cd0*/  F2FP.SATFINITE.E5M2.F32.PACK_AB_MERGE_C R57, R41, R57, RZ ;  /* 0x000000392939723e */ /* 0x000fe200048060ff */
[----:B------:R-:W-:-:S05]  /*71ce0*/  IMAD.X R41, R8, 0x1, R33, P6 ;  /* 0x0000000108297824 */ /* 0x000fca00030e0621 */
[----:B------:R0:W-:Y:S04]  /*71cf0*/  STL.64 [R1+0x870], R40 ;  /* 0x0008702801007387 */ /* 0x0001e80000100a00 */
[----:B0-----:R-:W4:Y:S01]  /*71d00*/  LDL R41, [R1+0x8] ;  /* 0x0000080001297983 */ /* 0x001f220000100800 */
[----:B------:R-:W-:Y:S02]  /*71d10*/  F2FP.SATFINITE.E5M2.F32.PACK_AB_MERGE_C R6, R6, R50, RZ ;  /* 0x000000320606723e */ /* 0x000fe400048060ff */
[----:B------:R-:W-:-:S03]  /*71d20*/  F2FP.SATFINITE.E5M2.F32.PACK_AB_MERGE_C R0, R56, R53, RZ ;  /* 0x000000353800723e */ /* 0x000fc600048060ff */
[----:B------:R-:W-:Y:S04]  /*71d30*/  STL.64 [R1+0x2f30], R6 ;  /* 0x002f300601007387 */ /* 0x000fe80000100a00 */
[----:B------:R0:W-:Y:S01]  /*71d40*/  STL [R1+0x1c4], R0 ;  /* 0x0001c40001007387 */ /* 0x0001e20000100800 */
[----:B------:R-:W-:Y:S02]  /*71d50*/  F2FP.SATFINITE.E5M2.F32.PACK_AB_MERGE_C R52, R52, R49, RZ ;  /* 0x000000313434723e */ /* 0x000fe400048060ff */
[----:B0-----:R-:W-:-:S03]  /*71d60*/  F2FP.SATFINITE.E5M2.F32.PACK_AB_MERGE_C R0, R47, R46, RZ ;  /* 0x0000002e2f00723e */ /* 0x001fc600048060ff */
[----:B------:R-:W-:Y:S01]  /*71d70*/  STL [R1+0x2f80], R52 ;  /* 0x002f803401007387 */ /* 0x000fe20000100800 */
[----:B---3--:R-:W-:-:S05]  /*71d80*/  IADD3 R54, P6, R3, R34, RZ ;  /* 0x0000002203367210 */ /* 0x008fca0007fde0ff */
[----:B------:R-:W-:Y:S01]  /*71d90*/  IMAD.X R55, R8, 0x1, R36, P6 ;  /* 0x0000000108377824 */ /* 0x000fe200030e0624 */
[----:B------:R-:W-:-:S05]  /*71da0*/  IADD3 R6, P6, R3, R35, RZ ;  /* 0x0000002303067210 */ /* 0x000fca0007fde0ff */
[----:B------:R-:W-:Y:S01]  /*71db0*/  IMAD.X R7, R8, 0x1, R38, P6 ;  /* 0x0000000108077824 */ /* 0x000fe200030e0626 */
[----:B------:R0:W-:Y:S04]  /*71dc0*/  STL.64 [R1+0x868], R54 ;  /* 0x0008683601007387 */ /* 0x0001e80000100a00 */
[----:B------:R-:W-:Y:S04]  /*71dd0*/  STL [R1+0x1b4], R0 ;  /* 0x0001b40001007387 */ /* 0x000fe80000100800 */
[----:B------:R1:W-:Y:S04]  /*71de0*/  STL.64 [R1+0x860], R6 ;  /* 0x0008600601007387 */ /* 0x0003e80000100a00 */
[----:B0-----:R-:W3:Y:S04]  /*71df0*/  LDL.LU R55, [R1+0x180] ;  /* 0x0001800001377983 */ /* 0x001ee80000300800 */
[----:B------:R-:W3:Y:S04]  /*71e00*/  LDL.LU R50, [R1+0x184] ;  /* 0x0001840001327983 */ /* 0x000ee80000300800 */
[----:B------:R-:W3:Y:S04]  /*71e10*/  LDL.LU R46, [R1+0x188] ;  /* 0x00018800012e7983 */ /* 0x000ee80000300800 */
[----:B------:R-:W3:Y:S01]  /*71e20*/  LDL.LU R49, [R1+0x18c] ;  /* 0x00018c0001317983 */ /* 0x000ee20000300800 */
[----:B-1----:R-:W-:-:S02]  /*71e30*/  IADD3 R6, P6, R3, R37, RZ ;  /* 0x0000002503067210 */ /* 0x002fc40007fde0ff */
[----:B--2---:R-:W-:Y:S02]  /*71e40*/  F2FP.SATFINITE.E5M2.F32.PACK_AB_MERGE_C R3, R51, R61, RZ ;  /* 0x0000003d3303723e */ /* 0x004fe400048060ff */
[----:B------:R-:W-:Y:S01]  /*71e50*/  F2FP.SATFINITE.E5M2.F32.PACK_AB_MERGE_C R51, R45, R5, RZ ;  /* 0x000000052d33723e */ /* 0x000fe200048060ff */
[----:B------:R-:W-:Y:S02]  /*71e60*/  IMAD.X R7, R8, 0x1, R39, P6 ;  /* 0x0000000108077824 */ /* 0x000fe400030e0627 */
[----:B------:R0:W-:Y:S04]  /*71e70*/  STL.64 [R1+0x2f40], R2 ;  /* 0x002f400201007387 */ /* 0x0001e80000100a00 */
[----:B------:R1:W-:Y:S04]  /*71e80*/  STL.64 [R1+0x858], R6 ;  /* 0x0008580601007387 */ /* 0x0003e80000100a00 */
[----:B------:R-:W-:Y:S01]  /*71e90*/  STL [R1+0x2f90], R51 ;  /* 0x002f903301007387 */ /* 0x000fe20000100800 */
[----:B------:R-:W-:-:S03]  /*71ea0*/  F2FP.SATFINITE.E5M2.F32.PACK_AB_MERGE_C R5, R42, R44, RZ ;  /* 0x0000002c2a05723e */ /* 0x000fc600048060ff */
[----:B0-----:R-:W2:Y:S04]  /*71eb0*/  LDL.LU R2, [R1+0xc30] ;  /* 0x000c300001027983 */ /* 0x001ea80000300800 */
[----:B------:R-:W2:Y:S04]  /*71ec0*/  LDL.LU R61, [R1+0xc34] ;  /* 0x000c3400013d7983 */ /* 0x000ea80000300800 */
[----:B------:R-:W2:Y:S04]  /*71ed0*/  LDL.LU R3, [R1+0xc38] ;  /* 0x000c380001037983 */ /* 0x000ea80000300800 */
[----:B------:R-:W2:Y:S04]  /*71ee0*/  LDL.LU R56, [R1+0xc3c] ;  /* 0x000c3c0001387983 */ /* 0x000ea80000300800 */
[----:B------:R-:W2:Y:S04]  /*71ef0*/  LDL.LU R52, [R1+0xc20] ;  /* 0x000c200001347983 */ /* 0x000ea80000300800 */
[----:B------:R-:W2:Y:S01]  /*71f00*/  LDL.LU R44, [R1+0xc24] ;  /* 0x000c2400012c7983 */ /* 0x000ea20000300800 */
[----:B----4-:R-:W-:-:S03]  /*71f10*/  SHF.R.S32.HI R8, RZ, 0x1f, R41 ;  /* 0x0000001fff087819 */ /* 0x010fc60000011429 */
[----:B-1----:R-:W4:Y:S04]  /*71f20*/  LDL.LU R6, [R1+0xc28] ;  /* 0x000c280001067983 */ /* 0x002f280000300800 */
[----:B------:R-:W4:Y:S04]  /*71f30*/  LDL.LU R45, [R1+0xc2c] ;  /* 0x000c2c00012d7983 */ /* 0x000f280000300800 */
[----:B------:R0:W-:Y:S04]  /*71f40*/  STL.64 [R1+0x2f48], R4 ;  /* 0x002f480401007387 */ /* 0x0001e80000100a00 */
[----:B------:R-:W4:Y:S01]  /*71f50*/  LDL.LU R7, [R1+0x170] ;  /* 0x0001700001077983 */ /* 0x000f220000300800 */
[----:B0-----:R-:W-:-:S03]  /*71f60*/  IADD3 R4, P6, R41, R9, RZ ;  /* 0x0000000929047210 */ /* 0x001fc60007fde0ff */
[----:B------:R-:W4:Y:S04]  /*71f70*/  LDL.LU R41, [R1+0x174] ;  /* 0x0001740001297983 */ /* 0x000f280000300800 */
[----:B------:R-:W4:Y:S04]  /*71f80*/  LDL.LU R43, [R1+0x178] ;  /* 0x00017800012b7983 */ /* 0x000f280000300800 */
[----:B------:R-:W4:Y:S04]  /*71f90*/  LDL.LU R42, [R1+0x17c] ;  /* 0x00017c00012a7983 */ /* 0x000f280000300800 */
[----:B------:R-:W4:Y:S04]  /*71fa0*/  LDL.LU R40, [R1+0x160] ;  /* 0x0001600001287983 */ /* 0x000f280000300800 */
[----:B------:R-:W4:Y:S01]  /*71fb0*/  LDL.LU R59, [R1+0x164] ;  /* 0x00016400013b7983 */ /* 0x000f220000300800 */
[----:B------:R-:W-:-:S03]  /*71fc0*/  IMAD.X R5, R8, 0x1, R58, P6 ;  /* 0x0000000108057824 */ /* 0x000fc600030e063a */
[----:B------:R-:W4:Y:S04]  /*71fd0*/  LDL.LU R53, [R1+0x168] ;  /* 0x0001680001357983 */ /* 0x000f280000300800 */
[----:B------:R-:W4:Y:S04]  /*71fe0*/  LDL.LU R47, [R1+0x16c] ;  /* 0x00016c00012f7983 */ /* 0x000f280000300800 */
[----:B------:R-:W-:Y:S04]  /*71ff0*/  STL [R1+0x2f94], R9 ;  /* 0x002f940901007387 */ /* 0x000fe80000100800 */
[----:B------:R0:W-:Y:S04]  /*72000*/  STL [R1+0x2fa0], R58 ;  /* 0x002fa03a01007387 */ /* 0x0001e80000100800 */
[----:B0-----:R-:W4:Y:S04]  /*72010*/  LDL.LU R58, [R1+0x8] ;  /* 0x00000800013a7983 */ /* 0x001f280000300800 */
[----:B------:R0:W-:Y:S04]  /*72020*/  STL.64 [R1+0x850], R4 ;  /* 0x0008500401007387 */ /* 0x0001e80000100a00 */
[----:B------:R-:W4:Y:S01]  /*72030*/  LDL.LU R0, [R1+0x150] ;  /* 0x0001500001007983 */ /* 0x000f220000300800 */
[----:B---3--:R-:W-:-:S03]  /*72040*/  F2FP.SATFINITE.E5M2.F32.PACK_AB_MERGE_C R54, R50, R55, RZ ;  /* 0x000000373236723e */ /* 0x008fc600048060ff */
[----:B------:R-:W3:Y:S04]  /*72050*/  LDL.LU R55, [R1+0x154] ;  /* 0x0001540001377983 */ /* 0x000ee80000300800 */
[----:B------:R-:W3:Y:S01]  /*72060*/  LDL.LU R50, [R1+0x158] ;  /* 0x0001580001327983 */ /* 0x000ee20000300800 */
[----:B------:R-:W-:-:S03]  /*72070*/  F2FP.SATFINITE.E5M2.F32.PACK_AB_MERGE_C R49, R49, R46, RZ ;  /* 0x0000002e3131723e */ /* 0x000fc600048060ff */
[----:B------:R-:W3:Y:S04]  /*72080*/  LDL.LU R46, [R1+0x15c] ;  /* 0x00015c00012e7983 */ /* 0x000ee80000300800 */
[----:B------:R-:W-:Y:S01]  /*72090*/  STL.64 [R1+0x2f58], R48 ;  /* 0x002f583001007387 */ /* 0x000fe20000100a00 */
[----:B--2---:R-:W-:-:S05]  /*720a0*/  F2FP.SATFINITE.E5M2.F32.PACK_AB_MERGE_C R61, R61, R2, RZ ;  /* 0x000000023d3d723e */ /* 0x004fca00048060ff */
[----:B------:R-:W-:Y:S01]  /*720b0*/  STL.64 [R1+0x2f68], R60 ;  /* 0x002f683c01007387 */ /* 0x000fe20000100a00 */
[----:B------:R-:W-:Y:S02]  /*720c0*/  F2FP.SATFINITE.E5M2.F32.PACK_AB_MERGE_C R56, R56, R3, RZ ;  /* 0x000000033838723e */ /* 0x000fe400048060ff */
[----:B------:R-:W-:Y:S02]  /*720d0*/  F2FP.SATFINITE.E5M2.F32.PACK_AB_MERGE_C R44, R44, R52, RZ ;  /* 0x000000342c2c723e */ /* 0x000fe400048060ff */
[----:B----4-:R-:W-:Y:S02]  /*720e0*/  F2FP.SATFINITE.E5M2.F32.PACK_AB_MERGE_C R45, R45, R6, RZ ;  /* 0x000000062d2d723e */ /* 0x010fe400048060ff */
[----:B0-----:R-:W-:-:S05]  /*720f0*/  IADD3 R4, P6, R58, R10, RZ ;  /* 0x0000000a3a047210 */ /* 0x001fca0007fde0ff */
[----:B------:R-:W-:Y:S01]  /*72100*/  IMAD.X R5, R8, 0x1, R12, P6 ;  /* 0x0000000108057824 */ /* 0x000fe200030e060c */
[----:B------:R-:W-:-:S04]  /*72110*/  IADD3 R2, P6, R58, R11, RZ ;  /* 0x0000000b3a027210 */ /* 0x000fc80007fde0ff */
[----:B------:R-:W-:Y:S01]  /*72120*/  STL.64 [R1+0x848], R4 ;  /* 0x0008480401007387 */ /* 0x000fe20000100a00 */
[----:B------:R-:W-:-:S03]  /*72130*/  IMAD.X R3, R8, 0x1, R14, P6 ;  /* 0x0000000108037824 */ /* 0x000fc600030e060e */
[----:B------:R-:W-:Y:S04]  /*72140*/  STL.64 [R1+0x2f78], R56 ;  /* 0x002f783801007387 */ /* 0x000fe80000100a00 */
[----:B------:R-:W-:Y:S04]  /*72150*/  STL.64 [R1+0x2f88], R10 ;  /* 0x002f880a01007387 */ /* 0x000fe80000100a00 */
[----:B------:R-:W-:Y:S04]  /*72160*/  STL.64 [R1+0x2f98], R44 ;  /* 0x002f982c01007387 */ /* 0x000fe80000100a00 */
[----:B------:R0:W-:Y:S02]  /*72170*/  STL.64 [R1+0x840], R2 ;  /* 0x0008400201007387 */ /* 0x0001e40000100a00 */
[----:B0-----:R-:W-:-:S05]  /*72180*/  IADD3 R2, P6, R58, R13, RZ ;  /* 0x0000000d3a027210 */ /* 0x001fca0007fde0ff */
[----:B------:R-:W-:-:S05]  /*72190*/  IMAD.X R3, R8, 0x1, R15, P6 ;  /* 0x0000000108037824 */ /* 0x000fca00030e060f */
[----:B------:R0:W-:Y:S02]  /*721a0*/  STL.64 [R1+0x838], R2 ;  /* 0x0008380201007387 */ /* 0x0001e40000100a00 */
[----:B0-----:R-:W-:-:S05]  /*721b0*/  IADD3 R2, P6, R58, R16, RZ ;  /* 0x000000103a027210 */ /* 0x001fca0007fde0ff */
[----:B------:R-:W-:-:S05]  /*721c0*/  IMAD.X R3, R8, 0x1, R19, P6 ;  /* 0x0000000108037824 */ /* 0x000fca00030e0613 */
[----:B------:R0:W-:Y:S04]  /*721d0*/  STL.64 [R1+0x830], R2 ;  /* 0x0008300201007387 */ /* 0x0001e80000100a00 */
[----:B------:R-:W2:Y:S01]  /*721e0*/  LDL.LU R44, [R1+0x140] ;  /* 0x00014000012c7983 */ /* 0x000ea20000300800 */
[----:B0-----:R-:W-:Y:S02]  /*721f0*/  F2FP.SATFINITE.E5M2.F32.PACK_AB_MERGE_C R3, R59, R40, RZ ;  /* 0x000000283b03723e */ /* 0x001fe400048060ff */
[----:B------:R-:W-:-:S03]  /*72200*/  F2FP.SATFINITE.E5M2.F32.PACK_AB_MERGE_C R2, R47, R53, RZ ;  /* 0x000000352f02723e */ /* 0x000fc600048060ff */
[----:B------:R0:W-:Y:S04]  /*72210*/  STL [R1+0x170], R3 ;  /* 0x0001700301007387 */ /* 0x0001e80000100800 */
[----:B------:R-:W2:Y:S04]  /*72220*/  LDL.LU R45, [R1+0x144] ;  /* 0x00014400012d7983 */ /* 0x000ea80000300800 */
[----:B------:R3:W-:Y:S04]  /*72230*/  STL [R1+0x174], R2 ;  /* 0x0001740201007387 */ /* 0x0007e80000100800 */
[----:B------:R-:W4:Y:S04]  /*72240*/  LDL.LU R10, [R1+0x148] ;  /* 0x00014800010a7983 */ /* 0x000f280000300800 */
[----:B------:R-:W4:Y:S04]  /*72250*/  LDL.LU R11, [R1+0x14c] ;  /* 0x00014c00010b7983 */ /* 0x000f280000300800 */
[----:B------:R-:W4:Y:S04]  /*72260*/  LDL.LU R56, [R1+0x130] ;  /* 0x0001300001387983 */ /* 0x000f280000300800 */
[----:B0-----:R-:W4:Y:S04]  /*72270*/  LDL.LU R3, [R1+0x134] ;  /* 0x0001340001037983 */ /* 0x001f280000300800 */
[----:B------:R-:W4:Y:S01]  /*72280*/  LDL.LU R53, [R1+0x138] ;  /* 0x0001380001357983 */ /* 0x000f220000300800 */
[----:B------:R-:W-:-:S03]  /*72290*/  IADD3 R4, P6, R58, R17, RZ ;  /* 0x000000113a047210 */ /* 0x000fc60007fde0ff */
[----:B------:R-:W4:Y:S02]  /*722a0*/  LDL.LU R47, [R1+0x13c] ;  /* 0x00013c00012f7983 */ /* 0x000f240000300800 */
[----:B------:R-:W-:Y:S02]  /*722b0*/  IMAD.X R5, R8, 0x1, R20, P6 ;  /* 0x0000000108057824 */ /* 0x000fe400030e0614 */
[----:B------:R-:W4:Y:S04]  /*722c0*/  LDL.LU R57, [R1+0x120] ;  /* 0x0001200001397983 */ /* 0x000f280000300800 */
[----:B------:R0:W-:Y:S01]  /*722d0*/  STL.64 [R1+0x828], R4 ;  /* 0x0008280401007387 */ /* 0x0001e20000100a00 */
[----:B------:R-:W-:Y:S02]  /*722e0*/  IADD3 R6, P6, R58, R18, RZ ;  /* 0x000000123a067210 */ /* 0x000fe40007fde0ff */
[----:B------:R-:W-:-:S03]  /*722f0*/  F2FP.SATFINITE.E5M2.F32.PACK_AB_MERGE_C R41, R41, R7, RZ ;  /* 0x000000072929723e */ /* 0x000fc600048060ff */
[----:B------:R-:W-:Y:S01]  /*72300*/  IMAD.X R7, R8, 0x1, R21, P6 ;  /* 0x0000000108077824 */ /* 0x000fe200030e0615 */
[----:B---3--:R-:W-:-:S05]  /*72310*/  F2FP.SATFINITE.E5M2.F32.PACK_AB_MERGE_C R2, R55, R0, RZ ;  /* 0x000000003702723e */ /* 0x008fca00048060ff */
[----:B------:R1:W-:Y:S01]  /*72320*/  STL [R1+0x294], R2 ;  /* 0x0002940201007387 */ /* 0x0003e20000100800 */
[----:B------:R-:W-:-:S03]  /*72330*/  F2FP.SATFINITE.E5M2.F32.PACK_AB_MERGE_C R0, R46, R50, RZ ;  /* 0x000000322e00723e */ /* 0x000fc600048060ff */
[----:B------:R-:W3:Y:S04]  /*72340*/  LDL.LU R60, [R1+0x124] ;  /* 0x00012400013c7983 */ /* 0x000ee80000300800 */
[----:B------:R-:W-:Y:S04]  /*72350*/  STL [R1+0x27c], R0 ;  /* 0x00027c0001007387 */ /* 0x000fe80000100800 */
[----:B------:R-:W3:Y:S04]  /*72360*/  LDL.LU R61, [R1+0x128] ;  /* 0x00012800013d7983 */ /* 0x000ee80000300800 */
[----:B------:R-:W3:Y:S04]  /*72370*/  LDL.LU R48, [R1+0x12c] ;  /* 0x00012c0001307983 */ /* 0x000ee80000300800 */
[----:B------:R-:W3:Y:S04]  /*72380*/  LDL.LU R49, [R1+0xc10] ;  /* 0x000c100001317983 */ /* 0x000ee80000300800 */
[----:B------:R-:W3:Y:S04]  /*72390*/  LDL.LU R9, [R1+0xc14] ;  /* 0x000c140001097983 */ /* 0x000ee80000300800 */
[----:B0-----:R-:W3:Y:S04]  /*723a0*/  LDL.LU R4, [R1+0xc18] ;  /* 0x000c180001047983 */ /* 0x001ee80000300800 */
[----:B------:R-:W3:Y:S04]  /*723b0*/  LDL.LU R5, [R1+0xc1c] ;  /* 0x000c1c0001057983 */ /* 0x000ee80000300800 */
[----:B------:R-:W3:Y:S04]  /*723c0*/  LDL.LU R51, [R1+0xc00] ;  /* 0x000c000001337983 */ /* 0x000ee80000300800 */
[----:B-1----:R-:W3:Y:S04]  /*723d0*/  LDL.LU R2, [R1+0xc04] ;  /* 0x000c040001027983 */ /* 0x002ee80000300800 */
[----:B------:R-:W3:Y:S04]  /*723e0*/  LDL.LU R55, [R1+0xc08] ;  /* 0x000c080001377983 */ /* 0x000ee80000300800 */
[----:B------:R-:W3:Y:S01]  /*723f0*/  LDL.LU R50, [R1+0xc0c] ;  /* 0x000c0c0001327983 */ /* 0x000ee20000300800 */
[----:B------:R-:W-:-:S03]  /*72400*/  F2FP.SATFINITE.E5M2.F32.PACK_AB_MERGE_C R42, R42, R43, RZ ;  /* 0x0000002b2a2a723e */ /* 0x000fc600048060ff */
[----:B------:R-:W3:Y:S04]  /*72410*/  LDL.LU R52, [R1+0x110] ;  /* 0x0001100001347983 */ /* 0x000ee80000300800 */
[----:B------:R0:W-:Y:S04]  /*72420*/  STL.64 [R1+0x820], R6 ;  /* 0x0008200601007387 */ /* 0x0001e80000100a00 */
[----:B0-----:R-:W3:Y:S04]  /*72430*/  LDL.LU R6, [R1+0x114] ;  /* 0x0001140001067983 */ /* 0x001ee80000300800 */
[----:B------:R-:W3:Y:S04]  /*72440*/  LDL.LU R7, [R1+0x118] ;  /* 0x0001180001077983 */ /* 0x000ee80000300800 */
[----:B------:R-:W3:Y:S04]  /*72450*/  LDL.LU R43, [R1+0x11c] ;  /* 0x00011c00012b7983 */ /* 0x000ee80000300800 */
[----:B------:R-:W3:Y:S04]  /*72460*/  LDL.LU R40, [R1+0x100] ;  /* 0x0001000001287983 */ /* 0x000ee80000300800 */
[----:B------:R-:W3:Y:S04]  /*72470*/  LDL.LU R59, [R1+0x104] ;  /* 0x00010400013b7983 */ /* 0x000ee80000300800 */
[----:B------:R-:W3:Y:S04]  /*72480*/  LDL.LU R0, [R1+0x108] ;  /* 0x0001080001007983 */ /* 0x000ee80000300800 */
[----:B------:R-:W3:Y:S01]  /*72490*/  LDL.LU R46, [R1+0x10c] ;  /* 0x00010c00012e7983 */ /* 0x000ee20000300800 */
[----:B--2---:R-:W-:-:S02]  /*724a0*/  F2FP.SATFINITE.E5M2.F32.PACK_AB_MERGE_C R45, R45, R44, RZ ;  /* 0x0000002c2d2d723e */ /* 0x004fc400048060ff */
[----:B----4-:R-:W-:Y:S02]  /*724b0*/  F2FP.SATFINITE.E5M2.F32.PACK_AB_MERGE_C R44, R11, R10, RZ ;  /* 0x0000000a0b2c723e */ /* 0x010fe400048060ff */
[----:B------:R-:W-:Y:S01]  /*724c0*/  IADD3 R10, P6, R58, R22, RZ ;  /* 0x000000163a0a7210 */ /* 0x000fe20007fde0ff */
[----:B------:R-:W-:Y:S04]  /*724d0*/  STL [R1+0x2774], R45 ;  /* 0x0027742d01007387 */ /* 0x000fe80000100800 */
[----:B------:R-:W-:Y:S01]  /*724e0*/  IMAD.X R11, R8, 0x1, R24, P6 ;  /* 0x00000001080b7824 */ /* 0x000fe200030e0618 */
[----:B------:R-:W-:Y:S04]  /*724f0*/  STL [R1+0xd3c], R44 ;  /* 0x000d3c2c01007387 */ /* 0x000fe80000100800 */
[----:B------:R0:W-:Y:S02]  /*72500*/  STL.64 [R1+0x810], R10 ;  /* 0x0008100a01007387 */ /* 0x0001e40000100a00 */
[----:B0-----:R-:W-:-:S02]  /*72510*/  F2FP.SATFINITE.E5M2.F32.PACK_AB_MERGE_C R10, R3, R56, RZ ;  /* 0x00000038030a723e */ /* 0x001fc400048060ff */
[----:B------:R-:W-:Y:S02]  /*72520*/  F2FP.SATFINITE.E5M2.F32.PACK_AB_MERGE_C R3, R47, R53, RZ ;  /* 0x000000352f03723e */ /* 0x000fe400048060ff */
[----:B------:R-:W2:Y:S04]  /*72530*/  LDL.LU R53, [R1+0xf0] ;  /* 0x0000f00001357983 */ /* 0x000ea80000300800 */
[----:B------:R0:W-:Y:S04]  /*72540*/  STL [R1+0x27a0], R10 ;  /* 0x0027a00a01007387 */ /* 0x0001e80000100800 */
[----:B------:R-:W2:Y:S01]  /*72550*/  LDL.LU R47, [R1+0xf4] ;  /* 0x0000f400012f7983 */ /* 0x000ea20000300800 */
[----:B0-----:R-:W-:-:S03]  /*72560*/  IADD3 R10, P6, R58, R23, RZ ;  /* 0x000000173a0a7210 */ /* 0x001fc60007fde0ff */
[----:B------:R0:W-:Y:S02]  /*72570*/  STL [R1+0x279c], R3 ;  /* 0x00279c0301007387 */ /* 0x0001e40000100800 */
[----:B------:R-:W-:Y:S02]  /*72580*/  IMAD.X R11, R8, 0x1, R25, P6 ;  /* 0x00000001080b7824 */ /* 0x000fe400030e0619 */
[----:B0-----:R-:W4:Y:S04]  /*72590*/  LDL.LU R3, [R1+0x1c] ;  /* 0x00001c0001037983 */ /* 0x001f280000300800 */
[----:B------:R0:W-:Y:S02]  /*725a0*/  STL.64 [R1+0x808], R10 ;  /* 0x0008080a01007387 */ /* 0x0001e40000100a00 */
[----:B0-----:R-:W-:-:S05]  /*725b0*/  IADD3 R10, P6, R58, R26, RZ ;  /* 0x0000001a3a0a7210 */ /* 0x001fca0007fde0ff */
[----:B------:R-:W-:Y:S01]  /*725c0*/  IMAD.X R11, R8, 0x1, R29, P6 ;  /* 0x00000001080b7824 */ /* 0x000fe200030e061d */
[----:B---3--:R-:W-:-:S05]  /*725d0*/  F2FP.SATFINITE.E5M2.F32.PACK_AB_MERGE_C R45, R60, R57, RZ ;  /* 0x000000393c2d723e */ /* 0x008fca00048060ff */
[----:B------:R-:W-:Y:S01]  /*725e0*/  STL [R1+0x27d0], R45 ;  /* 0x0027d02d01007387 */ /* 0x000fe20000100800 */
[----:B------:R-:W-:-:S05]  /*725f0*/  F2FP.SATFINITE.E5M2.F32.PACK_AB_MERGE_C R44, R48, R61, RZ ;  /* 0x0000003d302c723e */ /* 0x000fca00048060ff */
[----:B------:R-:W-:Y:S04]  /*72600*/  STL [R1+0x27cc], R44 ;  /* 0x0027cc2c01007387 */ /* 0x000fe80000100800 */
[----:B------:R0:W-:Y:S02]  /*72610*/  STL.64 [R1+0x438], R10 ;  /* 0x0004380a01007387 */ /* 0x0001e40000100a00 */
[----:B0-----:R-:W-:Y:S02]  /*72620*/  F2FP.SATFINITE.E5M2.F32.PACK_AB_MERGE_C R10, R9, R49, RZ ;  /* 0x00000031090a723e */ /* 0x001fe400048060ff */
[----:B------:R-:W-:Y:S02]  /*72630*/  F2FP.SATFINITE.E5M2.F32.PACK_AB_MERGE_C R9, R5, R4, RZ ;  /* 0x000000040509723e */ /* 0x000fe400048060ff */
[----:B------:R-:W-:Y:S01]  /*72640*/  IADD3 R4, P6, R58, R27, RZ ;  /* 0x0000001b3a047210 */ /* 0x000fe20007fde0ff */
[----:B------:R-:W-:Y:S04]  /*72650*/  STL [R1+0x27f8], R10 ;  /* 0x0027f80a01007387 */ /* 0x000fe80000100800 */
[----:B------:R-:W-:Y:S01]  /*72660*/  IMAD.X R5, R8, 0x1, R31, P6 ;  /* 0x0000000108057824 */ /* 0x000fe200030e061f */
[----:B------:R0:W-:Y:S04]  /*72670*/  STL [R1+0x27f4], R9 ;  /* 0x0027f40901007387 */ /* 0x0001e80000100800 */
[----:B------:R1:W-:Y:S01]  /*72680*/  STL.64 [R1+0x800], R4 ;  /* 0x0008000401007387 */ /* 0x0003e20000100a00 */
[----:B0-----:R-:W-:-:S02]  /*72690*/  F2FP.SATFINITE.E5M2.F32.PACK_AB_MERGE_C R9, R2, R51, RZ ;  /* 0x000000330209723e */ /* 0x001fc400048060ff */
[----:B------:R-:W-:-:S03]  /*726a0*/  F2FP.SATFINITE.E5M2.F32.PACK_AB_MERGE_C R2, R50, R55, RZ ;  /* 0x000000373202723e */ /* 0x000fc600048060ff */
[----:B------:R-:W-:Y:S04]  /*726b0*/  STL [R1+0x2828], R9 ;  /* 0x0028280901007387 */ /* 0x000fe80000100800 */
[----:B------:R0:W-:Y:S04]  /*726c0*/  STL [R1+0x2824], R2 ;  /* 0x0028240201007387 */ /* 0x0001e80000100800 */
[----:B------:R-:W3:Y:S04]  /*726d0*/  LDL.LU R55, [R1+0xf8] ;  /* 0x0000f80001377983 */ /* 0x000ee80000300800 */
[----:B------:R-:W3:Y:S01]  /*726e0*/  LDL.LU R50, [R1+0xfc] ;  /* 0x0000fc0001327983 */ /* 0x000ee20000300800 */
[----:B-1----:R-:W-:-:S05]  /*726f0*/  IADD3 R4, P6, R58, R28, RZ ;  /* 0x0000001c3a047210 */ /* 0x002fca0007fde0ff */
[----:B------:R-:W-:Y:S01]  /*72700*/  IMAD.X R5, R8, 0x1, R32, P6 ;  /* 0x0000000108057824 */ /* 0x000fe200030e0620 */
[----:B------:R-:W-:Y:S02]  /*72710*/  F2FP.SATFINITE.E5M2.F32.PACK_AB_MERGE_C R6, R6, R52, RZ ;  /* 0x000000340606723e */ /* 0x000fe400048060ff */
[----:B0-----:R-:W-:Y:S02]  /*72720*/  F2FP.SATFINITE.E5M2.F32.PACK_AB_MERGE_C R2, R43, R7, RZ ;  /* 0x000000072b02723e */ /* 0x001fe400048060ff */
[----:B------:R0:W-:Y:S04]  /*72730*/  STL.64 [R1+0x818], R4 ;  /* 0x0008180401007387 */ /* 0x0001e80000100a00 */
[----:B------:R-:W-:Y:S01]  /*72740*/  STL [R1+0x2888], R6 ;  /* 0x0028880601007387 */ /* 0x000fe20000100800 */
[----:B0-----:R-:W-:-:S03]  /*72750*/  IADD3 R4, P6, R58, R30, RZ ;  /* 0x0000001e3a047210 */ /* 0x001fc60007fde0ff */
[----:B------:R0:W-:Y:S02]  /*72760*/  STL [R1+0x2884], R2 ;  /* 0x0028840201007387 */ /* 0x0001e40000100800 */
[----:B------:R-:W-:Y:S02]  /*72770*/  IMAD.X R5, R8, 0x1, R33, P6 ;  /* 0x0000000108057824 */ /* 0x000fe400030e0621 */
[----:B------:R-:W4:Y:S01]  /*72780*/  LDL.LU R9, [R1+0xe0] ;  /* 0x0000e00001097983 */ /* 0x000f220000300800 */
[----:B0-----:R-:W-:-:S03]  /*72790*/  F2FP.SATFINITE.E5M2.F32.PACK_AB_MERGE_C R2, R59, R40, RZ ;  /* 0x000000283b02723e */ /* 0x001fc600048060ff */
[----:B------:R0:W-:Y:S04]  /*727a0*/  STL.64 [R1+0x7f8], R4 ;  /* 0x0007f80401007387 */ /* 0x0001e80000100a00 */
[----:B------:R-:W-:Y:S04]  /*727b0*/  STL [R1+0x16c], R2 ;  /* 0x00016c0201007387 */ /* 0x000fe80000100800 */
[----:B------:R-:W4:Y:S01]  /*727c0*/  LDL.LU R51, [R1+0xe4] ;  /* 0x0000e40001337983 */ /* 0x000f220000300800 */
[----:B------:R-:W-:Y:S02]  /*727d0*/  F2FP.SATFINITE.E5M2.F32.PACK_AB_MERGE_C R0, R46, R0, RZ ;  /* 0x000000002e00723e */ /* 0x000fe400048060ff */
[----:B0-----:R-:W-:-:S03]  /*727e0*/  IADD3 R4, P6, R58, R34, RZ ;  /* 0x000000223a047210 */ /* 0x001fc60007fde0ff */
[----:B------:R2:W-:Y:S02]  /*727f0*/  STL [R1+0x178], R0 ;  /* 0x0001780001007387 */ /* 0x0005e40000100800 */
[----:B------:R-:W-:Y:S02]  /*72800*/  IMAD.X R5, R8, 0x1, R36, P6 ;  /* 0x0000000108057824 */ /* 0x000fe400030e0624 */
[----:B------:R-:W4:Y:S04]  /*72810*/  LDL.LU R10, [R1+0xec] ;  /* 0x0000ec00010a7983 */ /* 0x000f280000300800 */
[----:B------:R-:W4:Y:S04]  /*72820*/  LDL.LU R11, [R1+0xd0] ;  /* 0x0000d000010b7983 */ /* 0x000f280000300800 */
[----:B------:R-:W4:Y:S04]  /*72830*/  LDL.LU R46, [R1+0xd4] ;  /* 0x0000d400012e7983 */ /* 0x000f280000300800 */
[----:B------:R-:W4:Y:S01]  /*72840*/  LDL.LU R52, [R1+0xd8] ;  /* 0x0000d80001347983 */ /* 0x000f220000300800 */
[----:B--2---:R-:W-:-:S03]  /*72850*/  F2FP.SATFINITE.E5M2.F32.PACK_AB_MERGE_C R0, R47, R53, RZ ;  /* 0x000000352f00723e */ /* 0x004fc600048060ff */
[----:B------:R-:W2:Y:S04]  /*72860*/  LDL.LU R47, [R1+0xdc] ;  /* 0x0000dc00012f7983 */ /* 0x000ea80000300800 */
[----:B------:R-:W-:Y:S04]  /*72870*/  STL.64 [R1+0x408], R4 ;  /* 0x0004080401007387 */ /* 0x000fe80000100a00 */
[----:B------:R0:W-:Y:S04]  /*72880*/  STL [R1+0x278], R0 ;  /* 0x0002780001007387 */ /* 0x0001e80000100800 */
        /* <DEDUP_REMOVED lines=16> */
[----:B---3--:R-:W-:-:S05]  /*72990*/  F2FP.SATFINITE.E5M2.F32.PACK_AB_MERGE_C R44, R50, R55, RZ ;  /* 0x00000037322c723e */ /* 0x008fca00048060ff */
[----:B------:R0:W-:Y:S04]  /*729a0*/  STL [R1+0x274], R44 ;  /* 0x0002742c01007387 */ /* 0x0001e80000100800 */
[----:B------:R-:W3:Y:S04]  /*729b0*/  LDL.LU R55, [R1+0x64] ;  /* 0x0000640001377983 */ /* 0x000ee80000300800 */
[----:B------:R-:W3:Y:S01]  /*729c0*/  LDL.LU R50, [R1+0x2c] ;  /* 0x00002c0001327983 */ /* 0x000ee20000300800 */
[----:B0-----:R-:W-:-:S05]  /*729d0*/  IADD3 R44, P6, R58, R35, RZ ;  /* 0x000000233a2c7210 */ /* 0x001fca0007fde0ff */
[----:B------:R-:W-:-:S05]  /*729e0*/  IMAD.X R45, R8, 0x1, R38, P6 ;  /* 0x00000001082d7824 */ /* 0x000fca00030e0626 */
[----:B------:R0:W-:Y:S02]  /*729f0*/  STL.64 [R1+0x7f0], R44 ;  /* 0x0007f02c01007387 */ /* 0x0001e40000100a00 */
[----:B0-----:R-:W-:Y:S02]  /*72a00*/  IADD3 R44, P6, R58, R37, RZ ;  /* 0x000000253a2c7210 */ /* 0x001fe40007fde0ff */
[----:B------:R-:W2:Y:S03]  /*72a10*/  LDL.LU R58, [R1+0x2fa0] ;  /* 0x002fa000013a7983 */ /* 0x000ea60000300800 */
[----:B------:R-:W-:-:S05]  /*72a20*/  IMAD.X R45, R8, 0x1, R39, P6 ;  /* 0x00000001082d7824 */ /* 0x000fca00030e0627 */
[----:B------:R0:W-:Y:S01]  /*72a30*/  STL.64 [R1+0x430], R44 ;  /* 0x0004302c01007387 */ /* 0x0001e20000100a00 */
[----:B----4-:R-:W-:-:S03]  /*72a40*/  F2FP.SATFINITE.E5M2.F32.PACK_AB_MERGE_C R51, R51, R9, RZ ;  /* 0x000000093333723e */ /* 0x010fc600048060ff */
[----:B0-----:R-:W4:Y:S04]  /*72a50*/  LDL.LU.64 R44, [R1+0x2f98] ;  /* 0x002f9800012c7983 */ /* 0x001f280000300a00 */
[----:B------:R-:W3:Y:S04]  /*72a60*/  LDL.LU R8, [R1+0xe8] ;  /* 0x0000e80001087983 */ /* 0x000ee80000300800 */
[----:B------:R-:W2:Y:S04]  /*72a70*/  LDL.LU R9, [R1+0x2f94] ;  /* 0x002f940001097983 */ /* 0x000ea80000300800 */
[----:B------:R0:W-:Y:S01]  /*72a80*/  STL [R1+0xd34], R51 ;  /* 0x000d343301007387 */ /* 0x0001e20000100800 */
[----:B------:R-:W-:-:S03]  /*72a90*/  F2FP.SATFINITE.E5M2.F32.PACK_AB_MERGE_C R46, R46, R11, RZ ;  /* 0x0000000b2e2e723e */ /* 0x000fc600048060ff */
[----:B0-----:R-:W4:Y:S01]  /*72aa0*/  LDL.LU R51, [R1+0x2f90] ;  /* 0x002f900001337983 */ /* 0x001f220000300800 */
[----:B---3--:R-:W-:Y:S02]  /*72ab0*/  F2FP.SATFINITE.E5M2.F32.PACK_AB_MERGE_C R10, R10, R8, RZ ;  /* 0x000000080a0a723e */ /* 0x008fe400048060ff */
[----:B------:R-:W-:-:S03]  /*72ac0*/  SHF.R.S32.HI R8, RZ, 0x1f, R3 ;  /* 0x0000001fff087819 */ /* 0x000fc60000011403 */
[----:B------:R2:W-:Y:S02]  /*72ad0*/  STL [R1+0xd1c], R10 ;  /* 0x000d1c0a01007387 */ /* 0x0005e40000100800 */
[----:B--2---:R-:W-:Y:S02]  /*72ae0*/  IADD3 R10, P6, R3, R9, RZ ;  /* 0x00000009030a7210 */ /* 0x004fe40007fde0ff */
[----:B------:R-:W-:Y:S03]  /*72af0*/  STL [R1+0x2780], R46 ;  /* 0x0027802e01007387 */ /* 0x000fe60000100800 */
[----:B------:R-:W-:-:S05]  /*72b00*/  IMAD.X R11, R8, 0x1, R58, P6 ;  /* 0x00000001080b7824 */ /* 0x000fca00030e063a */
[----:B------:R0:W-:Y:S04]  /*72b10*/  STL.64 [R1+0x3e8], R10 ;  /* 0x0003e80a01007387 */ /* 0x0001e80000100a00 */
[----:B0-----:R-:W2:Y:S01]  /*72b20*/  LDL.LU.64 R10, [R1+0x2f88] ;  /* 0x002f8800010a7983 */ /* 0x001ea20000300a00 */
[----:B------:R-:W-:Y:S02]  /*72b30*/  F2FP.SATFINITE.E5M2.F32.PACK_AB_MERGE_C R47, R47, R52, RZ ;  /* 0x000000342f2f723e */ /* 0x000fe400048060ff */
[----:B------:R-:W-:Y:S01]  /*72b40*/  F2FP.SATFINITE.E5M2.F32.PACK_AB_MERGE_C R57, R57, R56, RZ ;  /* 0x000000383939723e */ /* 0x000fe200048060ff */
[----:B------:R-:W3:Y:S04]  /*72b50*/  LDL.LU R46, [R1+0x60] ;  /* 0x00006000012e7983 */ /* 0x000ee80000300800 */
[----:B------:R-:W4:Y:S04]  /*72b60*/  LDL.LU R52, [R1+0x2f80] ;  /* 0x002f800001347983 */ /* 0x000f280000300800 */
[----:B------:R0:W-:Y:S01]  /*72b70*/  STL [R1+0x277c], R47 ;  /* 0x00277c2f01007387 */ /* 0x0001e20000100800 */
[----:B------:R-:W-:-:S03]  /*72b80*/  F2FP.SATFINITE.E5M2.F32.PACK_AB_MERGE_C R40, R40, R43, RZ ;  /* 0x0000002b2828723e */ /* 0x000fc600048060ff */
[----:B0-----:R-:W4:Y:S04]  /*72b90*/  LDL.LU R47, [R1+0x28] ;  /* 0x00002800012f7983 */ /* 0x001f280000300800 */
[----:B------:R0:W-:Y:S01]  /*72ba0*/  STL [R1+0x27bc], R57 ;  /* 0x0027bc3901007387 */ /* 0x0001e20000100800 */
[----:B--2---:R-:W-:-:S05]  /*72bb0*/  IADD3 R56, P6, R3, R10, RZ ;  /* 0x0000000a03387210 */ /* 0x004fca0007fde0ff */
[----:B0-----:R-:W-:-:S05]  /*72bc0*/  IMAD.X R57, R8, 0x1, R12, P6 ;  /* 0x0000000108397824 */ /* 0x001fca00030e060c */
[----:B------:R0:W-:Y:S04]  /*72bd0*/  STL.64 [R1+0x3c0], R56 ;  /* 0x0003c03801007387 */ /* 0x0001e80000100a00 */
[----:B0-----:R-:W2:Y:S04]  /*72be0*/  LDL.LU.64 R56, [R1+0x2f78] ;  /* 0x002f780001387983 */ /* 0x001ea80000300a00 */
[----:B------:R-:W4:Y:S04]  /*72bf0*/  LDL.LU R43, [R1+0x2f74] ;  /* 0x002f7400012b7983 */ /* 0x000f280000300800 */
[----:B------:R0:W-:Y:S04]  /*72c00*/  STL [R1+0x27b8], R40 ;  /* 0x0027b82801007387 */ /* 0x0001e80000100800 */
[----:B0-----:R-:W3:Y:S01]  /*72c10*/  LDL.LU R40, [R1+0x2f70] ;  /* 0x002f700001287983 */ /* 0x001ee20000300800 */
[----:B------:R-:W-:-:S02]  /*72c20*/  F2FP.SATFINITE.E5M2.F32.PACK_AB_MERGE_C R61, R61, R60, RZ ;  /* 0x0000003c3d3d723e */ /* 0x000fc400048060ff */
[----:B------:R-:W-:-:S03]  /*72c30*/  IADD3 R60, P6, R3, R11, RZ ;  /* 0x0000000b033c7210 */ /* 0x000fc60007fde0ff */
[----:B------:R0:W-:Y:S01]  /*72c40*/  STL [R1+0x27e0], R61 ;  /* 0x0027e03d01007387 */ /* 0x0001e20000100800 */
[----:B------:R-:W-:Y:S02]  /*72c50*/  F2FP.SATFINITE.E5M2.F32.PACK_AB_MERGE_C R0, R0, R59, RZ ;  /* 0x0000003b0000723e */ /* 0x000fe400048060ff */
[----:B------:R-:W-:Y:S01]  /*72c60*/  F2FP.SATFINITE.E5M2.F32.PACK_AB_MERGE_C R49, R49, R48, RZ ;  /* 0x000000303131723e */ /* 0x000fe200048060ff */
[----:B0-----:R-:W-:Y:S01]  /*72c70*/  IMAD.X R61, R8, 0x1, R14, P6 ;  /* 0x00000001083d7824 */ /* 0x001fe200030e060e */
[----:B------:R-:W-:-:S04]  /*72c80*/  IADD3 R48, P6, R3, R13, RZ ;  /* 0x0000000d03307210 */ /* 0x000fc80007fde0ff */
[----:B------:R0:W-:Y:S01]  /*72c90*/  STL.64 [R1+0x3b0], R60 ;  /* 0x0003b03c01007387 */ /* 0x0001e20000100a00 */
[----:B------:R-:W-:-:S03]  /*72ca0*/  F2FP.SATFINITE.E5M2.F32.PACK_AB_MERGE_C R4, R5, R4, RZ ;  /* 0x000000040504723e */ /* 0x000fc600048060ff */
[----:B0-----:R-:W2:Y:S04]  /*72cb0*/  LDL.LU.64 R60, [R1+0x2f68] ;  /* 0x002f6800013c7983 */ /* 0x001ea80000300a00 */
[----:B------:R-:W2:Y:S04]  /*72cc0*/  LDL.LU R59, [R1+0x2f64] ;  /* 0x002f6400013b7983 */ /* 0x000ea80000300800 */
[----:B------:R0:W-:Y:S01]  /*72cd0*/  STL [R1+0x27dc], R0 ;  /* 0x0027dc0001007387 */ /* 0x0001e20000100800 */
[----:B------:R-:W-:-:S03]  /*72ce0*/  F2FP.SATFINITE.E5M2.F32.PACK_AB_MERGE_C R2, R53, R2, RZ ;  /* 0x000000023502723e */ /* 0x000fc600048060ff */
[----:B0-----:R-:W2:Y:S04]  /*72cf0*/  LDL.LU R0, [R1+0x2f60] ;  /* 0x002f600001007983 */ /* 0x001ea80000300800 */
[----:B------:R0:W-:Y:S02]  /*72d00*/  STL [R1+0x280c], R49 ;  /* 0x00280c3101007387 */ /* 0x0001e40000100800 */
[----:B0-----:R-:W-:-:S05]  /*72d10*/  IMAD.X R49, R8, 0x1, R15, P6 ;  /* 0x0000000108317824 */ /* 0x001fca00030e060f */
[----:B------:R0:W-:Y:S04]  /*72d20*/  STL.64 [R1+0x3b8], R48 ;  /* 0x0003b83001007387 */ /* 0x0001e80000100a00 */
[----:B0-----:R-:W2:Y:S04]  /*72d30*/  LDL.LU.64 R48, [R1+0x2f58] ;  /* 0x002f580001307983 */ /* 0x001ea80000300a00 */
[----:B------:R-:W2:Y:S04]  /*72d40*/  LDL.LU R53, [R1+0x44] ;  /* 0x0000440001357983 */ /* 0x000ea80000300800 */
[----:B------:R0:W-:Y:S02]  /*72d50*/  STL [R1+0x2808], R4 ;  /* 0x0028080401007387 */ /* 0x0001e40000100800 */
[----:B0-----:R-:W-:-:S02]  /*72d60*/  IADD3 R4, P6, R3, R16, RZ ;  /* 0x0000001003047210 */ /* 0x001fc40007fde0ff */
[----:B------:R0:W-:Y:S03]  /*72d70*/  STL [R1+0x285c], R2 ;  /* 0x00285c0201007387 */ /* 0x0001e60000100800 */
[----:B------:R-:W-:-:S05]  /*72d80*/  IMAD.X R5, R8, 0x1, R19, P6 ;  /* 0x0000000108057824 */ /* 0x000fca00030e0613 */
[----:B------:R1:W-:Y:S01]  /*72d90*/  STL.64 [R1+0x3a8], R4 ;  /* 0x0003a80401007387 */ /* 0x0003e20000100a00 */
[----:B0-----:R-:W-:-:S05]  /*72da0*/  F2FP.SATFINITE.E5M2.F32.PACK_AB_MERGE_C R2, R7, R6, RZ ;  /* 0x000000060702723e */ /* 0x001fca00048060ff */
[----:B------:R0:W-:Y:S01]  /*72db0*/  STL [R1+0x2854], R2 ;  /* 0x0028540201007387 */ /* 0x0001e20000100800 */
[----:B-1----:R-:W-:Y:S02]  /*72dc0*/  LOP3.LUT R5, R55, 0xffff, RZ, 0xc0, !PT ;  /* 0x0000ffff37057812 */ /* 0x002fe400078ec0ff */
[----:B------:R-:W-:Y:S02]  /*72dd0*/  LOP3.LUT R4, R50, 0xffff, RZ, 0xc0, !PT ;  /* 0x0000ffff32047812 */ /* 0x000fe400078ec0ff */
[----:B0-----:R-:W-:Y:S02]  /*72de0*/  SHF.R.U32.HI R2, RZ, 0x8, R5 ;  /* 0x00000008ff027819 */ /* 0x001fe40000011605 */
[--C-:B------:R-:W-:Y:S02]  /*72df0*/  PRMT R5, R5, 0x3340, R4.reuse ;  /* 0x0000334005057816 */ /* 0x100fe40000000004 */
[----:B------:R-:W-:Y:S02]  /*72e00*/  SHF.R.U32.HI R4, RZ, 0x8, R4 ;  /* 0x00000008ff047819 */ /* 0x000fe40000011604 */
[----:B------:R-:W-:-:S02]  /*72e10*/  LOP3.LUT R2, R2, 0xffff, RZ, 0xc0, !PT ;  /* 0x0000ffff02027812 */ /* 0x000fc400078ec0ff */
[----:B------:R-:W-:Y:S02]  /*72e20*/  LOP3.LUT R4, R4, 0xffff, RZ, 0xc0, !PT ;  /* 0x0000ffff04047812 */ /* 0x000fe400078ec0ff */
[----:B---3--:R-:W-:-:S04]  /*72e30*/  LOP3.LUT R50, R40, 0xffff, RZ, 0xc0, !PT ;  /* 0x0000ffff28327812 */ /* 0x008fc800078ec0ff */
[----:B------:R-:W-:-:S04]  /*72e40*/  PRMT R40, R50, 0x3340, R1 ;  /* 0x0000334032287816 */ /* 0x000fc80000000001 */
[----:B------:R-:W-:Y:S02]  /*72e50*/  PRMT R6, R5, 0x5410, R40 ;  /* 0x0000541005067816 */ /* 0x000fe40000000028 */
[----:B------:R-:W-:Y:S02]  /*72e60*/  PRMT R5, R2, 0x3340, R4 ;  /* 0x0000334002057816 */ /* 0x000fe40000000004 */
[----:B------:R-:W-:Y:S01]  /*72e70*/  LOP3.LUT R2, R46, 0xffff, RZ, 0xc0, !PT ;  /* 0x0000ffff2e027812 */ /* 0x000fe200078ec0ff */
[----:B------:R0:W-:Y:S01]  /*72e80*/  STL [R1+0x2a68], R6 ;  /* 0x002a680601007387 */ /* 0x0001e20000100800 */
[----:B----4-:R-:W-:Y:S02]  /*72e90*/  LOP3.LUT R4, R43, 0xffff, RZ, 0xc0, !PT ;  /* 0x0000ffff2b047812 */ /* 0x010fe400078ec0ff */
[----:B------:R-:W-:Y:S02]  /*72ea0*/  IADD3 R46, P6, R3, R17, RZ ;  /* 0x00000011032e7210 */ /* 0x000fe40007fde0ff */
[----:B------:R-:W-:-:S02]  /*72eb0*/  PRMT R40, R4, 0x3340, R1 ;  /* 0x0000334004287816 */ /* 0x000fc40000000001 */
[----:B0-----:R-:W-:Y:S01]  /*72ec0*/  LOP3.LUT R6, R47, 0xffff, RZ, 0xc0, !PT ;  /* 0x0000ffff2f067812 */ /* 0x001fe200078ec0ff */
[----:B------:R0:W-:Y:S03]  /*72ed0*/  STL [R1+0xc44], R5 ;  /* 0x000c440501007387 */ /* 0x0001e60000100800 */
[----:B------:R-:W-:Y:S01]  /*72ee0*/  PRMT R43, R2, 0x3340, R6 ;  /* 0x00003340022b7816 */ /* 0x000fe20000000006 */
[----:B------:R-:W-:-:S03]  /*72ef0*/  IMAD.X R47, R8, 0x1, R20, P6 ;  /* 0x00000001082f7824 */ /* 0x000fc600030e0614 */
[----:B0-----:R-:W-:-:S05]  /*72f00*/  PRMT R5, R43, 0x5410, R40 ;  /* 0x000054102b057816 */ /* 0x001fca0000000028 */
[----:B------:R-:W-:Y:S04]  /*72f10*/  STL [R1+0x2a64], R5 ;  /* 0x002a640501007387 */ /* 0x000fe80000100800 */
[----:B------:R0:W-:Y:S04]  /*72f20*/  STL.64 [R1+0x3a0], R46 ;  /* 0x0003a02e01007387 */ /* 0x0001e80000100a00 */
[----:B0-----:R-:W3:Y:S04]  /*72f30*/  LDL.LU.64 R46, [R1+0x2f50] ;  /* 0x002f5000012e7983 */ /* 0x001ee80000300a00 */
[----:B------:R-:W4:Y:S01]  /*72f40*/  LDL.LU R5, [R1+0x48] ;  /* 0x0000480001057983 */ /* 0x000f220000300800 */
[----:B------:R-:W-:-:S02]  /*72f50*/  SHF.R.U32.HI R2, RZ, 0x8, R2 ;  /* 0x00000008ff027819 */ /* 0x000fc40000011602 */
[----:B------:R-:W-:Y:S02]  /*72f60*/  SHF.R.U32.HI R43, RZ, 0x8, R6 ;  /* 0x00000008ff2b7819 */ /* 0x000fe40000011606 */
[----:B------:R-:W-:Y:S02]  /*72f70*/  LOP3.LUT R2, R2, 0xffff, RZ, 0xc0, !PT ;  /* 0x0000ffff02027812 */ /* 0x000fe400078ec0ff */
[----:B------:R-:W-:Y:S02]  /*72f80*/  LOP3.LUT R43, R43, 0xffff, RZ, 0xc0, !PT ;  /* 0x0000ffff2b2b7812 */ /* 0x000fe400078ec0ff */
[----:B------:R-:W-:Y:S02]  /*72f90*/  SHF.R.U32.HI R40, RZ, 0x8, R4 ;  /* 0x00000008ff287819 */ /* 0x000fe40000011604 */
[----:B------:R-:W-:Y:S02]  /*72fa0*/  PRMT R4, R2, 0x3340, R43 ;  /* 0x0000334002047816 */ /* 0x000fe4000000002b */
[----:B------:R-:W-:-:S03]  /*72fb0*/  LOP3.LUT R40, R40, 0xffff, RZ, 0xc0, !PT ;  /* 0x0000ffff28287812 */ /* 0x000fc600078ec0ff */
[----:B------:R0:W-:Y:S01]  /*72fc0*/  STL [R1+0xc3c], R4 ;  /* 0x000c3c0401007387 */ /* 0x0001e20000100800 */
[--C-:B------:R-:W-:Y:S02]  /*72fd0*/  PRMT R2, R40, 0x3340, R1.reuse ;  /* 0x0000334028027816 */ /* 0x100fe40000000001 */
[----:B0-----:R-:W-:Y:S02]  /*72fe0*/  LOP3.LUT R4, R41, 0xffff, RZ, 0xc0, !PT ;  /* 0x0000ffff29047812 */ /* 0x001fe400078ec0ff */
[----:B--2---:R-:W-:Y:S02]  /*72ff0*/  LOP3.LUT R43, R53, 0xffff, RZ, 0xc0, !PT ;  /* 0x0000ffff352b7812 */ /* 0x004fe400078ec0ff */
[----:B------:R-:W-:Y:S01]  /*73000*/  PRMT R40, R4, 0x3340, R1 ;  /* 0x0000334004287816 */ /* 0x000fe20000000001 */
[----:B------:R0:W-:Y:S04]  /*73010*/  STL [R1+0xc24], R2 ;  /* 0x000c240201007387 */ /* 0x0001e80000100800 */
[----:B0-----:R-:W2:Y:S04]  /*73020*/  LDL.LU R2, [R1+0x654] ;  /* 0x0006540001027983 */ /* 0x001ea80000300800 */
[----:B------:R-:W2:Y:S01]  /*73030*/  LDL.LU R6, [R1+0x4d4] ;  /* 0x0004d40001067983 */ /* 0x000ea20000300800 */
[----:B---3--:R-:W-:-:S04]  /*73040*/  LOP3.LUT R46, R46, 0xffff, RZ, 0xc0, !PT ;  /* 0x0000ffff2e2e7812 */ /* 0x008fc800078ec0ff */
[----:B------:R-:W-:-:S04]  /*73050*/  PRMT R41, R43, 0x3340, R46 ;  /* 0x000033402b297816 */ /* 0x000fc8000000002e */
[----:B------:R-:W-:-:S05]  /*73060*/  PRMT R7, R41, 0x5410, R40 ;  /* 0x0000541029077816 */ /* 0x000fca0000000028 */
[----:B------:R0:W-:Y:S04]  /*73070*/  STL [R1+0x2a60], R7 ;  /* 0x002a600701007387 */ /* 0x0001e80000100800 */
[----:B0-----:R-:W3:Y:S04]  /*73080*/  LDL.LU R7, [R1+0x594] ;  /* 0x0005940001077983 */ /* 0x001ee80000300800 */
[----:B------:R-:W2:Y:S01]  /*73090*/  LDL.LU R55, [R1+0x650] ;  /* 0x0006500001377983 */ /* 0x000ea20000300800 */
[----:B------:R-:W-:-:S03]  /*730a0*/  IADD3 R40, P6, R3, R18, RZ ;  /* 0x0000001203287210 */ /* 0x000fc60007fde0ff */
[----:B------:R-:W3:Y:S02]  /*730b0*/  LDL.LU R53, [R1+0x4d0] ;  /* 0x0004d00001357983 */ /* 0x000ee40000300800 */
[----:B------:R-:W-:-:S05]  /*730c0*/  IMAD.X R41, R8, 0x1, R21, P6 ;  /* 0x0000000108297824 */ /* 0x000fca00030e0615 */
[----:B------:R0:W-:Y:S02]  /*730d0*/  STL.64 [R1+0x398], R40 ;  /* 0x0003982801007387 */ /* 0x0001e40000100a00 */
[----:B0-----:R-:W-:Y:S02]  /*730e0*/  SHF.R.U32.HI R40, RZ, 0x8, R50 ;  /* 0x00000008ff287819 */ /* 0x001fe40000011632 */
[----:B------:R-:W3:Y:S01]  /*730f0*/  LDL.LU R50, [R1+0x590] ;  /* 0x0005900001327983 */ /* 0x000ee20000300800 */
[----:B------:R-:W-:Y:S02]  /*73100*/  SHF.R.U32.HI R41, RZ, 0x8, R43 ;  /* 0x00000008ff297819 */ /* 0x000fe4000001162b */
[----:B------:R-:W-:Y:S02]  /*73110*/  SHF.R.U32.HI R46, RZ, 0x8, R46 ;  /* 0x00000008ff2e7819 */ /* 0x000fe4000001162e */
[----:B------:R-:W-:Y:S02]  /*73120*/  LOP3.LUT R43, R40, 0xffff, RZ, 0xc0, !PT ;  /* 0x0000ffff282b7812 */ /* 0x000fe400078ec0ff */
[----:B------:R-:W-:-:S02]  /*73130*/  LOP3.LUT R41, R41, 0xffff, RZ, 0xc0, !PT ;  /* 0x0000ffff29297812 */ /* 0x000fc400078ec0ff */
[----:B------:R-:W-:Y:S02]  /*73140*/  LOP3.LUT R40, R46, 0xffff, RZ, 0xc0, !PT ;  /* 0x0000ffff2e287812 */ /* 0x000fe400078ec0ff */
[----:B------:R-:W-:Y:S02]  /*73150*/  PRMT R46, R43, 0x3340, R1 ;  /* 0x000033402b2e7816 */ /* 0x000fe40000000001 */
[----:B------:R-:W-:Y:S02]  /*73160*/  PRMT R40, R41, 0x3340, R40 ;  /* 0x0000334029287816 */ /* 0x000fe40000000028 */
[----:B----4-:R-:W-:Y:S02]  /*73170*/  LOP3.LUT R43, R5, 0xffff, RZ, 0xc0, !PT ;  /* 0x0000ffff052b7812 */ /* 0x010fe400078ec0ff */
[----:B------:R-:W-:Y:S02]  /*73180*/  LOP3.LUT R5, R42, 0xffff, RZ, 0xc0, !PT ;  /* 0x0000ffff2a057812 */ /* 0x000fe400078ec0ff */
[----:B------:R-:W-:Y:S01]  /*73190*/  LOP3.LUT R47, R47, 0xffff, RZ, 0xc0, !PT ;  /* 0x0000ffff2f2f7812 */ /* 0x000fe200078ec0ff */
[----:B------:R-:W-:Y:S03]  /*731a0*/  STL [R1+0xc20], R46 ;  /* 0x000c202e01007387 */ /* 0x000fe60000100800 */
[----:B------:R-:W-:Y:S01]  /*731b0*/  PRMT R41, R43, 0x3340, R47 ;  /* 0x000033402b297816 */ /* 0x000fe2000000002f */
[----:B------:R0:W-:Y:S04]  /*731c0*/  STL [R1+0xc34], R40 ;  /* 0x000c342801007387 */ /* 0x0001e80000100800 */
[----:B------:R1:W-:Y:S01]  /*731d0*/  STL [R1+0x2a70], R5 ;  /* 0x002a700501007387 */ /* 0x0003e20000100800 */
[----:B0-----:R-:W-:-:S04]  /*731e0*/  PRMT R40, R5, 0x3340, R1 ;  /* 0x0000334005287816 */ /* 0x001fc80000000001 */
[----:B-1----:R-:W-:Y:S02]  /*731f0*/  PRMT R5, R41, 0x5410, R40 ;  /* 0x0000541029057816 */ /* 0x002fe40000000028 */
[----:B------:R-:W-:-:S05]  /*73200*/  IADD3 R40, P6, R3, R22, RZ ;  /* 0x0000001603287210 */ /* 0x000fca0007fde0ff */
[----:B------:R-:W-:Y:S01]  /*73210*/  IMAD.X R41, R8, 0x1, R24, P6 ;  /* 0x0000000108297824 */ /* 0x000fe200030e0618 */
[----:B------:R-:W-:Y:S01]  /*73220*/  STL [R1+0x2a58], R5 ;  /* 0x002a580501007387 */ /* 0x000fe20000100800 */
[----:B------:R-:W-:-:S03]  /*73230*/  SHF.R.U32.HI R42, RZ, 0x8, R4 ;  /* 0x00000008ff2a7819 */ /* 0x000fc60000011604 */
[----:B------:R0:W-:Y:S01]  /*73240*/  STL.64 [R1+0x3e0], R40 ;  /* 0x0003e02801007387 */ /* 0x0001e20000100a00 */
[----:B------:R-:W-:Y:S02]  /*73250*/  LOP3.LUT R42, R42, 0xffff, RZ, 0xc0, !PT ;  /* 0x0000ffff2a2a7812 */ /* 0x000fe400078ec0ff */
[----:B0-----:R-:W-:Y:S02]  /*73260*/  SHF.R.U32.HI R41, RZ, 0x8, R43 ;  /* 0x00000008ff297819 */ /* 0x001fe4000001162b */
[----:B------:R-:W-:Y:S02]  /*73270*/  SHF.R.U32.HI R40, RZ, 0x8, R47 ;  /* 0x00000008ff287819 */ /* 0x000fe4000001162f */
[----:B------:R-:W-:Y:S02]  /*73280*/  LOP3.LUT R41, R41, 0xffff, RZ, 0xc0, !PT ;  /* 0x0000ffff29297812 */ /* 0x000fe400078ec0ff */
[----:B------:R-:W-:Y:S02]  /*73290*/  LOP3.LUT R40, R40, 0xffff, RZ, 0xc0, !PT ;  /* 0x0000ffff28287812 */ /* 0x000fe400078ec0ff */
[----:B------:R-:W-:-:S02]  /*732a0*/  PRMT R5, R42, 0x3340, R1 ;  /* 0x000033402a057816 */ /* 0x000fc40000000001 */
[----:B------:R-:W-:-:S03]  /*732b0*/  PRMT R4, R41, 0x3340, R40 ;  /* 0x0000334029047816 */ /* 0x000fc60000000028 */
[----:B------:R-:W-:Y:S04]  /*732c0*/  STL [R1+0xc1c], R5 ;  /* 0x000c1c0501007387 */ /* 0x000fe80000100800 */
[----:B------:R0:W-:Y:S01]  /*732d0*/  STL [R1+0x29dc], R4 ;  /* 0x0029dc0401007387 */ /* 0x0001e20000100800 */
[----:B--2---:R-:W-:-:S03]  /*732e0*/  LOP3.LUT R43, R55, 0xffff, RZ, 0xc0, !PT ;  /* 0x0000ffff372b7812 */ /* 0x004fc600078ec0ff */
[----:B------:R-:W2:Y:S01]  /*732f0*/  LDL.LU R55, [R1+0x530] ;  /* 0x0005300001377983 */ /* 0x000ea20000300800 */
[----:B------:R-:W-:Y:S02]  /*73300*/  LOP3.LUT R47, R2, 0xffff, RZ, 0xc0, !PT ;  /* 0x0000ffff022f7812 */ /* 0x000fe400078ec0ff */
[----:B------:R-:W-:Y:S02]  /*73310*/  LOP3.LUT R2, R6, 0xffff, RZ, 0xc0, !PT ;  /* 0x0000ffff06027812 */ /* 0x000fe400078ec0ff */
[----:B---3--:R-:W-:Y:S02]  /*73320*/  LOP3.LUT R46, R7, 0xffff, RZ, 0xc0, !PT ;  /* 0x0000ffff072e7812 */ /* 0x008fe400078ec0ff */
[----:B------:R-:W-:Y:S02]  /*73330*/  PRMT R40, R2, 0x3340, R1 ;  /* 0x0000334002287816 */ /* 0x000fe40000000001 */
[----:B------:R-:W-:Y:S02]  /*73340*/  PRMT R41, R47, 0x3340, R46 ;  /* 0x000033402f297816 */ /* 0x000fe4000000002e */
[----:B------:R-:W-:-:S02]  /*73350*/  LOP3.LUT R6, R53, 0xffff, RZ, 0xc0, !PT ;  /* 0x0000ffff35067812 */ /* 0x000fc400078ec0ff */
[----:B0-----:R-:W-:Y:S02]  /*73360*/  PRMT R4, R41, 0x5410, R40 ;  /* 0x0000541029047816 */ /* 0x001fe40000000028 */
[----:B------:R-:W-:-:S03]  /*73370*/  PRMT R40, R6, 0x3340, R1 ;  /* 0x0000334006287816 */ /* 0x000fc60000000001 */
[----:B------:R0:W-:Y:S01]  /*73380*/  STL [R1+0x2a54], R4 ;  /* 0x002a540401007387 */ /* 0x0001e20000100800 */
[----:B------:R-:W-:-:S04]  /*73390*/  LOP3.LUT R42, R50, 0xffff, RZ, 0xc0, !PT ;  /* 0x0000ffff322a7812 */ /* 0x000fc800078ec0ff */
[----:B------:R-:W-:Y:S02]  /*733a0*/  PRMT R41, R43, 0x3340, R42 ;  /* 0x000033402b297816 */ /* 0x000fe4000000002a */
[----:B0-----:R-:W-:Y:S02]  /*733b0*/  IADD3 R4, P6, R3, R23, RZ ;  /* 0x0000001703047210 */ /* 0x001fe40007fde0ff */
[----:B------:R-:W-:-:S03]  /*733c0*/  PRMT R7, R41, 0x5410, R40 ;  /* 0x0000541029077816 */ /* 0x000fc60000000028 */
[----:B------:R-:W-:Y:S01]  /*733d0*/  IMAD.X R5, R8, 0x1, R25, P6 ;  /* 0x0000000108057824 */ /* 0x000fe200030e0619 */
[----:B------:R-:W-:Y:S01]  /*733e0*/  SHF.R.U32.HI R47, RZ, 0x8, R47 ;  /* 0x00000008ff2f7819 */ /* 0x000fe2000001162f */
[----:B------:R-:W-:Y:S01]  /*733f0*/  STL [R1+0x2a50], R7 ;  /* 0x002a500701007387 */ /* 0x000fe20000100800 */
[----:B------:R-:W-:-:S03]  /*73400*/  SHF.R.U32.HI R41, RZ, 0x8, R46 ;  /* 0x00000008ff297819 */ /* 0x000fc6000001162e */
[----:B------:R0:W-:Y:S01]  /*73410*/  STL.64 [R1+0x3d8], R4 ;  /* 0x0003d80401007387 */ /* 0x0001e20000100a00 */
[----:B------:R-:W-:Y:S02]  /*73420*/  SHF.R.U32.HI R40, RZ, 0x8, R42 ;  /* 0x00000008ff287819 */ /* 0x000fe4000001162a */
[----:B------:R-:W-:Y:S01]  /*73430*/  LOP3.LUT R42, R47, 0xffff, RZ, 0xc0, !PT ;  /* 0x0000ffff2f2a7812 */ /* 0x000fe200078ec0ff */
[----:B0-----:R-:W3:Y:S04]  /*73440*/  LDL.LU R4, [R1+0x5f4] ;  /* 0x0005f40001047983 */ /* 0x001ee80000300800 */
[----:B------:R-:W4:Y:S04]  /*73450*/  LDL.LU R5, [R1+0x534] ;  /* 0x0005340001057983 */ /* 0x000f280000300800 */
[----:B------:R-:W3:Y:S04]  /*73460*/  LDL.LU R46, [R1+0x470] ;  /* 0x00047000012e7983 */ /* 0x000ee80000300800 */
[----:B------:R-:W4:Y:S01]  /*73470*/  LDL.LU R47, [R1+0x5f0] ;  /* 0x0005f000012f7983 */ /* 0x000f220000300800 */
[----:B------:R-:W-:-:S02]  /*73480*/  SHF.R.U32.HI R43, RZ, 0x8, R43 ;  /* 0x00000008ff2b7819 */ /* 0x000fc4000001162b */
[----:B------:R-:W-:Y:S02]  /*73490*/  LOP3.LUT R40, R40, 0xffff, RZ, 0xc0, !PT ;  /* 0x0000ffff28287812 */ /* 0x000fe400078ec0ff */
[----:B------:R-:W-:Y:S02]  /*734a0*/  LOP3.LUT R43, R43, 0xffff, RZ, 0xc0, !PT ;  /* 0x0000ffff2b2b7812 */ /* 0x000fe400078ec0ff */
[----:B------:R-:W-:Y:S02]  /*734b0*/  LOP3.LUT R41, R41, 0xffff, RZ, 0xc0, !PT ;  /* 0x0000ffff29297812 */ /* 0x000fe400078ec0ff */
[----:B------:R-:W-:Y:S02]  /*734c0*/  PRMT R7, R43, 0x3340, R40 ;  /* 0x000033402b077816 */ /* 0x000fe40000000028 */
[----:B------:R-:W-:Y:S02]  /*734d0*/  IADD3 R40, P6, R3, R26, RZ ;  /* 0x0000001a03287210 */ /* 0x000fe40007fde0ff */
[----:B------:R-:W-:-:S03]  /*734e0*/  PRMT R42, R42, 0x3340, R41 ;  /* 0x000033402a2a7816 */ /* 0x000fc60000000029 */
[----:B------:R-:W-:Y:S02]  /*734f0*/  IMAD.X R41, R8, 0x1, R29, P6 ;  /* 0x0000000108297824 */ /* 0x000fe400030e061d */
[----:B------:R-:W-:Y:S04]  /*73500*/  STL [R1+0x2990], R42 ;  /* 0x0029902a01007387 */ /* 0x000fe80000100800 */
[----:B------:R-:W-:Y:S04]  /*73510*/  STL [R1+0xc30], R7 ;  /* 0x000c300701007387 */ /* 0x000fe80000100800 */
[----:B------:R0:W-:Y:S02]  /*73520*/  STL.64 [R1+0x3d0], R40 ;  /* 0x0003d02801007387 */ /* 0x0001e40000100a00 */
[----:B0-----:R-:W-:-:S04]  /*73530*/  SHF.R.U32.HI R41, RZ, 0x8, R6 ;  /* 0x00000008ff297819 */ /* 0x001fc80000011606 */
[----:B------:R-:W-:Y:S02]  /*73540*/  LOP3.LUT R41, R41, 0xffff, RZ, 0xc0, !PT ;  /* 0x0000ffff29297812 */ /* 0x000fe400078ec0ff */
[----:B------:R-:W-:Y:S02]  /*73550*/  SHF.R.U32.HI R40, RZ, 0x8, R2 ;  /* 0x00000008ff287819 */ /* 0x000fe40000011602 */
[----:B------:R-:W-:Y:S01]  /*73560*/  PRMT R7, R41, 0x3340, R1 ;  /* 0x0000334029077816 */ /* 0x000fe20000000001 */
[----:B------:R-:W4:Y:S01]  /*73570*/  LDL.LU R2, [R1+0x253c] ;  /* 0x00253c0001027983 */ /* 0x000f220000300800 */
[----:B------:R-:W-:-:S03]  /*73580*/  LOP3.LUT R40, R40, 0xffff, RZ, 0xc0, !PT ;  /* 0x0000ffff28287812 */ /* 0x000fc600078ec0ff */
[----:B------:R-:W4:Y:S04]  /*73590*/  LDL.LU R6, [R1+0x7d4] ;  /* 0x0007d40001067983 */ /* 0x000f280000300800 */
[----:B------:R0:W-:Y:S01]  /*735a0*/  STL [R1+0xc18], R7 ;  /* 0x000c180701007387 */ /* 0x0001e20000100800 */
[----:B------:R-:W-:-:S03]  /*735b0*/  PRMT R40, R40, 0x3340, R1 ;  /* 0x0000334028287816 */ /* 0x000fc60000000001 */
[----:B0-----:R-:W4:Y:S04]  /*735c0*/  LDL.LU R7, [R1+0x2510] ;  /* 0x0025100001077983 */ /* 0x001f280000300800 */
[----:B------:R-:W4:Y:S04]  /*735d0*/  LDL.LU R53, [R1+0x2538] ;  /* 0x0025380001357983 */ /* 0x000f280000300800 */
[----:B------:R-:W4:Y:S04]  /*735e0*/  LDL.LU R50, [R1+0x7d0] ;  /* 0x0007d00001327983 */ /* 0x000f280000300800 */
[----:B------:R0:W-:Y:S01]  /*735f0*/  STL [R1+0xc14], R40 ;  /* 0x000c142801007387 */ /* 0x0001e20000100800 */
[----:B--2---:R-:W-:-:S03]  /*73600*/  LOP3.LUT R42, R55, 0xffff, RZ, 0xc0, !PT ;  /* 0x0000ffff372a7812 */ /* 0x004fc600078ec0ff */
[----:B------:R-:W2:Y:S01]  /*73610*/  LDL.LU R55, [R1+0x250c] ;  /* 0x00250c0001377983 */ /* 0x000ea20000300800 */
[----:B---3--:R-:W-:Y:S02]  /*73620*/  LOP3.LUT R46, R46, 0xffff, RZ, 0xc0, !PT ;  /* 0x0000ffff2e2e7812 */ /* 0x008fe400078ec0ff */
[----:B----4-:R-:W-:Y:S02]  /*73630*/  LOP3.LUT R43, R47, 0xffff, RZ, 0xc0, !PT ;  /* 0x0000ffff2f2b7812 */ /* 0x010fe400078ec0ff */
[----:B0-----:R-:W-:Y:S02]  /*73640*/  PRMT R40, R46, 0x3340, R1 ;  /* 0x000033402e287816 */ /* 0x001fe40000000001 */
[----:B------:R-:W-:-:S04]  /*73650*/  PRMT R41, R43, 0x3340, R42 ;  /* 0x000033402b297816 */ /* 0x000fc8000000002a */
[----:B------:R-:W-:Y:S02]  /*73660*/  PRMT R47, R41, 0x5410, R40 ;  /* 0x00005410292f7816 */ /* 0x000fe40000000028 */
[----:B------:R-:W-:-:S05]  /*73670*/  IADD3 R40, P6, R3, R27, RZ ;  /* 0x0000001b03287210 */ /* 0x000fca0007fde0ff */
[----:B------:R-:W-:Y:S01]  /*73680*/  IMAD.X R41, R8, 0x1, R31, P6 ;  /* 0x0000000108297824 */ /* 0x000fe200030e061f */
[----:B------:R-:W-:Y:S04]  /*73690*/  STL [R1+0x2a4c], R47 ;  /* 0x002a4c2f01007387 */ /* 0x000fe80000100800 */
[----:B------:R0:W-:Y:S02]  /*736a0*/  STL.64 [R1+0x3c8], R40 ;  /* 0x0003c82801007387 */ /* 0x0001e40000100a00 */
[----:B0-----:R-:W-:Y:S02]  /*736b0*/  SHF.R.U32.HI R41, RZ, 0x8, R43 ;  /* 0x00000008ff297819 */ /* 0x001fe4000001162b */
[----:B------:R-:W-:Y:S02]  /*736c0*/  SHF.R.U32.HI R40, RZ, 0x8, R42 ;  /* 0x00000008ff287819 */ /* 0x000fe4000001162a */
[----:B------:R-:W-:-:S02]  /*736d0*/  LOP3.LUT R41, R41, 0xffff, RZ, 0xc0, !PT ;  /* 0x0000ffff29297812 */ /* 0x000fc400078ec0ff */
[----:B------:R-:W-:-:S04]  /*736e0*/  LOP3.LUT R40, R40, 0xffff, RZ, 0xc0, !PT ;  /* 0x0000ffff28287812 */ /* 0x000fc800078ec0ff */
[----:B------:R-:W-:Y:S02]  /*736f0*/  PRMT R42, R41, 0x3340, R40 ;  /* 0x00003340292a7816 */ /* 0x000fe40000000028 */
[----:B------:R-:W-:Y:S02]  /*73700*/  LOP3.LUT R41, R4, 0xffff, RZ, 0xc0, !PT ;  /* 0x0000ffff04297812 */ /* 0x000fe400078ec0ff */
[----:B------:R-:W-:Y:S01]  /*73710*/  LOP3.LUT R40, R5, 0xffff, RZ, 0xc0, !PT ;  /* 0x0000ffff05287812 */ /* 0x000fe200078ec0ff */
[----:B------:R0:W-:Y:S01]  /*73720*/  STL [R1+0xc38], R42 ;  /* 0x000c382a01007387 */ /* 0x0001e20000100800 */
[----:B------:R-:W-:Y:S02]  /*73730*/  SHF.R.U32.HI R43, RZ, 0x8, R41 ;  /* 0x00000008ff2b7819 */ /* 0x000fe40000011629 */
[--C-:B------:R-:W-:Y:S02]  /*73740*/  PRMT R4, R41, 0x3340, R40.reuse ;  /* 0x0000334029047816 */ /* 0x100fe40000000028 */
[----:B------:R-:W-:-:S02]  /*73750*/  SHF.R.U32.HI R40, RZ, 0x8, R40 ;  /* 0x00000008ff287819 */ /* 0x000fc40000011628 */
[----:B0-----:R-:W-:Y:S02]  /*73760*/  SHF.R.U32.HI R42, RZ, 0x8, R46 ;  /* 0x00000008ff2a7819 */ /* 0x001fe4000001162e */
[----:B------:R-:W-:Y:S02]  /*73770*/  LOP3.LUT R41, R43, 0xffff, RZ, 0xc0, !PT ;  /* 0x0000ffff2b297812 */ /* 0x000fe400078ec0ff */
[----:B------:R-:W-:Y:S02]  /*73780*/  LOP3.LUT R42, R42, 0xffff, RZ, 0xc0, !PT ;  /* 0x0000ffff2a2a7812 */ /* 0x000fe400078ec0ff */
[----:B------:R-:W-:Y:S01]  /*73790*/  LOP3.LUT R40, R40, 0xffff, RZ, 0xc0, !PT ;  /* 0x0000ffff28287812 */ /* 0x000fe200078ec0ff */
[----:B------:R0:W-:Y:S03]  /*737a0*/  STL [R1+0x184], R4 ;  /* 0x0001840401007387 */ /* 0x0001e60000100800 */
[----:B------:R-:W-:-:S02]  /*737b0*/  PRMT R5, R41, 0x3340, R40 ;  /* 0x0000334029057816 */ /* 0x000fc40000000028 */
[----:B0-----:R-:W-:Y:S02]  /*737c0*/  PRMT R4, R42, 0x3340, R1 ;  /* 0x000033402a047816 */ /* 0x001fe40000000001 */
[----:B------:R-:W-:-:S03]  /*737d0*/  LOP3.LUT R47, R2, 0xffff, RZ, 0xc0, !PT ;  /* 0x0000ffff022f7812 */ /* 0x000fc600078ec0ff */
[----:B------:R0:W-:Y:S01]  /*737e0*/  STL [R1+0xc10], R4 ;  /* 0x000c100401007387 */ /* 0x0001e20000100800 */
[----:B------:R-:W-:-:S03]  /*737f0*/  LOP3.LUT R43, R53, 0xffff, RZ, 0xc0, !PT ;  /* 0x0000ffff352b7812 */ /* 0x000fc600078ec0ff */
[----:B------:R1:W-:Y:S04]  /*73800*/  STL [R1+0x29c0], R5 ;  /* 0x0029c00501007387 */ /* 0x0003e80000100800 */
[----:B------:R-:W3:Y:S01]  /*73810*/  LDL.LU R2, [R1+0x2528] ;  /* 0x0025280001027983 */ /* 0x000ee20000300800 */
[----:B0-----:R-:W-:-:S03]  /*73820*/  LOP3.LUT R4, R6, 0xffff, RZ, 0xc0, !PT ;  /* 0x0000ffff06047812 */ /* 0x001fc600078ec0ff */
[----:B------:R-:W4:Y:S04]  /*73830*/  LDL.LU R53, [R1+0x770] ;  /* 0x0007700001357983 */ /* 0x000f280000300800 */
[----:B------:R-:W4:Y:S01]  /*73840*/  LDL.LU R6, [R1+0x17c4] ;  /* 0x0017c40001067983 */ /* 0x000f220000300800 */
[----:B------:R-:W-:Y:S02]  /*73850*/  LOP3.LUT R46, R7, 0xffff, RZ, 0xc0, !PT ;  /* 0x0000ffff072e7812 */ /* 0x000fe400078ec0ff */
[----:B-1----:R-:W-:Y:S01]  /*73860*/  LOP3.LUT R5, R50, 0xffff, RZ, 0xc0, !PT ;  /* 0x0000ffff32057812 */ /* 0x002fe200078ec0ff */
[----:B------:R-:W4:Y:S04]  /*73870*/  LDL.LU R7, [R1+0x25d0] ;  /* 0x0025d00001077983 */ /* 0x000f280000300800 */
[----:B------:R-:W4:Y:S01]  /*73880*/  LDL.LU R50, [R1+0x257c] ;  /* 0x00257c0001327983 */ /* 0x000f220000300800 */
[----:B--2---:R-:W-:-:S03]  /*73890*/  LOP3.LUT R42, R55, 0xffff, RZ, 0xc0, !PT ;  /* 0x0000ffff372a7812 */ /* 0x004fc600078ec0ff */
[----:B------:R-:W2:Y:S01]  /*738a0*/  LDL.LU R55, [R1+0x25a0] ;  /* 0x0025a00001377983 */ /* 0x000ea20000300800 */
[----:B------:R-:W-:Y:S02]  /*738b0*/  PRMT R40, R4, 0x3340, R1 ;  /* 0x0000334004287816 */ /* 0x000fe40000000001 */
[----:B------:R-:W-:-:S04]  /*738c0*/  PRMT R41, R47, 0x3340, R46 ;  /* 0x000033402f297816 */ /* 0x000fc8000000002e */
[----:B------:R-:W-:Y:S02]  /*738d0*/  PRMT R41, R41, 0x5410, R40 ;  /* 0x0000541029297816 */ /* 0x000fe40000000028 */
[----:B------:R-:W-:-:S03]  /*738e0*/  PRMT R40, R5, 0x3340, R1 ;  /* 0x0000334005287816 */ /* 0x000fc60000000001 */
[----:B------:R0:W-:Y:S02]  /*738f0*/  STL [R1+0x2a48], R41 ;  /* 0x002a482901007387 */ /* 0x0001e40000100800 */
[----:B0-----:R-:W-:-:S04]  /*73900*/  PRMT R41, R43, 0x3340, R42 ;  /* 0x000033402b297816 */ /* 0x001fc8000000002a */
[----:B------:R-:W-:Y:S02]  /*73910*/  PRMT R41, R41, 0x5410, R40 ;  /* 0x0000541029297816 */ /* 0x000fe40000000028 */
[----:B------:R-:W-:-:S03]  /*73920*/  IADD3 R40, P6, R3, R28, RZ ;  /* 0x0000001c03287210 */ /* 0x000fc60007fde0ff */
[----:B------:R0:W-:Y:S01]  /*73930*/  STL [R1+0x2a44], R41 ;  /* 0x002a442901007387 */ /* 0x0001e20000100800 */
[----:B------:R-:W-:Y:S02]  /*73940*/  SHF.R.U32.HI R47, RZ, 0x8, R47 ;  /* 0x00000008ff2f7819 */ /* 0x000fe4000001162f */
[----:B------:R-:W-:Y:S01]  /*73950*/  SHF.R.U32.HI R43, RZ, 0x8, R43 ;  /* 0x00000008ff2b7819 */ /* 0x000fe2000001162b */
[----:B0-----:R-:W-:-:S05]  /*73960*/  IMAD.X R41, R8, 0x1, R32, P6 ;  /* 0x0000000108297824 */ /* 0x001fca00030e0620 */
[----:B------:R0:W-:Y:S01]  /*73970*/  STL.64 [R1+0x3f8], R40 ;  /* 0x0003f82801007387 */ /* 0x0001e20000100a00 */
[----:B------:R-:W-:Y:S02]  /*73980*/  LOP3.LUT R43, R43, 0xffff, RZ, 0xc0, !PT ;  /* 0x0000ffff2b2b7812 */ /* 0x000fe400078ec0ff */
[----:B0-----:R-:W-:Y:S02]  /*73990*/  SHF.R.U32.HI R41, RZ, 0x8, R46 ;  /* 0x00000008ff297819 */ /* 0x001fe4000001162e */
[----:B------:R-:W-:Y:S02]  /*739a0*/  SHF.R.U32.HI R40, RZ, 0x8, R42 ;  /* 0x00000008ff287819 */ /* 0x000fe4000001162a */
[----:B------:R-:W-:Y:S02]  /*739b0*/  LOP3.LUT R42, R47, 0xffff, RZ, 0xc0, !PT ;  /* 0x0000ffff2f2a7812 */ /* 0x000fe400078ec0ff */
[----:B------:R-:W-:Y:S02]  /*739c0*/  LOP3.LUT R41, R41, 0xffff, RZ, 0xc0, !PT ;  /* 0x0000ffff29297812 */ /* 0x000fe400078ec0ff */
[----:B------:R-:W-:-:S02]  /*739d0*/  LOP3.LUT R40, R40, 0xffff, RZ, 0xc0, !PT ;  /* 0x0000ffff28287812 */ /* 0x000fc400078ec0ff */
[----:B------:R-:W-:Y:S02]  /*739e0*/  PRMT R41, R42, 0x3340, R41 ;  /* 0x000033402a297816 */ /* 0x000fe40000000029 */
[----:B------:R-:W-:Y:S02]  /*739f0*/  PRMT R40, R43, 0x3340, R40 ;  /* 0x000033402b287816 */ /* 0x000fe40000000028 */
[----:B------:R-:W-:Y:S01]  /*73a00*/  IADD3 R46, P6, R3, R30, RZ ;  /* 0x0000001e032e7210 */ /* 0x000fe20007fde0ff */
[----:B------:R0:W-:Y:S04]  /*73a10*/  STL [R1+0x2964], R41 ;  /* 0x0029642901007387 */ /* 0x0001e80000100800 */
[----:B------:R1:W-:Y:S01]  /*73a20*/  STL [R1+0xc28], R40 ;  /* 0x000c282801007387 */ /* 0x0003e20000100800 */
[----:B------:R-:W-:Y:S01]  /*73a30*/  IMAD.X R47, R8, 0x1, R33, P6 ;  /* 0x00000001082f7824 */ /* 0x000fe200030e0621 */
[----:B0-----:R-:W-:-:S02]  /*73a40*/  SHF.R.U32.HI R41, RZ, 0x8, R5 ;  /* 0x00000008ff297819 */ /* 0x001fc40000011605 */
[----:B-1----:R-:W-:Y:S02]  /*73a50*/  SHF.R.U32.HI R40, RZ, 0x8, R4 ;  /* 0x00000008ff287819 */ /* 0x002fe40000011604 */
[----:B------:R-:W-:Y:S01]  /*73a60*/  LOP3.LUT R41, R41, 0xffff, RZ, 0xc0, !PT ;  /* 0x0000ffff29297812 */ /* 0x000fe200078ec0ff */
[----:B------:R3:W-:Y:S01]  /*73a70*/  STL.64 [R1+0x3f0], R46 ;  /* 0x0003f02e01007387 */ /* 0x0007e20000100a00 */
[----:B------:R-:W-:Y:S02]  /*73a80*/  LOP3.LUT R40, R40, 0xffff, RZ, 0xc0, !PT ;  /* 0x0000ffff28287812 */ /* 0x000fe400078ec0ff */
[--C-:B------:R-:W-:Y:S02]  /*73a90*/  PRMT R5, R41, 0x3340, R1.reuse ;  /* 0x0000334029057816 */ /* 0x100fe40000000001 */
[----:B------:R-:W-:-:S03]  /*73aa0*/  PRMT R4, R40, 0x3340, R1 ;  /* 0x0000334028047816 */ /* 0x000fc60000000001 */
[----:B------:R-:W-:Y:S04]  /*73ab0*/  STL [R1+0xc0c], R5 ;  /* 0x000c0c0501007387 */ /* 0x000fe80000100800 */
[----:B------:R0:W-:Y:S01]  /*73ac0*/  STL [R1+0xc08], R4 ;  /* 0x000c080401007387 */ /* 0x0001e20000100800 */
[----:B---3--:R-:W-:Y:S02]  /*73ad0*/  LOP3.LUT R47, R2, 0xffff, RZ, 0xc0, !PT ;  /* 0x0000ffff022f7812 */ /* 0x008fe400078ec0ff */
[----:B----4-:R-:W-:Y:S02]  /*73ae0*/  LOP3.LUT R53, R53, 0xffff, RZ, 0xc0, !PT ;  /* 0x0000ffff35357812 */ /* 0x010fe400078ec0ff */
[----:B------:R-:W-:Y:S02]  /*73af0*/  LOP3.LUT R46, R6, 0xffff, RZ, 0xc0, !PT ;  /* 0x0000ffff062e7812 */ /* 0x000fe400078ec0ff */
[----:B------:R-:W-:-:S02]  /*73b00*/  PRMT R40, R53, 0x3340, R1 ;  /* 0x0000334035287816 */ /* 0x000fc40000000001 */
[----:B------:R-:W-:Y:S02]  /*73b10*/  PRMT R41, R47, 0x3340, R46 ;  /* 0x000033402f297816 */ /* 0x000fe4000000002e */
[----:B------:R-:W-:Y:S02]  /*73b20*/  LOP3.LUT R43, R7, 0xffff, RZ, 0xc0, !PT ;  /* 0x0000ffff072b7812 */ /* 0x000fe400078ec0ff */
[----:B------:R-:W-:Y:S02]  /*73b30*/  LOP3.LUT R2, R50, 0xffff, RZ, 0xc0, !PT ;  /* 0x0000ffff32027812 */ /* 0x000fe400078ec0ff */
[----:B0-----:R-:W-:Y:S01]  /*73b40*/  PRMT R4, R41, 0x5410, R40 ;  /* 0x0000541029047816 */ /* 0x001fe20000000028 */
[----:B------:R-:W3:Y:S01]  /*73b50*/  LDL.LU R50, [R1+0x25a4] ;  /* 0x0025a40001327983 */ /* 0x000ee20000300800 */
[----:B------:R-:W-:-:S03]  /*73b60*/  PRMT R40, R2, 0x3340, R1 ;  /* 0x0000334002287816 */ /* 0x000fc60000000001 */
[----:B------:R0:W-:Y:S01]  /*73b70*/  STL [R1+0x2a40], R4 ;  /* 0x002a400401007387 */ /* 0x0001e20000100800 */
[----:B------:R-:W-:Y:S02]  /*73b80*/  SHF.R.U32.HI R47, RZ, 0x8, R47 ;  /* 0x00000008ff2f7819 */ /* 0x000fe4000001162f */
[----:B0-----:R-:W-:-:S05]  /*73b90*/  IADD3 R4, P6, R3, R34, RZ ;  /* 0x0000002203047210 */ /* 0x001fca0007fde0ff */
[----:B------:R-:W-:Y:S01]  /*73ba0*/  IMAD.X R5, R8, 0x1, R36, P6 ;  /* 0x0000000108057824 */ /* 0x000fe200030e0624 */
[----:B--2---:R-:W-:-:S04]  /*73bb0*/  LOP3.LUT R42, R55, 0xffff, RZ, 0xc0, !PT ;  /* 0x0000ffff372a7812 */ /* 0x004fc800078ec0ff */
[----:B------:R-:W-:-:S04]  /*73bc0*/  PRMT R41, R43, 0x3340, R42 ;  /* 0x000033402b297816 */ /* 0x000fc8000000002a */
[----:B------:R-:W-:Y:S02]  /*73bd0*/  PRMT R6, R41, 0x5410, R40 ;  /* 0x0000541029067816 */ /* 0x000fe40000000028 */
[----:B------:R-:W-:Y:S02]  /*73be0*/  SHF.R.U32.HI R41, RZ, 0x8, R46 ;  /* 0x00000008ff297819 */ /* 0x000fe4000001162e */
[----:B------:R-:W-:Y:S01]  /*73bf0*/  SHF.R.U32.HI R40, RZ, 0x8, R42 ;  /* 0x00000008ff287819 */ /* 0x000fe2000001162a */
[----:B------:R0:W-:Y:S01]  /*73c00*/  STL [R1+0x2a3c], R6 ;  /* 0x002a3c0601007387 */ /* 0x0001e20000100800 */
[----:B------:R-:W-:Y:S02]  /*73c10*/  LOP3.LUT R41, R41, 0xffff, RZ, 0xc0, !PT ;  /* 0x0000ffff29297812 */ /* 0x000fe400078ec0ff */
[----:B------:R-:W-:Y:S01]  /*73c20*/  LOP3.LUT R42, R47, 0xffff, RZ, 0xc0, !PT ;  /* 0x0000ffff2f2a7812 */ /* 0x000fe200078ec0ff */
[----:B0-----:R-:W2:Y:S04]  /*73c30*/  LDL.LU R6, [R1+0x2578] ;  /* 0x0025780001067983 */ /* 0x001ea80000300800 */
[----:B------:R-:W4:Y:S04]  /*73c40*/  LDL.LU R7, [R1+0x2588] ;  /* 0x0025880001077983 */ /* 0x000f280000300800 */
[----:B------:R-:W4:Y:S04]  /*73c50*/  LDL.LU R55, [R1+0x20] ;  /* 0x0000200001377983 */ /* 0x000f280000300800 */
[----:B------:R0:W-:Y:S04]  /*73c60*/  STL.64 [R1+0x428], R4 ;  /* 0x0004280401007387 */ /* 0x0001e80000100a00 */
[----:B------:R-:W2:Y:S04]  /*73c70*/  LDL.LU R46, [R1+0x25b0] ;  /* 0x0025b000012e7983 */ /* 0x000ea80000300800 */
[----:B------:R-:W3:Y:S01]  /*73c80*/  LDL.LU R47, [R1+0x2584] ;  /* 0x00258400012f7983 */ /* 0x000ee20000300800 */
[----:B0-----:R-:W-:-:S03]  /*73c90*/  PRMT R4, R42, 0x3340, R41 ;  /* 0x000033402a047816 */ /* 0x001fc60000000029 */
[----:B------:R-:W4:Y:S01]  /*73ca0*/  LDL.LU R41, [R1+0x25d4] ;  /* 0x0025d40001297983 */ /* 0x000f220000300800 */
[----:B------:R-:W-:Y:S02]  /*73cb0*/  SHF.R.U32.HI R43, RZ, 0x8, R43 ;  /* 0x00000008ff2b7819 */ /* 0x000fe4000001162b */
[----:B------:R-:W-:Y:S02]  /*73cc0*/  LOP3.LUT R40, R40, 0xffff, RZ, 0xc0, !PT ;  /* 0x0000ffff28287812 */ /* 0x000fe400078ec0ff */
[----:B------:R-:W-:Y:S01]  /*73cd0*/  LOP3.LUT R43, R43, 0xffff, RZ, 0xc0, !PT ;  /* 0x0000ffff2b2b7812 */ /* 0x000fe200078ec0ff */
[----:B------:R-:W-:Y:S01]  /*73ce0*/  IMAD.MOV.U32 R42, RZ, RZ, R2 ;  /* 0x000000ffff2a7224 */ /* 0x000fe200078e0002 */
[----:B------:R0:W-:Y:S02]  /*73cf0*/  STL [R1+0x2950], R4 ;  /* 0x0029500401007387 */ /* 0x0001e40000100800 */
[----:B------:R-:W-:Y:S02]  /*73d00*/  PRMT R2, R43, 0x3340, R40 ;  /* 0x000033402b027816 */ /* 0x000fe40000000028 */
[----:B0-----:R-:W-:-:S03]  /*73d10*/  IADD3 R4, P6, R3, R35, RZ ;  /* 0x0000002303047210 */ /* 0x001fc60007fde0ff */
[----:B------:R0:W-:Y:S02]  /*73d20*/  STL [R1+0xc2c], R2 ;  /* 0x000c2c0201007387 */ /* 0x0001e40000100800 */
[----:B------:R-:W-:Y:S01]  /*73d30*/  IMAD.X R5, R8, 0x1, R38, P6 ;  /* 0x0000000108057824 */ /* 0x000fe200030e0626 */
[----:B0-----:R-:W-:-:S05]  /*73d40*/  IADD3 R2, P6, R3, R37, RZ ;  /* 0x0000002503027210 */ /* 0x001fca0007fde0ff */
[----:B------:R-:W-:Y:S01]  /*73d50*/  IMAD.X R3, R8, 0x1, R39, P6 ;  /* 0x0000000108037824 */ /* 0x000fe200030e0627 */
[----:B------:R-:W-:-:S04]  /*73d60*/  SHF.R.U32.HI R8, RZ, 0x8, R42 ;  /* 0x00000008ff087819 */ /* 0x000fc8000001162a */
[----:B------:R-:W-:Y:S01]  /*73d70*/  LOP3.LUT R8, R8, 0xffff, RZ, 0xc0, !PT ;  /* 0x0000ffff08087812 */ /* 0x000fe200078ec0ff */
[----:B------:R0:W-:Y:S03]  /*73d80*/  STL.64 [R1+0x420], R4 ;  /* 0x0004200401007387 */ /* 0x0001e60000100a00 */
[----:B------:R-:W-:Y:S01]  /*73d90*/  PRMT R8, R8, 0x3340, R1 ;  /* 0x0000334008087816 */ /* 0x000fe20000000001 */
[----:B0-----:R-:W2:Y:S04]  /*73da0*/  LDL.LU.64 R4, [R1+0x2f48] ;  /* 0x002f480001047983 */ /* 0x001ea80000300a00 */
[----:B------:R0:W-:Y:S04]  /*73db0*/  STL.64 [R1+0x418], R2 ;  /* 0x0004180201007387 */ /* 0x0001e80000100a00 */
[----:B0-----:R-:W2:Y:S04]  /*73dc0*/  LDL.LU.64 R2, [R1+0x2f40] ;  /* 0x002f400001027983 */ /* 0x001ea80000300a00 */
[----:B------:R0:W-:Y:S01]  /*73dd0*/  STL [R1+0xc04], R8 ;  /* 0x000c040801007387 */ /* 0x0001e20000100800 */
[----:B---3--:R-:W-:-:S02]  /*73de0*/  LOP3.LUT R43, R47, 0xffff, RZ, 0xc0, !PT ;  /* 0x0000ffff2f2b7812 */ /* 0x008fc400078ec0ff */
[----:B----4-:R-:W-:Y:S02]  /*73df0*/  LOP3.LUT R42, R41, 0xffff, RZ, 0xc0, !PT ;  /* 0x0000ffff292a7812 */ /* 0x010fe400078ec0ff */
[----:B------:R-:W-:Y:S02]  /*73e00*/  LOP3.LUT R41, R50, 0xffff, RZ, 0xc0, !PT ;  /* 0x0000ffff32297812 */ /* 0x000fe400078ec0ff */
[----:B0-----:R-:W-:Y:S01]  /*73e10*/  PRMT R8, R43, 0x3340, R1 ;  /* 0x000033402b087816 */ /* 0x001fe20000000001 */
[----:B------:R-:W3:Y:S01]  /*73e20*/  LDL.LU R50, [R1+0x2590] ;  /* 0x0025900001327983 */ /* 0x000ee20000300800 */
[----:B------:R-:W-:-:S04]  /*73e30*/  PRMT R40, R42, 0x3340, R41 ;  /* 0x000033402a287816 */ /* 0x000fc80000000029 */
[----:B------:R-:W-:Y:S02]  /*73e40*/  PRMT R40, R40, 0x5410, R8 ;  /* 0x0000541028287816 */ /* 0x000fe40000000008 */
[----:B------:R-:W-:Y:S02]  /*73e50*/  SHF.R.U32.HI R8, RZ, 0x8, R53 ;  /* 0x00000008ff087819 */ /* 0x000fe40000011635 */
[----:B------:R-:W4:Y:S04]  /*73e60*/  LDL.LU R53, [R1+0x2f38] ;  /* 0x002f380001357983 */ /* 0x000f280000300800 */
[----:B------:R0:W-:Y:S02]  /*73e70*/  STL [R1+0x2a38], R40 ;  /* 0x002a382801007387 */ /* 0x0001e40000100800 */
[----:B0-----:R-:W-:-:S02]  /*73e80*/  SHF.R.U32.HI R40, RZ, 0x8, R42 ;  /* 0x00000008ff287819 */ /* 0x001fc4000001162a */
[----:B------:R-:W-:Y:S02]  /*73e90*/  SHF.R.U32.HI R42, RZ, 0x8, R41 ;  /* 0x00000008ff2a7819 */ /* 0x000fe40000011629 */
[----:B------:R-:W-:Y:S02]  /*73ea0*/  LOP3.LUT R41, R8, 0xffff, RZ, 0xc0, !PT ;  /* 0x0000ffff08297812 */ /* 0x000fe400078ec0ff */
[----:B------:R-:W-:Y:S02]  /*73eb0*/  LOP3.LUT R40, R40, 0xffff, RZ, 0xc0, !PT ;  /* 0x0000ffff28287812 */ /* 0x000fe400078ec0ff */
[----:B------:R-:W-:Y:S02]  /*73ec0*/  LOP3.LUT R8, R42, 0xffff, RZ, 0xc0, !PT ;  /* 0x0000ffff2a087812 */ /* 0x000fe400078ec0ff */
[----:B------:R-:W-:Y:S02]  /*73ed0*/  PRMT R41, R41, 0x3340, R1 ;  /* 0x0000334029297816 */ /* 0x000fe40000000001 */
[----:B------:R-:W-:-:S02]  /*73ee0*/  PRMT R8, R40, 0x3340, R8 ;  /* 0x0000334028087816 */ /* 0x000fc40000000008 */
[----:B--2---:R-:W-:Y:S01]  /*73ef0*/  LOP3.LUT R42, R46, 0xffff, RZ, 0xc0, !PT ;  /* 0x0000ffff2e2a7812 */ /* 0x004fe200078ec0ff */
[----:B------:R0:W-:Y:S01]  /*73f00*/  STL [R1+0xc00], R41 ;  /* 0x000c002901007387 */ /* 0x0001e20000100800 */
[----:B------:R-:W-:-:S03]  /*73f10*/  LOP3.LUT R47, R6, 0xffff, RZ, 0xc0, !PT ;  /* 0x0000ffff062f7812 */ /* 0x000fc600078ec0ff */
[----:B------:R1:W-:Y:S01]  /*73f20*/  STL [R1+0x293c], R8 ;  /* 0x00293c0801007387 */ /* 0x0003e20000100800 */
[----:B0-----:R-:W-:Y:S02]  /*73f30*/  LOP3.LUT R41, R7, 0xffff, RZ, 0xc0, !PT ;  /* 0x0000ffff07297812 */ /* 0x001fe400078ec0ff */
[----:B-1----:R-:W-:Y:S02]  /*73f40*/  PRMT R8, R47, 0x3340, R1 ;  /* 0x000033402f087816 */ /* 0x002fe40000000001 */
[----:B------:R-:W-:Y:S02]  /*73f50*/  PRMT R40, R42, 0x3340, R41 ;  /* 0x000033402a287816 */ /* 0x000fe40000000029 */
[----:B------:R-:W-:Y:S02]  /*73f60*/  IADD3 R6, P6, R55, R9, RZ ;  /* 0x0000000937067210 */ /* 0x000fe40007fde0ff */
[----:B------:R-:W-:Y:S02]  /*73f70*/  PRMT R40, R40, 0x5410, R8 ;  /* 0x0000541028287816 */ /* 0x000fe40000000008 */
[----:B------:R-:W-:-:S02]  /*73f80*/  SHF.R.S32.HI R8, RZ, 0x1f, R55 ;  /* 0x0000001fff087819 */ /* 0x000fc40000011437 */
[----:B------:R-:W-:-:S03]  /*73f90*/  SHF.R.U32.HI R43, RZ, 0x8, R43 ;  /* 0x00000008ff2b7819 */ /* 0x000fc6000001162b */
[----:B------:R-:W-:Y:S01]  /*73fa0*/  IMAD.X R7, R8, 0x1, R58, P6 ;  /* 0x0000000108077824 */ /* 0x000fe200030e063a */
[----:B------:R-:W-:Y:S01]  /*73fb0*/  SHF.R.U32.HI R46, RZ, 0x8, R42 ;  /* 0x00000008ff2e7819 */ /* 0x000fe2000001162a */
[----:B------:R0:W-:Y:S01]  /*73fc0*/  STL [R1+0x2a34], R40 ;  /* 0x002a342801007387 */ /* 0x0001e20000100800 */
[----:B------:R-:W-:-:S03]  /*73fd0*/  LOP3.LUT R42, R43, 0xffff, RZ, 0xc0, !PT ;  /* 0x0000ffff2b2a7812 */ /* 0x000fc600078ec0ff */
[----:B------:R1:W-:Y:S01]  /*73fe0*/  STL.64 [R1+0x400], R6 ;  /* 0x0004000601007387 */ /* 0x0003e20000100a00 */
[----:B0-----:R-:W-:Y:S02]  /*73ff0*/  SHF.R.U32.HI R40, RZ, 0x8, R41 ;  /* 0x00000008ff287819 */ /* 0x001fe40000011629 */
[----:B------:R-:W-:Y:S01]  /*74000*/  LOP3.LUT R41, R46, 0xffff, RZ, 0xc0, !PT ;  /* 0x0000ffff2e297812 */ /* 0x000fe200078ec0ff */
[----:B-1----:R-:W2:Y:S04]  /*74010*/  LDL.LU.64 R6, [R1+0x2f30] ;  /* 0x002f300001067983 */ /* 0x002ea80000300a00 */
[----:B------:R-:W4:Y:S04]  /*74020*/  LDL.LU R43, [R1+0x2580] ;  /* 0x00258000012b7983 */ /* 0x000f280000300800 */
[----:B------:R-:W2:Y:S01]  /*74030*/  LDL.LU R46, [R1+0x25b4] ;  /* 0x0025b400012e7983 */ /* 0x000ea20000300800 */
[----:B------:R-:W-:-:S02]  /*74040*/  LOP3.LUT R40, R40, 0xffff, RZ, 0xc0, !PT ;  /* 0x0000ffff28287812 */ /* 0x000fc400078ec0ff */
[----:B------:R-:W-:Y:S02]  /*74050*/  PRMT R42, R42, 0x3340, R1 ;  /* 0x000033402a2a7816 */ /* 0x000fe40000000001 */
[----:B------:R-:W-:-:S03]  /*74060*/  PRMT R40, R41, 0x3340, R40 ;  /* 0x0000334029287816 */ /* 0x000fc60000000028 */
[----:B------:R3:W-:Y:S04]  /*74070*/  STL [R1+0x358], R42 ;  /* 0x0003582a01007387 */ /* 0x0007e80000100800 */
[----:B------:R0:W-:Y:S01]  /*74080*/  STL [R1+0x2938], R40 ;  /* 0x0029382801007387 */ /* 0x0001e20000100800 */
[----:B---3--:R-:W-:-:S03]  /*74090*/  LOP3.LUT R42, R50, 0xffff, RZ, 0xc0, !PT ;  /* 0x0000ffff322a7812 */ /* 0x008fc600078ec0ff */
[----:B------:R-:W3:Y:S01]  /*740a0*/  LDL.LU R50, [R1+0x54] ;  /* 0x0000540001327983 */ /* 0x000ee20000300800 */
[----:B----4-:R-:W-:Y:S02]  /*740b0*/  LOP3.LUT R43, R43, 0xffff, RZ, 0xc0, !PT ;  /* 0x0000ffff2b2b7812 */ /* 0x010fe400078ec0ff */
[----:B--2---:R-:W-:Y:S02]  /*740c0*/  LOP3.LUT R46, R46, 0xffff, RZ, 0xc0, !PT ;  /* 0x0000ffff2e2e7812 */ /* 0x004fe400078ec0ff */
[----:B0-----:R-:W-:Y:S02]  /*740d0*/  PRMT R40, R43, 0x3340, R1 ;  /* 0x000033402b287816 */ /* 0x001fe40000000001 */
[----:B------:R-:W-:-:S04]  /*740e0*/  PRMT R41, R46, 0x3340, R42 ;  /* 0x000033402e297816 */ /* 0x000fc8000000002a */
[----:B------:R-:W-:Y:S02]  /*740f0*/  PRMT R41, R41, 0x5410, R40 ;  /* 0x0000541029297816 */ /* 0x000fe40000000028 */
[----:B------:R-:W-:-:S03]  /*74100*/  IADD3 R40, P6, R55, R10, RZ ;  /* 0x0000000a37287210 */ /* 0x000fc60007fde0ff */
[----:B------:R0:W-:Y:S01]  /*74110*/  STL [R1+0x2a30], R41 ;  /* 0x002a302901007387 */ /* 0x0001e20000100800 */
[----:B------:R-:W-:Y:S01]  /*74120*/  SHF.R.U32.HI R46, RZ, 0x8, R46 ;  /* 0x00000008ff2e7819 */ /* 0x000fe2000001162e */
[----:B0-----:R-:W-:-:S05]  /*74130*/  IMAD.X R41, R8, 0x1, R12, P6 ;  /* 0x0000000108297824 */ /* 0x001fca00030e060c */
[----:B------:R0:W-:Y:S02]  /*74140*/  STL.64 [R1+0x700], R40 ;  /* 0x0007002801007387 */ /* 0x0001e40000100a00 */
[----:B0-----:R-:W-:Y:S02]  /*74150*/  SHF.R.U32.HI R41, RZ, 0x8, R42 ;  /* 0x00000008ff297819 */ /* 0x001fe4000001162a */
[----:B------:R-:W-:Y:S02]  /*74160*/  SHF.R.U32.HI R40, RZ, 0x8, R43 ;  /* 0x00000008ff287819 */ /* 0x000fe4000001162b */
[----:B------:R-:W2:Y:S01]  /*74170*/  LDL.LU R43, [R1+0xa0] ;  /* 0x0000a000012b7983 */ /* 0x000ea20000300800 */
[----:B------:R-:W-:-:S03]  /*74180*/  LOP3.LUT R42, R46, 0xffff, RZ, 0xc0, !PT ;  /* 0x0000ffff2e2a7812 */ /* 0x000fc600078ec0ff */
[----:B------:R-:W4:Y:S01]  /*74190*/  LDL.LU R46, [R1+0x50] ;  /* 0x00005000012e7983 */ /* 0x000f220000300800 */
[----:B------:R-:W-:Y:S02]  /*741a0*/  LOP3.LUT R41, R41, 0xffff, RZ, 0xc0, !PT ;  /* 0x0000ffff29297812 */ /* 0x000fe400078ec0ff */
[----:B------:R-:W-:Y:S02]  /*741b0*/  LOP3.LUT R40, R40, 0xffff, RZ, 0xc0, !PT ;  /* 0x0000ffff28287812 */ /* 0x000fe400078ec0ff */
[----:B------:R-:W-:Y:S02]  /*741c0*/  PRMT R41, R42, 0x3340, R41 ;  /* 0x000033402a297816 */ /* 0x000fe40000000029 */
[--C-:B------:R-:W-:Y:S02]  /*741d0*/  PRMT R40, R40, 0x3340, R1.reuse ;  /* 0x0000334028287816 */ /* 0x100fe40000000001 */
[----:B------:R-:W-:Y:S01]  /*741e0*/  LOP3.LUT R59, R59, 0xffff, RZ, 0xc0, !PT ;  /* 0x0000ffff3b3b7812 */ /* 0x000fe200078ec0ff */
[----:B------:R-:W-:Y:S04]  /*741f0*/  STL [R1+0x2930], R41 ;  /* 0x0029302901007387 */ /* 0x000fe80000100800 */
[----:B------:R0:W-:Y:S02]  /*74200*/  STL [R1+0x354], R40 ;  /* 0x0003542801007387 */ /* 0x0001e40000100800 */
[----:B0-----:R-:W-:-:S02]  /*74210*/  PRMT R40, R59, 0x3340, R1 ;  /* 0x000033403b287816 */ /* 0x001fc40000000001 */
[----:B--2---:R-:W-:Y:S02]  /*74220*/  LOP3.LUT R43, R43, 0xffff, RZ, 0xc0, !PT ;  /* 0x0000ffff2b2b7812 */ /* 0x004fe400078ec0ff */
[----:B----4-:R-:W-:Y:S02]  /*74230*/  LOP3.LUT R42, R46, 0xffff, RZ, 0xc0, !PT ;  /* 0x0000ffff2e2a7812 */ /* 0x010fe400078ec0ff */
[----:B------:R-:W2:Y:S02]  /*74240*/  LDL.LU R46, [R1+0x4e0] ;  /* 0x0004e000012e7983 */ /* 0x000ea40000300800 */
[----:B------:R-:W-:-:S04]  /*74250*/  PRMT R41, R43, 0x3340, R42 ;  /* 0x000033402b297816 */ /* 0x000fc8000000002a */
[----:B------:R-:W-:Y:S02]  /*74260*/  PRMT R41, R41, 0x5410, R40 ;  /* 0x0000541029297816 */ /* 0x000fe40000000028 */
[----:B------:R-:W-:-:S03]  /*74270*/  IADD3 R40, P6, R55, R11, RZ ;  /* 0x0000000b37287210 */ /* 0x000fc60007fde0ff */
[----:B------:R0:W-:Y:S02]  /*74280*/  STL [R1+0x2a2c], R41 ;  /* 0x002a2c2901007387 */ /* 0x0001e40000100800 */
[----:B0-----:R-:W-:-:S05]  /*74290*/  IMAD.X R41, R8, 0x1, R14, P6 ;  /* 0x0000000108297824 */ /* 0x001fca00030e060e */
[----:B------:R0:W-:Y:S02]  /*742a0*/  STL.64 [R1+0x460], R40 ;  /* 0x0004602801007387 */ /* 0x0001e40000100a00 */
[----:B0-----:R-:W-:Y:S02]  /*742b0*/  SHF.R.U32.HI R41, RZ, 0x8, R43 ;  /* 0x00000008ff297819 */ /* 0x001fe4000001162b */
[----:B------:R-:W4:Y:S01]  /*742c0*/  LDL.LU R43, [R1+0xa4] ;  /* 0x0000a400012b7983 */ /* 0x000f220000300800 */
[----:B------:R-:W-:Y:S02]  /*742d0*/  SHF.R.U32.HI R47, RZ, 0x8, R47 ;  /* 0x00000008ff2f7819 */ /* 0x000fe4000001162f */
[----:B------:R-:W-:Y:S02]  /*742e0*/  SHF.R.U32.HI R40, RZ, 0x8, R42 ;  /* 0x00000008ff287819 */ /* 0x000fe4000001162a */
[----:B------:R-:W-:Y:S02]  /*742f0*/  LOP3.LUT R42, R47, 0xffff, RZ, 0xc0, !PT ;  /* 0x0000ffff2f2a7812 */ /* 0x000fe400078ec0ff */
[----:B------:R-:W-:-:S02]  /*74300*/  LOP3.LUT R41, R41, 0xffff, RZ, 0xc0, !PT ;  /* 0x0000ffff29297812 */ /* 0x000fc400078ec0ff */
[----:B------:R-:W-:Y:S02]  /*74310*/  LOP3.LUT R40, R40, 0xffff, RZ, 0xc0, !PT ;  /* 0x0000ffff28287812 */ /* 0x000fe400078ec0ff */
[----:B------:R-:W-:Y:S02]  /*74320*/  PRMT R42, R42, 0x3340, R1 ;  /* 0x000033402a2a7816 */ /* 0x000fe40000000001 */
[----:B------:R-:W-:Y:S02]  /*74330*/  PRMT R40, R41, 0x3340, R40 ;  /* 0x0000334029287816 */ /* 0x000fe40000000028 */
[----:B------:R-:W-:Y:S01]  /*74340*/  LOP3.LUT R60, R60, 0xffff, RZ, 0xc0, !PT ;  /* 0x0000ffff3c3c7812 */ /* 0x000fe200078ec0ff */
[----:B------:R3:W-:Y:S04]  /*74350*/  STL [R1+0x30c], R42 ;  /* 0x00030c2a01007387 */ /* 0x0007e80000100800 */
[----:B------:R0:W-:Y:S04]  /*74360*/  STL [R1+0x2924], R40 ;  /* 0x0029242801007387 */ /* 0x0001e80000100800 */
[----:B------:R-:W2:Y:S01]  /*74370*/  LDL.LU R47, [R1+0x74] ;  /* 0x00007400012f7983 */ /* 0x000ea20000300800 */
[----:B---3--:R-:W-:-:S03]  /*74380*/  LOP3.LUT R42, R50, 0xffff, RZ, 0xc0, !PT ;  /* 0x0000ffff322a7812 */ /* 0x008fc600078ec0ff */
[----:B------:R-:W3:Y:S01]  /*74390*/  LDL.LU R50, [R1+0x30] ;  /* 0x0000300001327983 */ /* 0x000ee20000300800 */
[----:B0-----:R-:W-:Y:S02]  /*743a0*/  PRMT R40, R60, 0x3340, R1 ;  /* 0x000033403c287816 */ /* 0x001fe40000000001 */
[----:B----4-:R-:W-:-:S04]  /*743b0*/  LOP3.LUT R43, R43, 0xffff, RZ, 0xc0, !PT ;  /* 0x0000ffff2b2b7812 */ /* 0x010fc800078ec0ff */
        /* <DEDUP_REMOVED lines=9> */
[----:B------:R-:W4:Y:S01]  /*74450*/  LDL.LU R60, [R1+0x5a0] ;  /* 0x0005a000013c7983 */ /* 0x000f220000300800 */
[----:B------:R-:W-:-:S03]  /*74460*/  LOP3.LUT R42, R43, 0xffff, RZ, 0xc0, !PT ;  /* 0x0000ffff2b2a7812 */ /* 0x000fc600078ec0ff */
[----:B------:R-:W3:Y:S01]  /*74470*/  LDL.LU R43, [R1+0x660] ;  /* 0x00066000012b7983 */ /* 0x000ee20000300800 */
[----:B------:R-:W-:Y:S02]  /*74480*/  LOP3.LUT R41, R41, 0xffff, RZ, 0xc0, !PT ;  /* 0x0000ffff29297812 */ /* 0x000fe400078ec0ff */
[----:B------:R-:W-:Y:S02]  /*74490*/  LOP3.LUT R40, R40, 0xffff, RZ, 0xc0, !PT ;  /* 0x0000ffff28287812 */ /* 0x000fe400078ec0ff */
[----:B------:R-:W-:Y:S02]  /*744a0*/  PRMT R41, R42, 0x3340, R41 ;  /* 0x000033402a297816 */ /* 0x000fe40000000029 */
[--C-:B------:R-:W-:Y:S02]  /*744b0*/  PRMT R40, R40, 0x3340, R1.reuse ;  /* 0x0000334028287816 */ /* 0x100fe40000000001 */
[----:B--2---:R-:W-:Y:S01]  /*744c0*/  LOP3.LUT R46, R46, 0xffff, RZ, 0xc0, !PT ;  /* 0x0000ffff2e2e7812 */ /* 0x004fe200078ec0ff */
[----:B------:R-:W-:Y:S04]  /*744d0*/  STL [R1+0x2910], R41 ;  /* 0x0029102901007387 */ /* 0x000fe80000100800 */
[----:B------:R0:W-:Y:S02]  /*744e0*/  STL [R1+0x308], R40 ;  /* 0x0003082801007387 */ /* 0x0001e40000100800 */
[----:B0-----:R-:W-:-:S02]  /*744f0*/  PRMT R40, R46, 0x3340, R1 ;  /* 0x000033402e287816 */ /* 0x001fc40000000001 */
[----:B------:R-:W-:Y:S02]  /*74500*/  SHF.R.U32.HI R59, RZ, 0x8, R59 ;  /* 0x00000008ff3b7819 */ /* 0x000fe4000001163b */
[----:B------:R-:W-:Y:S02]  /*74510*/  LOP3.LUT R44, R44, 0xffff, RZ, 0xc0, !PT ;  /* 0x0000ffff2c2c7812 */ /* 0x000fe400078ec0ff */
[----:B----4-:R-:W-:Y:S02]  /*74520*/  LOP3.LUT R42, R60, 0xffff, RZ, 0xc0, !PT ;  /* 0x0000ffff3c2a7812 */ /* 0x010fe400078ec0ff */
[----:B---3--:R-:W-:-:S04]  /*74530*/  LOP3.LUT R43, R43, 0xffff, RZ, 0xc0, !PT ;  /* 0x0000ffff2b2b7812 */ /* 0x008fc800078ec0ff */
        /* <DEDUP_REMOVED lines=9> */
[----:B------:R-:W-:Y:S02]  /*745d0*/  LOP3.LUT R41, R41, 0xffff, RZ, 0xc0, !PT ;  /* 0x0000ffff29297812 */ /* 0x000fe400078ec0ff */
[----:B------:R-:W-:Y:S02]  /*745e0*/  LOP3.LUT R40, R40, 0xffff, RZ, 0xc0, !PT ;  /* 0x0000ffff28287812 */ /* 0x000fe400078ec0ff */
[----:B------:R-:W-:Y:S02]  /*745f0*/  PRMT R42, R42, 0x3340, R1 ;  /* 0x000033402a2a7816 */ /* 0x000fe40000000001 */
[----:B------:R-:W-:Y:S02]  /*74600*/  PRMT R40, R41, 0x3340, R40 ;  /* 0x0000334029287816 */ /* 0x000fe40000000028 */
[----:B------:R-:W-:Y:S01]  /*74610*/  LOP3.LUT R43, R47, 0xffff, RZ, 0xc0, !PT ;  /* 0x0000ffff2f2b7812 */ /* 0x000fe200078ec0ff */
[----:B------:R0:W-:Y:S04]  /*74620*/  STL [R1+0x2fc], R42 ;  /* 0x0002fc2a01007387 */ /* 0x0001e80000100800 */
[----:B------:R1:W-:Y:S04]  /*74630*/  STL [R1+0x2908], R40 ;  /* 0x0029082801007387 */ /* 0x0003e80000100800 */
[----:B------:R-:W2:Y:S01]  /*74640*/  LDL.LU R47, [R1+0x4e4] ;  /* 0x0004e400012f7983 */ /* 0x000ea20000300800 */
[----:B0-----:R-:W-:-:S03]  /*74650*/  LOP3.LUT R42, R50, 0xffff, RZ, 0xc0, !PT ;  /* 0x0000ffff322a7812 */ /* 0x001fc600078ec0ff */
[----:B------:R-:W3:Y:S01]  /*74660*/  LDL.LU R59, [R1+0x600] ;  /* 0x00060000013b7983 */ /* 0x000ee20000300800 */
[----:B-1----:R-:W-:Y:S02]  /*74670*/  PRMT R40, R44, 0x3340, R1 ;  /* 0x000033402c287816 */ /* 0x002fe40000000001 */
[----:B------:R-:W-:-:S04]  /*74680*/  PRMT R41, R43, 0x3340, R42 ;  /* 0x000033402b297816 */ /* 0x000fc8000000002a */
[----:B------:R-:W-:-:S05]  /*74690*/  PRMT R40, R41, 0x5410, R40 ;  /* 0x0000541029287816 */ /* 0x000fca0000000028 */
[----:B------:R0:W-:Y:S04]  /*746a0*/  STL [R1+0x2a20], R40 ;  /* 0x002a202801007387 */ /* 0x0001e80000100800 */
[----:B------:R-:W4:Y:S01]  /*746b0*/  LDL.LU R60, [R1+0x480] ;  /* 0x00048000013c7983 */ /* 0x000f220000300800 */
[----:B------:R-:W-:-:S03]  /*746c0*/  SHF.R.U32.HI R43, RZ, 0x8, R43 ;  /* 0x00000008ff2b7819 */ /* 0x000fc6000001162b */
[----:B------:R-:W4:Y:S01]  /*746d0*/  LDL.LU R50, [R1+0x540] ;  /* 0x0005400001327983 */ /* 0x000f220000300800 */
[----:B0-----:R-:W-:-:S05]  /*746e0*/  IADD3 R40, P6, R55, R17, RZ ;  /* 0x0000001137287210 */ /* 0x001fca0007fde0ff */
[----:B------:R-:W-:-:S05]  /*746f0*/  IMAD.X R41, R8, 0x1, R20, P6 ;  /* 0x0000000108297824 */ /* 0x000fca00030e0614 */
[----:B------:R0:W-:Y:S02]  /*74700*/  STL.64 [R1+0x7d8], R40 ;  /* 0x0007d82801007387 */ /* 0x0001e40000100a00 */
[----:B0-----:R-:W-:Y:S02]  /*74710*/  SHF.R.U32.HI R41, RZ, 0x8, R42 ;  /* 0x00000008ff297819 */ /* 0x001fe4000001162a */
[----:B------:R-:W-:Y:S02]  /*74720*/  LOP3.LUT R42, R43, 0xffff, RZ, 0xc0, !PT ;  /* 0x0000ffff2b2a7812 */ /* 0x000fe400078ec0ff */
[----:B------:R-:W-:Y:S02]  /*74730*/  LOP3.LUT R41, R41, 0xffff, RZ, 0xc0, !PT ;  /* 0x0000ffff29297812 */ /* 0x000fe400078ec0ff */
[----:B------:R-:W-:Y:S02]  /*74740*/  SHF.R.U32.HI R40, RZ, 0x8, R44 ;  /* 0x00000008ff287819 */ /* 0x000fe4000001162c */
[----:B------:R-:W3:Y:S01]  /*74750*/  LDL.LU R44, [R1+0x5a4] ;  /* 0x0005a400012c7983 */ /* 0x000ee20000300800 */
[----:B------:R-:W-:-:S03]  /*74760*/  PRMT R42, R42, 0x3340, R41 ;  /* 0x000033402a2a7816 */ /* 0x000fc60000000029 */
[----:B------:R-:W4:Y:S04]  /*74770*/  LDL.LU R43, [R1+0x78] ;  /* 0x00007800012b7983 */ /* 0x000f280000300800 */
[----:B------:R-:W3:Y:S01]  /*74780*/  LDL.LU R41, [R1+0x34] ;  /* 0x0000340001297983 */ /* 0x000ee20000300800 */
[----:B------:R-:W-:-:S03]  /*74790*/  LOP3.LUT R40, R40, 0xffff, RZ, 0xc0, !PT ;  /* 0x0000ffff28287812 */ /* 0x000fc600078ec0ff */
[----:B------:R0:W-:Y:S02]  /*747a0*/  STL [R1+0x25d4], R42 ;  /* 0x0025d42a01007387 */ /* 0x0001e40000100800 */
[----:B0-----:R-:W-:Y:S02]  /*747b0*/  PRMT R42, R40, 0x3340, R1 ;  /* 0x00003340282a7816 */ /* 0x001fe40000000001 */
[----:B------:R-:W-:-:S03]  /*747c0*/  LOP3.LUT R40, R45, 0xffff, RZ, 0xc0, !PT ;  /* 0x0000ffff2d287812 */ /* 0x000fc600078ec0ff */
[----:B------:R-:W-:Y:S04]  /*747d0*/  STL [R1+0x2f8], R42 ;  /* 0x0002f82a01007387 */ /* 0x000fe80000100800 */
[----:B------:R-:W3:Y:S04]  /*747e0*/  LDL.LU R45, [R1+0x664] ;  /* 0x00066400012d7983 */ /* 0x000ee80000300800 */
[----:B------:R0:W-:Y:S02]  /*747f0*/  STL [R1+0x2a6c], R40 ;  /* 0x002a6c2801007387 */ /* 0x0001e40000100800 */
[----:B0-----:R-:W-:-:S02]  /*74800*/  PRMT R40, R40, 0x3340, R1 ;  /* 0x0000334028287816 */ /* 0x001fc40000000001 */
[----:B------:R-:W-:Y:S02]  /*74810*/  SHF.R.U32.HI R46, RZ, 0x8, R46 ;  /* 0x00000008ff2e7819 */ /* 0x000fe4000001162e */
[----:B--2---:R-:W-:Y:S02]  /*74820*/  LOP3.LUT R47, R47, 0xffff, RZ, 0xc0, !PT ;  /* 0x0000ffff2f2f7812 */ /* 0x004fe400078ec0ff */
[----:B----4-:R-:W-:Y:S02]  /*74830*/  LOP3.LUT R43, R43, 0xffff, RZ, 0xc0, !PT ;  /* 0x0000ffff2b2b7812 */ /* 0x010fe400078ec0ff */
[----:B---3--:R-:W-:-:S04]  /*74840*/  LOP3.LUT R42, R41, 0xffff, RZ, 0xc0, !PT ;  /* 0x0000ffff292a7812 */ /* 0x008fc800078ec0ff */
[----:B------:R-:W-:-:S04]  /*74850*/  PRMT R41, R43, 0x3340, R42 ;  /* 0x000033402b297816 */ /* 0x000fc8000000002a */
[----:B------:R-:W-:Y:S02]  /*74860*/  PRMT R41, R41, 0x5410, R40 ;  /* 0x0000541029297816 */ /* 0x000fe40000000028 */
[----:B------:R-:W-:-:S03]  /*74870*/  IADD3 R40, P6, R55, R18, RZ ;  /* 0x0000001237287210 */ /* 0x000fc60007fde0ff */
[----:B------:R0:W-:Y:S02]  /*74880*/  STL [R1+0x2a1c], R41 ;  /* 0x002a1c2901007387 */ /* 0x0001e40000100800 */
        /* <DEDUP_REMOVED lines=10> */
[----:B------:R-:W-:Y:S01]  /*74930*/  LOP3.LUT R44, R44, 0xffff, RZ, 0xc0, !PT ;  /* 0x0000ffff2c2c7812 */ /* 0x000fe200078ec0ff */
[----:B------:R0:W-:Y:S01]  /*74940*/  STL [R1+0x2f4], R42 ;  /* 0x0002f42a01007387 */ /* 0x0001e20000100800 */
[----:B------:R-:W-:Y:S02]  /*74950*/  LOP3.LUT R43, R59, 0xffff, RZ, 0xc0, !PT ;  /* 0x0000ffff3b2b7812 */ /* 0x000fe400078ec0ff */
[----:B------:R-:W-:Y:S01]  /*74960*/  PRMT R41, R45, 0x3340, R44 ;  /* 0x000033402d297816 */ /* 0x000fe2000000002c */
[----:B------:R1:W-:Y:S01]  /*74970*/  STL [R1+0x2934], R40 ;  /* 0x0029342801007387 */ /* 0x0003e20000100800 */
[----:B------:R-:W-:-:S02]  /*74980*/  LOP3.LUT R46, R60, 0xffff, RZ, 0xc0, !PT ;  /* 0x0000ffff3c2e7812 */ /* 0x000fc400078ec0ff */
[----:B0-----:R-:W-:Y:S02]  /*74990*/  LOP3.LUT R42, R50, 0xffff, RZ, 0xc0, !PT ;  /* 0x0000ffff322a7812 */ /* 0x001fe400078ec0ff */
[----:B-1----:R-:W-:-:S04]  /*749a0*/  PRMT R40, R47, 0x3340, R1 ;  /* 0x000033402f287816 */ /* 0x002fc80000000001 */
[----:B------:R-:W-:Y:S02]  /*749b0*/  PRMT R50, R41, 0x5410, R40 ;  /* 0x0000541029327816 */ /* 0x000fe40000000028 */
[----:B------:R-:W-:Y:S02]  /*749c0*/  PRMT R40, R46, 0x3340, R1 ;  /* 0x000033402e287816 */ /* 0x000fe40000000001 */
[----:B------:R-:W-:Y:S01]  /*749d0*/  PRMT R41, R43, 0x3340, R42 ;  /* 0x000033402b297816 */ /* 0x000fe2000000002a */
[----:B------:R-:W-:Y:S03]  /*749e0*/  STL [R1+0x2a18], R50 ;  /* 0x002a183201007387 */ /* 0x000fe60000100800 */
[----:B------:R-:W-:Y:S01]  /*749f0*/  PRMT R40, R41, 0x5410, R40 ;  /* 0x0000541029287816 */ /* 0x000fe20000000028 */
[----:B------:R-:W2:Y:S04]  /*74a00*/  LDL.LU R59, [R1+0x604] ;  /* 0x00060400013b7983 */ /* 0x000ea80000300800 */
[----:B------:R-:W3:Y:S04]  /*74a10*/  LDL.LU R60, [R1+0x544] ;  /* 0x00054400013c7983 */ /* 0x000ee80000300800 */
[----:B------:R0:W-:Y:S02]  /*74a20*/  STL [R1+0x2a14], R40 ;  /* 0x002a142801007387 */ /* 0x0001e40000100800 */
[----:B0-----:R-:W-:-:S05]  /*74a30*/  IADD3 R40, P6, R55, R22, RZ ;  /* 0x0000001637287210 */ /* 0x001fca0007fde0ff */
[----:B------:R-:W-:Y:S01]  /*74a40*/  IMAD.X R41, R8, 0x1, R24, P6 ;  /* 0x0000000108297824 */ /* 0x000fe200030e0618 */
[----:B------:R-:W-:-:S04]  /*74a50*/  SHF.R.U32.HI R45, RZ, 0x8, R45 ;  /* 0x00000008ff2d7819 */ /* 0x000fc8000001162d */
[----:B------:R0:W-:Y:S02]  /*74a60*/  STL.64 [R1+0x7c8], R40 ;  /* 0x0007c82801007387 */ /* 0x0001e40000100a00 */
[----:B0-----:R-:W-:Y:S02]  /*74a70*/  SHF.R.U32.HI R41, RZ, 0x8, R44 ;  /* 0x00000008ff297819 */ /* 0x001fe4000001162c */
[----:B------:R-:W-:Y:S01]  /*74a80*/  SHF.R.U32.HI R40, RZ, 0x8, R42 ;  /* 0x00000008ff287819 */ /* 0x000fe2000001162a */
[----:B------:R-:W4:Y:S01]  /*74a90*/  LDL.LU R44, [R1+0x2530] ;  /* 0x00253000012c7983 */ /* 0x000f220000300800 */
[----:B------:R-:W-:Y:S02]  /*74aa0*/  LOP3.LUT R42, R45, 0xffff, RZ, 0xc0, !PT ;  /* 0x0000ffff2d2a7812 */ /* 0x000fe400078ec0ff */
[----:B------:R-:W-:Y:S01]  /*74ab0*/  LOP3.LUT R41, R41, 0xffff, RZ, 0xc0, !PT ;  /* 0x0000ffff29297812 */ /* 0x000fe200078ec0ff */
[----:B------:R-:W2:Y:S03]  /*74ac0*/  LDL.LU R45, [R1+0x2508] ;  /* 0x00250800012d7983 */ /* 0x000ea60000300800 */
[----:B------:R-:W-:-:S02]  /*74ad0*/  PRMT R41, R42, 0x3340, R41 ;  /* 0x000033402a297816 */ /* 0x000fc40000000029 */
[----:B------:R-:W3:Y:S01]  /*74ae0*/  LDL.LU R42, [R1+0x255c] ;  /* 0x00255c00012a7983 */ /* 0x000ee20000300800 */
[----:B------:R-:W-:Y:S02]  /*74af0*/  SHF.R.U32.HI R43, RZ, 0x8, R43 ;  /* 0x00000008ff2b7819 */ /* 0x000fe4000001162b */
[----:B------:R-:W-:Y:S02]  /*74b00*/  LOP3.LUT R40, R40, 0xffff, RZ, 0xc0, !PT ;  /* 0x0000ffff28287812 */ /* 0x000fe400078ec0ff */
[----:B------:R-:W-:-:S04]  /*74b10*/  LOP3.LUT R43, R43, 0xffff, RZ, 0xc0, !PT ;  /* 0x0000ffff2b2b7812 */ /* 0x000fc800078ec0ff */
[----:B------:R-:W-:Y:S02]  /*74b20*/  PRMT R43, R43, 0x3340, R40 ;  /* 0x000033402b2b7816 */ /* 0x000fe40000000028 */
[----:B------:R-:W-:Y:S01]  /*74b30*/  IADD3 R40, P6, R55, R23, RZ ;  /* 0x0000001737287210 */ /* 0x000fe20007fde0ff */
[----:B------:R0:W-:Y:S04]  /*74b40*/  STL [R1+0x25d0], R41 ;  /* 0x0025d02901007387 */ /* 0x0001e80000100800 */
[----:B------:R-:W4:Y:S01]  /*74b50*/  LDL.LU R50, [R1+0x252c] ;  /* 0x00252c0001327983 */ /* 0x000f220000300800 */
[----:B0-----:R-:W-:-:S03]  /*74b60*/  IMAD.X R41, R8, 0x1, R25, P6 ;  /* 0x0000000108297824 */ /* 0x001fc600030e0619 */
[----:B------:R-:W-:Y:S04]  /*74b70*/  STL [R1+0x25b4], R43 ;  /* 0x0025b42b01007387 */ /* 0x000fe80000100800 */
[----:B------:R0:W-:Y:S02]  /*74b80*/  STL.64 [R1+0x7c0], R40 ;  /* 0x0007c02801007387 */ /* 0x0001e40000100a00 */
[----:B0-----:R-:W-:Y:S02]  /*74b90*/  SHF.R.U32.HI R41, RZ, 0x8, R46 ;  /* 0x00000008ff297819 */ /* 0x001fe4000001162e */
[----:B------:R-:W4:Y:S01]  /*74ba0*/  LDL.LU R46, [R1+0x1804] ;  /* 0x00180400012e7983 */ /* 0x000f220000300800 */
[----:B------:R-:W-:-:S03]  /*74bb0*/  SHF.R.U32.HI R40, RZ, 0x8, R47 ;  /* 0x00000008ff287819 */ /* 0x000fc6000001162f */
[----:B------:R-:W4:Y:S01]  /*74bc0*/  LDL.LU R47, [R1+0x2558] ;  /* 0x00255800012f7983 */ /* 0x000f220000300800 */
[----:B------:R-:W-:Y:S02]  /*74bd0*/  LOP3.LUT R41, R41, 0xffff, RZ, 0xc0, !PT ;  /* 0x0000ffff29297812 */ /* 0x000fe400078ec0ff */
[----:B------:R-:W-:Y:S02]  /*74be0*/  LOP3.LUT R40, R40, 0xffff, RZ, 0xc0, !PT ;  /* 0x0000ffff28287812 */ /* 0x000fe400078ec0ff */
[--C-:B------:R-:W-:Y:S02]  /*74bf0*/  PRMT R41, R41, 0x3340, R1.reuse ;  /* 0x0000334029297816 */ /* 0x100fe40000000001 */
[----:B------:R-:W-:-:S03]  /*74c00*/  PRMT R40, R40, 0x3340, R1 ;  /* 0x0000334028287816 */ /* 0x000fc60000000001 */
[----:B------:R-:W-:Y:S04]  /*74c10*/  STL [R1+0x2f0], R41 ;  /* 0x0002f02901007387 */ /* 0x000fe80000100800 */
[----:B------:R0:W-:Y:S01]  /*74c20*/  STL [R1+0x2ec], R40 ;  /* 0x0002ec2801007387 */ /* 0x0001e20000100800 */
[----:B--2---:R-:W-:Y:S02]  /*74c30*/  LOP3.LUT R45, R45, 0xffff, RZ, 0xc0, !PT ;  /* 0x0000ffff2d2d7812 */ /* 0x004fe400078ec0ff */
[----:B---3--:R-:W-:Y:S02]  /*74c40*/  LOP3.LUT R43, R42, 0xffff, RZ, 0xc0, !PT ;  /* 0x0000ffff2a2b7812 */ /* 0x008fe400078ec0ff */
[----:B----4-:R-:W-:Y:S02]  /*74c50*/  LOP3.LUT R42, R44, 0xffff, RZ, 0xc0, !PT ;  /* 0x0000ffff2c2a7812 */ /* 0x010fe400078ec0ff */
[----:B0-----:R-:W-:-:S02]  /*74c60*/  PRMT R40, R45, 0x3340, R1 ;  /* 0x000033402d287816 */ /* 0x001fc40000000001 */
[----:B------:R-:W-:-:S04]  /*74c70*/  PRMT R41, R43, 0x3340, R42 ;  /* 0x000033402b297816 */ /* 0x000fc8000000002a */
[----:B------:R-:W-:Y:S02]  /*74c80*/  PRMT R41, R41, 0x5410, R40 ;  /* 0x0000541029297816 */ /* 0x000fe40000000028 */
[----:B------:R-:W-:Y:S02]  /*74c90*/  LOP3.LUT R44, R59, 0xffff, RZ, 0xc0, !PT ;  /* 0x0000ffff3b2c7812 */ /* 0x000fe400078ec0ff */
[----:B------:R-:W-:Y:S01]  /*74ca0*/  LOP3.LUT R40, R60, 0xffff, RZ, 0xc0, !PT ;  /* 0x0000ffff3c287812 */ /* 0x000fe200078ec0ff */
[----:B------:R0:W-:Y:S04]  /*74cb0*/  STL [R1+0x2a08], R41 ;  /* 0x002a082901007387 */ /* 0x0001e80000100800 */
[----:B------:R-:W2:Y:S04]  /*74cc0*/  LDL.LU R59, [R1+0x780] ;  /* 0x00078000013b7983 */ /* 0x000ea80000300800 */
[----:B------:R-:W3:Y:S01]  /*74cd0*/  LDL.LU R60, [R1+0x251c] ;  /* 0x00251c00013c7983 */ /* 0x000ee20000300800 */
[----:B0-----:R-:W-:-:S03]  /*74ce0*/  SHF.R.U32.HI R41, RZ, 0x8, R43 ;  /* 0x00000008ff297819 */ /* 0x001fc6000001162b */
[----:B------:R0:W-:Y:S01]  /*74cf0*/  STL [R1+0x180], R44 ;  /* 0x0001802c01007387 */ /* 0x0001e20000100800 */
[----:B------:R-:W-:-:S03]  /*74d00*/  SHF.R.U32.HI R43, RZ, 0x8, R44 ;  /* 0x00000008ff2b7819 */ /* 0x000fc6000001162c */
[----:B------:R1:W-:Y:S01]  /*74d10*/  STL [R1+0x17c], R40 ;  /* 0x00017c2801007387 */ /* 0x0003e20000100800 */
[----:B------:R-:W-:Y:S02]  /*74d20*/  LOP3.LUT R43, R43, 0xffff, RZ, 0xc0, !PT ;  /* 0x0000ffff2b2b7812 */ /* 0x000fe400078ec0ff */
[----:B0-----:R-:W-:Y:S02]  /*74d30*/  SHF.R.U32.HI R44, RZ, 0x8, R42 ;  /* 0x00000008ff2c7819 */ /* 0x001fe4000001162a */
[----:B-1----:R-:W-:-:S04]  /*74d40*/  SHF.R.U32.HI R40, RZ, 0x8, R40 ;  /* 0x00000008ff287819 */ /* 0x002fc80000011628 */
[----:B------:R-:W-:Y:S02]  /*74d50*/  LOP3.LUT R42, R40, 0xffff, RZ, 0xc0, !PT ;  /* 0x0000ffff282a7812 */ /* 0x000fe400078ec0ff */
[----:B------:R-:W-:Y:S02]  /*74d60*/  LOP3.LUT R41, R41, 0xffff, RZ, 0xc0, !PT ;  /* 0x0000ffff29297812 */ /* 0x000fe400078ec0ff */
[----:B------:R-:W-:Y:S02]  /*74d70*/  LOP3.LUT R40, R44, 0xffff, RZ, 0xc0, !PT ;  /* 0x0000ffff2c287812 */ /* 0x000fe400078ec0ff */
[----:B------:R-:W-:Y:S02]  /*74d80*/  PRMT R42, R43, 0x3340, R42 ;  /* 0x000033402b2a7816 */ /* 0x000fe4000000002a */
[----:B------:R-:W-:Y:S02]  /*74d90*/  PRMT R40, R41, 0x3340, R40 ;  /* 0x0000334029287816 */ /* 0x000fe40000000028 */
[----:B------:R-:W-:Y:S01]  /*74da0*/  LOP3.LUT R44, R47, 0xffff, RZ, 0xc0, !PT ;  /* 0x0000ffff2f2c7812 */ /* 0x000fe200078ec0ff */
[----:B------:R0:W-:Y:S01]  /*74db0*/  STL [R1+0x290c], R42 ;  /* 0x00290c2a01007387 */ /* 0x0001e20000100800 */
[----:B------:R-:W-:-:S03]  /*74dc0*/  LOP3.LUT R43, R46, 0xffff, RZ, 0xc0, !PT ;  /* 0x0000ffff2e2b7812 */ /* 0x000fc600078ec0ff */
[----:B------:R1:W-:Y:S04]  /*74dd0*/  STL [R1+0x25b0], R40 ;  /* 0x0025b02801007387 */ /* 0x0003e80000100800 */
[----:B------:R-:W4:Y:S01]  /*74de0*/  LDL.LU R47, [R1+0x25e0] ;  /* 0x0025e000012f7983 */ /* 0x000f220000300800 */
[----:B0-----:R-:W-:-:S03]  /*74df0*/  LOP3.LUT R42, R50, 0xffff, RZ, 0xc0, !PT ;  /* 0x0000ffff322a7812 */ /* 0x001fc600078ec0ff */
[----:B------:R-:W4:Y:S01]  /*74e00*/  LDL.LU R46, [R1+0x2594] ;  /* 0x00259400012e7983 */ /* 0x000f220000300800 */
[----:B-1----:R-:W-:Y:S02]  /*74e10*/  PRMT R40, R43, 0x3340, R1 ;  /* 0x000033402b287816 */ /* 0x002fe40000000001 */
[----:B------:R-:W-:-:S04]  /*74e20*/  PRMT R41, R44, 0x3340, R42 ;  /* 0x000033402c297816 */ /* 0x000fc8000000002a */
[----:B------:R-:W-:-:S05]  /*74e30*/  PRMT R40, R41, 0x5410, R40 ;  /* 0x0000541029287816 */ /* 0x000fca0000000028 */
[----:B------:R0:W-:Y:S04]  /*74e40*/  STL [R1+0x29fc], R40 ;  /* 0x0029fc2801007387 */ /* 0x0001e80000100800 */
[----:B------:R-:W4:Y:S01]  /*74e50*/  LDL.LU R50, [R1+0x25b8] ;  /* 0x0025b80001327983 */ /* 0x000f220000300800 */
[----:B0-----:R-:W-:-:S05]  /*74e60*/  IADD3 R40, P6, R55, R26, RZ ;  /* 0x0000001a37287210 */ /* 0x001fca0007fde0ff */
[----:B------:R-:W-:-:S05]  /*74e70*/  IMAD.X R41, R8, 0x1, R29, P6 ;  /* 0x0000000108297824 */ /* 0x000fca00030e061d */
        /* <DEDUP_REMOVED lines=9> */
[----:B------:R-:W-:-:S03]  /*74f10*/  PRMT R40, R40, 0x3340, R1 ;  /* 0x0000334028287816 */ /* 0x000fc60000000001 */
[----:B------:R-:W-:Y:S04]  /*74f20*/  STL [R1+0x25a4], R41 ;  /* 0x0025a42901007387 */ /* 0x000fe80000100800 */
[----:B------:R0:W-:Y:S01]  /*74f30*/  STL [R1+0x2bc], R40 ;  /* 0x0002bc2801007387 */ /* 0x0001e20000100800 */
[----:B------:R-:W-:Y:S02]  /*74f40*/  SHF.R.U32.HI R45, RZ, 0x8, R45 ;  /* 0x00000008ff2d7819 */ /* 0x000fe4000001162d */
[----:B--2---:R-:W-:Y:S02]  /*74f50*/  LOP3.LUT R44, R59, 0xffff, RZ, 0xc0, !PT ;  /* 0x0000ffff3b2c7812 */ /* 0x004fe400078ec0ff */
[----:B------:R-:W2:Y:S01]  /*74f60*/  LDL.LU R59, [R1+0x2598] ;  /* 0x00259800013b7983 */ /* 0x000ea20000300800 */
[----:B---3--:R-:W-:-:S02]  /*74f70*/  LOP3.LUT R42, R60, 0xffff, RZ, 0xc0, !PT ;  /* 0x0000ffff3c2a7812 */ /* 0x008fc400078ec0ff */
[----:B0-----:R-:W-:Y:S01]  /*74f80*/  PRMT R40, R44, 0x3340, R1 ;  /* 0x000033402c287816 */ /* 0x001fe20000000001 */
[----:B------:R-:W3:Y:S01]  /*74f90*/  LDL.LU R60, [R1+0x25bc] ;  /* 0x0025bc00013c7983 */ /* 0x000ee20000300800 */
[----:B----4-:R-:W-:Y:S02]  /*74fa0*/  LOP3.LUT R46, R46, 0xffff, RZ, 0xc0, !PT ;  /* 0x0000ffff2e2e7812 */ /* 0x010fe400078ec0ff */
[----:B------:R-:W-:-:S04]  /*74fb0*/  LOP3.LUT R43, R43, 0xffff, RZ, 0xc0, !PT ;  /* 0x0000ffff2b2b7812 */ /* 0x000fc800078ec0ff */
[----:B------:R-:W-:-:S04]  /*74fc0*/  PRMT R41, R43, 0x3340, R42 ;  /* 0x000033402b297816 */ /* 0x000fc8000000002a */
[----:B------:R-:W-:-:S05]  /*74fd0*/  PRMT R40, R41, 0x5410, R40 ;  /* 0x0000541029287816 */ /* 0x000fca0000000028 */
[----:B------:R0:W-:Y:S02]  /*74fe0*/  STL [R1+0x29f8], R40 ;  /* 0x0029f82801007387 */ /* 0x0001e40000100800 */
[----:B0-----:R-:W-:-:S05]  /*74ff0*/  IADD3 R40, P6, R55, R27, RZ ;  /* 0x0000001b37287210 */ /* 0x001fca0007fde0ff */
[----:B------:R-:W-:-:S05]  /*75000*/  IMAD.X R41, R8, 0x1, R31, P6 ;  /* 0x0000000108297824 */ /* 0x000fca00030e061f */
[----:B------:R0:W-:Y:S02]  /*75010*/  STL.64 [R1+0x7a8], R40 ;  /* 0x0007a82801007387 */ /* 0x0001e40000100a00 */
        /* <DEDUP_REMOVED lines=8> */
[----:B------:R0:W-:Y:S04]  /*750a0*/  STL [R1+0x2b8], R42 ;  /* 0x0002b82a01007387 */ /* 0x0001e80000100800 */
        /* <DEDUP_REMOVED lines=13> */
[----:B------:R-:W2:Y:S01]  /*75180*/  LDL.LU R43, [R1+0x25e4] ;  /* 0x0025e400012b7983 */ /* 0x000ea20000300800 */
[----:B------:R-:W-:Y:S02]  /*75190*/  SHF.R.U32.HI R44, RZ, 0x8, R44 ;  /* 0x00000008ff2c7819 */ /* 0x000fe4000001162c */
[----:B------:R-:W-:Y:S02]  /*751a0*/  SHF.R.U32.HI R40, RZ, 0x8, R42 ;  /* 0x00000008ff287819 */ /* 0x000fe4000001162a */
[----:B------:R-:W-:Y:S02]  /*751b0*/  LOP3.LUT R42, R44, 0xffff, RZ, 0xc0, !PT ;  /* 0x0000ffff2c2a7812 */ /* 0x000fe400078ec0ff */
[----:B------:R-:W-:-:S02]  /*751c0*/  LOP3.LUT R41, R41, 0xffff, RZ, 0xc0, !PT ;  /* 0x0000ffff29297812 */ /* 0x000fc400078ec0ff */
[----:B------:R-:W-:Y:S02]  /*751d0*/  LOP3.LUT R40, R40, 0xffff, RZ, 0xc0, !PT ;  /* 0x0000ffff28287812 */ /* 0x000fe400078ec0ff */
[----:B------:R-:W-:Y:S02]  /*751e0*/  PRMT R42, R42, 0x3340, R1 ;  /* 0x000033402a2a7816 */ /* 0x000fe40000000001 */
[----:B------:R-:W-:-:S03]  /*751f0*/  PRMT R40, R41, 0x3340, R40 ;  /* 0x0000334029287816 */ /* 0x000fc60000000028 */
[----:B------:R3:W-:Y:S04]  /*75200*/  STL [R1+0x26c], R42 ;  /* 0x00026c2a01007387 */ /* 0x0007e80000100800 */
[----:B------:R0:W-:Y:S01]  /*75210*/  STL [R1+0x2590], R40 ;  /* 0x0025902801007387 */ /* 0x0001e20000100800 */
[----:B---3--:R-:W-:Y:S02]  /*75220*/  LOP3.LUT R42, R60, 0xffff, RZ, 0xc0, !PT ;  /* 0x0000ffff3c2a7812 */ /* 0x008fe400078ec0ff */
[----:B--2---:R-:W-:Y:S02]  /*75230*/  LOP3.LUT R44, R43, 0xffff, RZ, 0xc0, !PT ;  /* 0x0000ffff2b2c7812 */ /* 0x004fe400078ec0ff */
[----:B------:R-:W-:Y:S02]  /*75240*/  LOP3.LUT R43, R59, 0xffff, RZ, 0xc0, !PT ;  /* 0x0000ffff3b2b7812 */ /* 0x000fe400078ec0ff */
[----:B------:R-:W-:Y:S01]  /*75250*/  PRMT R41, R44, 0x3340, R42 ;  /* 0x000033402c297816 */ /* 0x000fe2000000002a */
[----:B------:R-:W2:Y:S01]  /*75260*/  LDL.LU R59, [R1+0x259c] ;  /* 0x00259c00013b7983 */ /* 0x000ea20000300800 */
[----:B0-----:R-:W-:-:S03]  /*75270*/  PRMT R40, R43, 0x3340, R1 ;  /* 0x000033402b287816 */ /* 0x001fc60000000001 */
[----:B------:R-:W3:Y:S01]  /*75280*/  LDL.LU R60, [R1+0x25ac] ;  /* 0x0025ac00013c7983 */ /* 0x000ee20000300800 */
[----:B------:R-:W-:-:S05]  /*75290*/  PRMT R40, R41, 0x5410, R40 ;  /* 0x0000541029287816 */ /* 0x000fca0000000028 */
[----:B------:R0:W-:Y:S01]  /*752a0*/  STL [R1+0x29e0], R40 ;  /* 0x0029e02801007387 */ /* 0x0001e20000100800 */
[----:B------:R-:W-:Y:S02]  /*752b0*/  SHF.R.U32.HI R44, RZ, 0x8, R44 ;  /* 0x00000008ff2c7819 */ /* 0x000fe4000001162c */
[----:B0-----:R-:W-:-:S05]  /*752c0*/  IADD3 R40, P6, R55, R30, RZ ;  /* 0x0000001e37287210 */ /* 0x001fca0007fde0ff */
[----:B------:R-:W-:-:S05]  /*752d0*/  IMAD.X R41, R8, 0x1, R33, P6 ;  /* 0x0000000108297824 */ /* 0x000fca00030e0621 */
[----:B------:R0:W-:Y:S02]  /*752e0*/  STL.64 [R1+0x7a0], R40 ;  /* 0x0007a02801007387 */ /* 0x0001e40000100a00 */
[----:B0-----:R-:W-:Y:S02]  /*752f0*/  SHF.R.U32.HI R41, RZ, 0x8, R42 ;  /* 0x00000008ff297819 */ /* 0x001fe4000001162a */
[----:B------:R-:W-:Y:S02]  /*75300*/  LOP3.LUT R42, R44, 0xffff, RZ, 0xc0, !PT ;  /* 0x0000ffff2c2a7812 */ /* 0x000fe400078ec0ff */
[----:B------:R-:W2:Y:S01]  /*75310*/  LDL.LU R44, [R1+0x25dc] ;  /* 0x0025dc00012c7983 */ /* 0x000ea20000300800 */
[----:B------:R-:W-:Y:S02]  /*75320*/  SHF.R.U32.HI R40, RZ, 0x8, R43 ;  /* 0x00000008ff287819 */ /* 0x000fe4000001162b */
[----:B------:R-:W-:Y:S02]  /*75330*/  LOP3.LUT R41, R41, 0xffff, RZ, 0xc0, !PT ;  /* 0x0000ffff29297812 */ /* 0x000fe400078ec0ff */
[----:B------:R-:W-:-:S02]  /*75340*/  LOP3.LUT R40, R40, 0xffff, RZ, 0xc0, !PT ;  /* 0x0000ffff28287812 */ /* 0x000fc400078ec0ff */
[----:B------:R-:W-:Y:S02]  /*75350*/  PRMT R41, R42, 0x3340, R41 ;  /* 0x000033402a297816 */ /* 0x000fe40000000029 */
[----:B------:R-:W-:Y:S02]  /*75360*/  PRMT R40, R40, 0x3340, R1 ;  /* 0x0000334028287816 */ /* 0x000fe40000000001 */
[----:B----4-:R-:W-:Y:S02]  /*75370*/  LOP3.LUT R43, R45, 0xffff, RZ, 0xc0, !PT ;  /* 0x0000ffff2d2b7812 */ /* 0x010fe400078ec0ff */
[----:B------:R-:W-:Y:S02]  /*75380*/  LOP3.LUT R45, R47, 0xffff, RZ, 0xc0, !PT ;  /* 0x0000ffff2f2d7812 */ /* 0x000fe400078ec0ff */
[----:B------:R-:W-:Y:S01]  /*75390*/  LOP3.LUT R42, R50, 0xffff, RZ, 0xc0, !PT ;  /* 0x0000ffff322a7812 */ /* 0x000fe200078ec0ff */
[----:B------:R0:W-:Y:S04]  /*753a0*/  STL [R1+0x2588], R41 ;  /* 0x0025882901007387 */ /* 0x0001e80000100800 */
[----:B------:R1:W-:Y:S01]  /*753b0*/  STL [R1+0x268], R40 ;  /* 0x0002682801007387 */ /* 0x0003e20000100800 */
[----:B0-----:R-:W-:-:S02]  /*753c0*/  PRMT R41, R43, 0x3340, R42 ;  /* 0x000033402b297816 */ /* 0x001fc4000000002a */
[----:B-1----:R-:W-:-:S04]  /*753d0*/  PRMT R40, R45, 0x3340, R1 ;  /* 0x000033402d287816 */ /* 0x002fc80000000001 */
[----:B------:R-:W-:Y:S02]  /*753e0*/  PRMT R47, R41, 0x5410, R40 ;  /* 0x00005410292f7816 */ /* 0x000fe40000000028 */
[----:B------:R-:W-:Y:S02]  /*753f0*/  IADD3 R40, P6, R55, R34, RZ ;  /* 0x0000002237287210 */ /* 0x000fe40007fde0ff */
[----:B------:R-:W-:Y:S01]  /*75400*/  SHF.R.U32.HI R46, RZ, 0x8, R46 ;  /* 0x00000008ff2e7819 */ /* 0x000fe2000001162e */
[----:B------:R0:W-:Y:S02]  /*75410*/  STL [R1+0x29d8], R47 ;  /* 0x0029d82f01007387 */ /* 0x0001e40000100800 */
[----:B------:R-:W-:Y:S02]  /*75420*/  IMAD.X R41, R8, 0x1, R36, P6 ;  /* 0x0000000108297824 */ /* 0x000fe400030e0624 */
[----:B0-----:R-:W4:Y:S04]  /*75430*/  LDL.LU R47, [R1+0x7c] ;  /* 0x00007c00012f7983 */ /* 0x001f280000300800 */
[----:B------:R-:W4:Y:S04]  /*75440*/  LDL.LU R50, [R1+0x24] ;  /* 0x0000240001327983 */ /* 0x000f280000300800 */
[----:B------:R0:W-:Y:S02]  /*75450*/  STL.64 [R1+0x798], R40 ;  /* 0x0007982801007387 */ /* 0x0001e40000100a00 */
[----:B0-----:R-:W-:-:S02]  /*75460*/  SHF.R.U32.HI R40, RZ, 0x8, R42 ;  /* 0x00000008ff287819 */ /* 0x001fc4000001162a */
[----:B------:R-:W-:Y:S02]  /*75470*/  SHF.R.U32.HI R41, RZ, 0x8, R43 ;  /* 0x00000008ff297819 */ /* 0x000fe4000001162b */
[----:B------:R-:W-:Y:S02]  /*75480*/  LOP3.LUT R42, R46, 0xffff, RZ, 0xc0, !PT ;  /* 0x0000ffff2e2a7812 */ /* 0x000fe400078ec0ff */
[----:B------:R-:W-:Y:S01]  /*75490*/  LOP3.LUT R41, R41, 0xffff, RZ, 0xc0, !PT ;  /* 0x0000ffff29297812 */ /* 0x000fe200078ec0ff */
[----:B------:R-:W4:Y:S01]  /*754a0*/  LDL.LU R46, [R1+0x360] ;  /* 0x00036000012e7983 */ /* 0x000f220000300800 */
        /* <DEDUP_REMOVED lines=8> */
[----:B------:R-:W-:-:S02]  /*75530*/  PRMT R41, R43, 0x3340, R42 ;  /* 0x000033402b297816 */ /* 0x000fc4000000002a */
[----:B0-----:R-:W-:-:S04]  /*75540*/  PRMT R40, R44, 0x3340, R1 ;  /* 0x000033402c287816 */ /* 0x001fc80000000001 */
[----:B------:R-:W-:Y:S02]  /*75550*/  PRMT R59, R41, 0x5410, R40 ;  /* 0x00005410293b7816 */ /* 0x000fe40000000028 */
[----:B------:R-:W-:-:S05]  /*75560*/  IADD3 R40, P6, R55, R35, RZ ;  /* 0x0000002337287210 */ /* 0x000fca0007fde0ff */
[----:B------:R-:W-:Y:S01]  /*75570*/  IMAD.X R41, R8, 0x1, R38, P6 ;  /* 0x0000000108297824 */ /* 0x000fe200030e0626 */
[----:B------:R0:W-:Y:S04]  /*75580*/  STL [R1+0x29d4], R59 ;  /* 0x0029d43b01007387 */ /* 0x0001e80000100800 */
[----:B------:R1:W-:Y:S04]  /*75590*/  STL.64 [R1+0x788], R40 ;  /* 0x0007882801007387 */ /* 0x0003e80000100a00 */
[----:B0-----:R-:W2:Y:S04]  /*755a0*/  LDL.LU R59, [R1+0x364] ;  /* 0x00036400013b7983 */ /* 0x001ea80000300800 */
[----:B------:R-:W3:Y:S01]  /*755b0*/  LDL.LU R60, [R1+0x80] ;  /* 0x00008000013c7983 */ /* 0x000ee20000300800 */
[----:B-1----:R-:W-:-:S03]  /*755c0*/  IADD3 R40, P6, R55, R37, RZ ;  /* 0x0000002537287210 */ /* 0x002fc60007fde0ff */
[----:B------:R-:W3:Y:S02]  /*755d0*/  LDL.LU R55, [R1+0xc4] ;  /* 0x0000c40001377983 */ /* 0x000ee40000300800 */
[----:B------:R-:W-:Y:S01]  /*755e0*/  IMAD.X R41, R8, 0x1, R39, P6 ;  /* 0x0000000108297824 */ /* 0x000fe200030e0627 */
[----:B------:R-:W-:-:S04]  /*755f0*/  SHF.R.U32.HI R8, RZ, 0x8, R42 ;  /* 0x00000008ff087819 */ /* 0x000fc8000001162a */
[----:B------:R0:W-:Y:S01]  /*75600*/  STL.64 [R1+0x790], R40 ;  /* 0x0007902801007387 */ /* 0x0001e20000100a00 */
[----:B------:R-:W-:Y:S02]  /*75610*/  LOP3.LUT R8, R8, 0xffff, RZ, 0xc0, !PT ;  /* 0x0000ffff08087812 */ /* 0x000fe400078ec0ff */
[----:B0-----:R-:W-:-:S04]  /*75620*/  SHF.R.U32.HI R40, RZ, 0x8, R43 ;  /* 0x00000008ff287819 */ /* 0x001fc8000001162b */
[----:B------:R-:W-:-:S04]  /*75630*/  LOP3.LUT R40, R40, 0xffff, RZ, 0xc0, !PT ;  /* 0x0000ffff28287812 */ /* 0x000fc800078ec0ff */
[----:B------:R-:W-:Y:S02]  /*75640*/  PRMT R41, R40, 0x3340, R8 ;  /* 0x0000334028297816 */ /* 0x000fe40000000008 */
[----:B------:R-:W-:Y:S02]  /*75650*/  SHF.R.U32.HI R40, RZ, 0x8, R44 ;  /* 0x00000008ff287819 */ /* 0x000fe4000001162c */
[----:B------:R-:W-:Y:S02]  /*75660*/  SHF.R.U32.HI R8, RZ, 0x8, R45 ;  /* 0x00000008ff087819 */ /* 0x000fe4000001162d */
[----:B------:R-:W-:Y:S02]  /*75670*/  LOP3.LUT R40, R40, 0xffff, RZ, 0xc0, !PT ;  /* 0x0000ffff28287812 */ /* 0x000fe400078ec0ff */
[----:B------:R-:W-:Y:S02]  /*75680*/  LOP3.LUT R8, R8, 0xffff, RZ, 0xc0, !PT ;  /* 0x0000ffff08087812 */ /* 0x000fe400078ec0ff */
[----:B------:R-:W-:-:S02]  /*75690*/  PRMT R40, R40, 0x3340, R1 ;  /* 0x0000334028287816 */ /* 0x000fc40000000001 */
[----:B------:R-:W-:Y:S01]  /*756a0*/  PRMT R8, R8, 0x3340, R1 ;  /* 0x0000334008087816 */ /* 0x000fe20000000001 */
[----:B------:R0:W-:Y:S01]  /*756b0*/  STL [R1+0x2580], R41 ;  /* 0x0025802901007387 */ /* 0x0001e20000100800 */
[----:B------:R-:W-:-:S03]  /*756c0*/  LOP3.LUT R42, R2, 0xffff, RZ, 0xc0, !PT ;  /* 0x0000ffff022a7812 */ /* 0x000fc600078ec0ff */
[----:B------:R-:W-:Y:S04]  /*756d0*/  STL [R1+0x248], R40 ;  /* 0x0002482801007387 */ /* 0x000fe80000100800 */
[----:B------:R1:W-:Y:S04]  /*756e0*/  STL [R1+0x23c], R8 ;  /* 0x00023c0801007387 */ /* 0x0003e80000100800 */
[----:B------:R-:W2:Y:S01]  /*756f0*/  LDL.LU R2, [R1+0x2f2c] ;  /* 0x002f2c0001027983 */ /* 0x000ea20000300800 */
[----:B----4-:R-:W-:Y:S02]  /*75700*/  LOP3.LUT R43, R46, 0xffff, RZ, 0xc0, !PT ;  /* 0x0000ffff2e2b7812 */ /* 0x010fe400078ec0ff */
[----:B0-----:R-:W-:-:S02]  /*75710*/  LOP3.LUT R41, R47, 0xffff, RZ, 0xc0, !PT ;  /* 0x0000ffff2f297812 */ /* 0x001fc400078ec0ff */
[----:B-1----:R-:W-:Y:S02]  /*75720*/  PRMT R8, R42, 0x3340, R1 ;  /* 0x000033402a087816 */ /* 0x002fe40000000001 */
[----:B------:R-:W-:-:S04]  /*75730*/  PRMT R40, R43, 0x3340, R41 ;  /* 0x000033402b287816 */ /* 0x000fc80000000029 */
[----:B------:R-:W-:Y:S02]  /*75740*/  PRMT R40, R40, 0x5410, R8 ;  /* 0x0000541028287816 */ /* 0x000fe40000000008 */
[----:B------:R-:W-:Y:S02]  /*75750*/  SHF.R.U32.HI R43, RZ, 0x8, R43 ;  /* 0x00000008ff2b7819 */ /* 0x000fe4000001162b */
[----:B------:R-:W-:Y:S01]  /*75760*/  SHF.R.U32.HI R41, RZ, 0x8, R41 ;  /* 0x00000008ff297819 */ /* 0x000fe20000011629 */
[----:B------:R0:W-:Y:S01]  /*75770*/  STL [R1+0x29b4], R40 ;  /* 0x0029b42801007387 */ /* 0x0001e20000100800 */
[----:B------:R-:W-:Y:S02]  /*75780*/  SHF.R.S32.HI R8, RZ, 0x1f, R50 ;  /* 0x0000001fff087819 */ /* 0x000fe40000011432 */
[----:B------:R-:W-:Y:S02]  /*75790*/  IADD3 R44, P6, R50, R9, RZ ;  /* 0x00000009322c7210 */ /* 0x000fe40007fde0ff */
[----:B------:R-:W-:-:S02]  /*757a0*/  LOP3.LUT R41, R41, 0xffff, RZ, 0xc0, !PT ;  /* 0x0000ffff29297812 */ /* 0x000fc400078ec0ff */
[----:B0-----:R-:W-:Y:S02]  /*757b0*/  SHF.R.U32.HI R40, RZ, 0x8, R42 ;  /* 0x00000008ff287819 */ /* 0x001fe4000001162a */
[----:B------:R-:W-:Y:S02]  /*757c0*/  LOP3.LUT R42, R43, 0xffff, RZ, 0xc0, !PT ;  /* 0x0000ffff2b2a7812 */ /* 0x000fe400078ec0ff */
[----:B------:R-:W-:Y:S01]  /*757d0*/  LOP3.LUT R40, R40, 0xffff, RZ, 0xc0, !PT ;  /* 0x0000ffff28287812 */ /* 0x000fe200078ec0ff */
[----:B------:R-:W-:Y:S01]  /*757e0*/  IMAD.X R45, R8, 0x1, R58, P6 ;  /* 0x00000001082d7824 */ /* 0x000fe200030e063a */
[----:B------:R-:W-:Y:S02]  /*757f0*/  PRMT R41, R42, 0x3340, R41 ;  /* 0x000033402a297816 */ /* 0x000fe40000000029 */
[----:B------:R-:W-:Y:S02]  /*75800*/  PRMT R40, R40, 0x3340, R1 ;  /* 0x0000334028287816 */ /* 0x000fe40000000001 */
[----:B------:R-:W-:Y:S01]  /*75810*/  STL.64 [R1+0x780], R44 ;  /* 0x0007802c01007387 */ /* 0x000fe20000100a00 */
[----:B------:R-:W-:-:S03]  /*75820*/  LOP3.LUT R46, R0, 0xffff, RZ, 0xc0, !PT ;  /* 0x0000ffff002e7812 */ /* 0x000fc600078ec0ff */
[----:B------:R-:W-:Y:S04]  /*75830*/  STL [R1+0x2578], R41 ;  /* 0x0025782901007387 */ /* 0x000fe80000100800 */
[----:B------:R0:W-:Y:S04]  /*75840*/  STL [R1+0x1fc], R40 ;  /* 0x0001fc2801007387 */ /* 0x0001e80000100800 */
[----:B------:R-:W4:Y:S01]  /*75850*/  LDL.LU R0, [R1+0x2f28] ;  /* 0x002f280001007983 */ /* 0x000f220000300800 */
[----:B------:R-:W-:Y:S02]  /*75860*/  LOP3.LUT R61, R61, 0xffff, RZ, 0xc0, !PT ;  /* 0x0000ffff3d3d7812 */ /* 0x000fe400078ec0ff */
[----:B0-----:R-:W-:-:S02]  /*75870*/  PRMT R40, R46, 0x3340, R1 ;  /* 0x000033402e287816 */ /* 0x001fc40000000001 */
[----:B--2---:R-:W-:Y:S02]  /*75880*/  LOP3.LUT R42, R2, 0xffff, RZ, 0xc0, !PT ;  /* 0x0000ffff022a7812 */ /* 0x004fe400078ec0ff */
[----:B------:R-:W2:Y:S01]  /*75890*/  LDL.LU R2, [R1+0x2f24] ;  /* 0x002f240001027983 */ /* 0x000ea20000300800 */
[----:B------:R-:W-:Y:S02]  /*758a0*/  LOP3.LUT R45, R59, 0xffff, RZ, 0xc0, !PT ;  /* 0x0000ffff3b2d7812 */ /* 0x000fe400078ec0ff */
[----:B---3--:R-:W-:Y:S01]  /*758b0*/  LOP3.LUT R44, R60, 0xffff, RZ, 0xc0, !PT ;  /* 0x0000ffff3c2c7812 */ /* 0x008fe200078ec0ff */
[----:B------:R-:W3:Y:S01]  /*758c0*/  LDL.LU R47, [R1+0x5a8] ;  /* 0x0005a800012f7983 */ /* 0x000ee20000300800 */
[----:B------:R-:W-:Y:S02]  /*758d0*/  LOP3.LUT R43, R55, 0xffff, RZ, 0xc0, !PT ;  /* 0x0000ffff372b7812 */ /* 0x000fe400078ec0ff */
[----:B------:R-:W-:-:S04]  /*758e0*/  PRMT R41, R45, 0x3340, R44 ;  /* 0x000033402d297816 */ /* 0x000fc8000000002c */
[----:B------:R-:W-:Y:S02]  /*758f0*/  PRMT R55, R41, 0x5410, R40 ;  /* 0x0000541029377816 */ /* 0x000fe40000000028 */
[----:B------:R-:W-:Y:S02]  /*75900*/  PRMT R40, R61, 0x3340, R1 ;  /* 0x000033403d287816 */ /* 0x000fe40000000001 */
[----:B------:R-:W-:Y:S01]  /*75910*/  PRMT R41, R43, 0x3340, R42 ;  /* 0x000033402b297816 */ /* 0x000fe2000000002a */
[----:B------:R0:W-:Y:S03]  /*75920*/  STL [R1+0x29a0], R55 ;  /* 0x0029a03701007387 */ /* 0x0001e60000100800 */
[----:B0-----:R-:W-:Y:S02]  /*75930*/  PRMT R55, R41, 0x5410, R40 ;  /* 0x0000541029377816 */ /* 0x001fe40000000028 */
[----:B------:R-:W-:-:S05]  /*75940*/  IADD3 R40, P6, R50, R10, RZ ;  /* 0x0000000a32287210 */ /* 0x000fca0007fde0ff */
[----:B------:R-:W-:Y:S01]  /*75950*/  IMAD.X R41, R8, 0x1, R12, P6 ;  /* 0x0000000108297824 */ /* 0x000fe200030e060c */
[----:B------:R-:W-:Y:S01]  /*75960*/  STL [R1+0x299c], R55 ;  /* 0x00299c3701007387 */ /* 0x000fe20000100800 */
[----:B------:R-:W-:-:S03]  /*75970*/  SHF.R.U32.HI R45, RZ, 0x8, R45 ;  /* 0x00000008ff2d7819 */ /* 0x000fc6000001162d */
[----:B------:R0:W-:Y:S01]  /*75980*/  STL.64 [R1+0x770], R40 ;  /* 0x0007702801007387 */ /* 0x0001e20000100a00 */
[----:B------:R-:W-:-:S04]  /*75990*/  SHF.R.U32.HI R43, RZ, 0x8, R43 ;  /* 0x00000008ff2b7819 */ /* 0x000fc8000001162b */
[----:B------:R-:W-:Y:S02]  /*759a0*/  LOP3.LUT R43, R43, 0xffff, RZ, 0xc0, !PT ;  /* 0x0000ffff2b2b7812 */ /* 0x000fe400078ec0ff */
[----:B0-----:R-:W-:Y:S02]  /*759b0*/  SHF.R.U32.HI R41, RZ, 0x8, R44 ;  /* 0x00000008ff297819 */ /* 0x001fe4000001162c */
[----:B------:R-:W-:Y:S01]  /*759c0*/  SHF.R.U32.HI R40, RZ, 0x8, R42 ;  /* 0x00000008ff287819 */ /* 0x000fe2000001162a */
[----:B------:R-:W4:Y:S01]  /*759d0*/  LDL.LU R44, [R1+0x668] ;  /* 0x00066800012c7983 */ /* 0x000f220000300800 */
[----:B------:R-:W-:Y:S02]  /*759e0*/  LOP3.LUT R42, R45, 0xffff, RZ, 0xc0, !PT ;  /* 0x0000ffff2d2a7812 */ /* 0x000fe400078ec0ff */
[----:B------:R-:W-:Y:S01]  /*759f0*/  LOP3.LUT R41, R41, 0xffff, RZ, 0xc0, !PT ;  /* 0x0000ffff29297812 */ /* 0x000fe200078ec0ff */
[----:B------:R-:W4:Y:S01]  /*75a00*/  LDL.LU R45, [R1+0xc8] ;  /* 0x0000c800012d7983 */ /* 0x000f220000300800 */
[----:B------:R-:W-:-:S02]  /*75a10*/  LOP3.LUT R40, R40, 0xffff, RZ, 0xc0, !PT ;  /* 0x0000ffff28287812 */ /* 0x000fc400078ec0ff */
[----:B------:R-:W-:Y:S02]  /*75a20*/  PRMT R41, R42, 0x3340, R41 ;  /* 0x000033402a297816 */ /* 0x000fe40000000029 */
[----:B------:R-:W-:-:S03]  /*75a30*/  PRMT R40, R43, 0x3340, R40 ;  /* 0x000033402b287816 */ /* 0x000fc60000000028 */
[----:B------:R-:W-:Y:S04]  /*75a40*/  STL [R1+0x255c], R41 ;  /* 0x00255c2901007387 */ /* 0x000fe80000100800 */
[----:B------:R-:W4:Y:S04]  /*75a50*/  LDL.LU R59, [R1+0x68] ;  /* 0x00006800013b7983 */ /* 0x000f280000300800 */
[----:B------:R-:W4:Y:S04]  /*75a60*/  LDL.LU R60, [R1+0x66c] ;  /* 0x00066c00013c7983 */ /* 0x000f280000300800 */
[----:B------:R0:W-:Y:S04]  /*75a70*/  STL [R1+0x2558], R40 ;  /* 0x0025582801007387 */ /* 0x0001e80000100800 */
[----:B------:R-:W4:Y:S01]  /*75a80*/  LDL.LU R55, [R1+0x4ec] ;  /* 0x0004ec0001377983 */ /* 0x000f220000300800 */
[----:B0-----:R-:W-:-:S05]  /*75a90*/  IADD3 R40, P6, R50, R11, RZ ;  /* 0x0000000b32287210 */ /* 0x001fca0007fde0ff */
[----:B------:R-:W-:-:S05]  /*75aa0*/  IMAD.X R41, R8, 0x1, R14, P6 ;  /* 0x0000000108297824 */ /* 0x000fca00030e060e */
[----:B------:R0:W-:Y:S02]  /*75ab0*/  STL.64 [R1+0x768], R40 ;  /* 0x0007682801007387 */ /* 0x0001e40000100a00 */
        /* <DEDUP_REMOVED lines=10> */
[----:B---3--:R-:W-:Y:S02]  /*75b60*/  LOP3.LUT R42, R47, 0xffff, RZ, 0xc0, !PT ;  /* 0x0000ffff2f2a7812 */ /* 0x008fe400078ec0ff */
[----:B0-----:R-:W-:Y:S02]  /*75b70*/  PRMT R40, R43, 0x3340, R1 ;  /* 0x000033402b287816 */ /* 0x001fe40000000001 */
[----:B------:R-:W-:-:S05]  /*75b80*/  IADD3 R46, P6, R50, R13, RZ ;  /* 0x0000000d322e7210 */ /* 0x000fca0007fde0ff */
[----:B------:R-:W-:Y:S01]  /*75b90*/  IMAD.X R47, R8, 0x1, R15, P6 ;  /* 0x00000001082f7824 */ /* 0x000fe200030e060f */
[----:B----4-:R-:W-:-:S04]  /*75ba0*/  LOP3.LUT R44, R44, 0xffff, RZ, 0xc0, !PT ;  /* 0x0000ffff2c2c7812 */ /* 0x010fc800078ec0ff */
[----:B------:R-:W-:-:S04]  /*75bb0*/  PRMT R41, R44, 0x3340, R42 ;  /* 0x000033402c297816 */ /* 0x000fc8000000002a */
[----:B------:R-:W-:Y:S02]  /*75bc0*/  PRMT R40, R41, 0x5410, R40 ;  /* 0x0000541029287816 */ /* 0x000fe40000000028 */
[----:B------:R-:W-:Y:S02]  /*75bd0*/  SHF.R.U32.HI R44, RZ, 0x8, R44 ;  /* 0x00000008ff2c7819 */ /* 0x000fe4000001162c */
[----:B------:R-:W-:Y:S01]  /*75be0*/  SHF.R.U32.HI R41, RZ, 0x8, R42 ;  /* 0x00000008ff297819 */ /* 0x000fe2000001162a */
[----:B------:R0:W-:Y:S01]  /*75bf0*/  STL [R1+0x2984], R40 ;  /* 0x0029842801007387 */ /* 0x0001e20000100800 */
[----:B------:R-:W-:Y:S02]  /*75c00*/  LOP3.LUT R42, R44, 0xffff, RZ, 0xc0, !PT ;  /* 0x0000ffff2c2a7812 */ /* 0x000fe400078ec0ff */
[----:B------:R-:W-:Y:S02]  /*75c10*/  LOP3.LUT R41, R41, 0xffff, RZ, 0xc0, !PT ;  /* 0x0000ffff29297812 */ /* 0x000fe400078ec0ff */
[----:B0-----:R-:W-:-:S02]  /*75c20*/  SHF.R.U32.HI R40, RZ, 0x8, R43 ;  /* 0x00000008ff287819 */ /* 0x001fc4000001162b */
[----:B------:R-:W-:Y:S02]  /*75c30*/  PRMT R41, R42, 0x3340, R41 ;  /* 0x000033402a297816 */ /* 0x000fe40000000029 */
[----:B------:R-:W-:Y:S01]  /*75c40*/  LOP3.LUT R40, R40, 0xffff, RZ, 0xc0, !PT ;  /* 0x0000ffff28287812 */ /* 0x000fe200078ec0ff */
[----:B------:R0:W-:Y:S03]  /*75c50*/  STL.64 [R1+0x778], R46 ;  /* 0x0007782e01007387 */ /* 0x0001e60000100a00 */
[----:B------:R-:W-:Y:S01]  /*75c60*/  PRMT R40, R40, 0x3340, R1 ;  /* 0x0000334028287816 */ /* 0x000fe20000000001 */
[----:B------:R-:W3:Y:S04]  /*75c70*/  LDL.LU R61, [R1+0x484] ;  /* 0x00048400013d7983 */ /* 0x000ee80000300800 */
[----:B------:R-:W-:Y:S04]  /*75c80*/  STL [R1+0x2544], R41 ;  /* 0x0025442901007387 */ /* 0x000fe80000100800 */
[----:B0-----:R-:W4:Y:S01]  /*75c90*/  LDL.LU R47, [R1+0x548] ;  /* 0x00054800012f7983 */ /* 0x001f220000300800 */
[----:B------:R-:W-:-:S03]  /*75ca0*/  LOP3.LUT R45, R45, 0xffff, RZ, 0xc0, !PT ;  /* 0x0000ffff2d2d7812 */ /* 0x000fc600078ec0ff */
[----:B------:R0:W-:Y:S01]  /*75cb0*/  STL [R1+0x1f0], R40 ;  /* 0x0001f02801007387 */ /* 0x0001e20000100800 */
[----:B------:R-:W-:Y:S02]  /*75cc0*/  LOP3.LUT R44, R59, 0xffff, RZ, 0xc0, !PT ;  /* 0x0000ffff3b2c7812 */ /* 0x000fe400078ec0ff */
[----:B0-----:R-:W-:Y:S02]  /*75cd0*/  LOP3.LUT R40, R56, 0xffff, RZ, 0xc0, !PT ;  /* 0x0000ffff38287812 */ /* 0x001fe400078ec0ff */
[----:B------:R-:W4:Y:S01]  /*75ce0*/  LDL.LU R56, [R1+0x2f1c] ;  /* 0x002f1c0001387983 */ /* 0x000f220000300800 */
[----:B------:R-:W-:-:S03]  /*75cf0*/  PRMT R41, R45, 0x3340, R44 ;  /* 0x000033402d297816 */ /* 0x000fc6000000002c */
[----:B------:R0:W-:Y:S02]  /*75d00*/  STL [R1+0x2a5c], R40 ;  /* 0x002a5c2801007387 */ /* 0x0001e40000100800 */
[----:B0-----:R-:W-:Y:S02]  /*75d10*/  PRMT R40, R40, 0x3340, R1 ;  /* 0x0000334028287816 */ /* 0x001fe40000000001 */
[----:B------:R-:W-:Y:S02]  /*75d20*/  LOP3.LUT R43, R60, 0xffff, RZ, 0xc0, !PT ;  /* 0x0000ffff3c2b7812 */ /* 0x000fe400078ec0ff */
[----:B------:R-:W-:Y:S02]  /*75d30*/  LOP3.LUT R46, R55, 0xffff, RZ, 0xc0, !PT ;  /* 0x0000ffff372e7812 */ /* 0x000fe400078ec0ff */
[----:B--2---:R-:W-:Y:S02]  /*75d40*/  LOP3.LUT R42, R2, 0xffff, RZ, 0xc0, !PT ;  /* 0x0000ffff022a7812 */ /* 0x004fe400078ec0ff */
[----:B------:R-:W-:-:S05]  /*75d50*/  PRMT R2, R41, 0x5410, R40 ;  /* 0x0000541029027816 */ /* 0x000fca0000000028 */
[----:B------:R0:W-:Y:S04]  /*75d60*/  STL [R1+0x2c38], R2 ;  /* 0x002c380201007387 */ /* 0x0001e80000100800 */
[----:B0-----:R-:W2:Y:S01]  /*75d70*/  LDL.LU R2, [R1+0x608] ;  /* 0x0006080001027983 */ /* 0x001ea20000300800 */
[----:B------:R-:W-:Y:S02]  /*75d80*/  PRMT R40, R46, 0x3340, R1 ;  /* 0x000033402e287816 */ /* 0x000fe40000000001 */
[----:B------:R-:W-:Y:S01]  /*75d90*/  PRMT R41, R43, 0x3340, R42 ;  /* 0x000033402b297816 */ /* 0x000fe2000000002a */
[----:B------:R-:W2:Y:S03]  /*75da0*/  LDL.LU R59, [R1+0x256c] ;  /* 0x00256c00013b7983 */ /* 0x000ea60000300800 */
[----:B------:R-:W-:Y:S01]  /*75db0*/  PRMT R40, R41, 0x5410, R40 ;  /* 0x0000541029287816 */ /* 0x000fe20000000028 */
[----:B------:R-:W2:Y:S04]  /*75dc0*/  LDL.LU R60, [R1+0x2520] ;  /* 0x00252000013c7983 */ /* 0x000ea80000300800 */
[----:B------:R0:W-:Y:S04]  /*75dd0*/  STL [R1+0x25e4], R40 ;  /* 0x0025e42801007387 */ /* 0x0001e80000100800 */
[----:B------:R-:W2:Y:S01]  /*75de0*/  LDL.LU R55, [R1+0x254c] ;  /* 0x00254c0001377983 */ /* 0x000ea20000300800 */
[----:B0-----:R-:W-:-:S02]  /*75df0*/  IADD3 R40, P6, R50, R16, RZ ;  /* 0x0000001032287210 */ /* 0x001fc40007fde0ff */
[----:B------:R-:W-:-:S03]  /*75e00*/  SHF.R.U32.HI R45, RZ, 0x8, R45 ;  /* 0x00000008ff2d7819 */ /* 0x000fc6000001162d */
[----:B------:R-:W-:Y:S01]  /*75e10*/  IMAD.X R41, R8, 0x1, R19, P6 ;  /* 0x0000000108297824 */ /* 0x000fe200030e0613 */
[----:B------:R-:W-:-:S04]  /*75e20*/  SHF.R.U32.HI R44, RZ, 0x8, R44 ;  /* 0x00000008ff2c7819 */ /* 0x000fc8000001162c */
[----:B------:R0:W-:Y:S02]  /*75e30*/  STL.64 [R1+0x758], R40 ;  /* 0x0007582801007387 */ /* 0x0001e40000100a00 */
[----:B0-----:R-:W-:Y:S02]  /*75e40*/  SHF.R.U32.HI R41, RZ, 0x8, R43 ;  /* 0x00000008ff297819 */ /* 0x001fe4000001162b */
[----:B------:R-:W-:Y:S02]  /*75e50*/  SHF.R.U32.HI R40, RZ, 0x8, R42 ;  /* 0x00000008ff287819 */ /* 0x000fe4000001162a */
[----:B------:R-:W-:Y:S02]  /*75e60*/  LOP3.LUT R43, R45, 0xffff, RZ, 0xc0, !PT ;  /* 0x0000ffff2d2b7812 */ /* 0x000fe400078ec0ff */
[----:B------:R-:W-:Y:S02]  /*75e70*/  LOP3.LUT R42, R44, 0xffff, RZ, 0xc0, !PT ;  /* 0x0000ffff2c2a7812 */ /* 0x000fe400078ec0ff */
[----:B------:R-:W-:-:S02]  /*75e80*/  LOP3.LUT R41, R41, 0xffff, RZ, 0xc0, !PT ;  /* 0x0000ffff29297812 */ /* 0x000fc400078ec0ff */
[----:B------:R-:W-:Y:S02]  /*75e90*/  LOP3.LUT R40, R40, 0xffff, RZ, 0xc0, !PT ;  /* 0x0000ffff28287812 */ /* 0x000fe400078ec0ff */
[----:B------:R-:W-:Y:S02]  /*75ea0*/  PRMT R42, R43, 0x3340, R42 ;  /* 0x000033402b2a7816 */ /* 0x000fe4000000002a */
[----:B------:R-:W-:-:S03]  /*75eb0*/  PRMT R40, R41, 0x3340, R40 ;  /* 0x0000334029287816 */ /* 0x000fc60000000028 */
[----:B------:R4:W-:Y:S01]  /*75ec0*/  STL [R1+0x257c], R42 ;  /* 0x00257c2a01007387 */ /* 0x0009e20000100800 */
[----:B---3--:R-:W-:-:S03]  /*75ed0*/  LOP3.LUT R43, R61, 0xffff, RZ, 0xc0, !PT ;  /* 0x0000ffff3d2b7812 */ /* 0x008fc600078ec0ff */
[----:B------:R0:W-:Y:S01]  /*75ee0*/  STL [R1+0x2538], R40 ;  /* 0x0025382801007387 */ /* 0x0001e20000100800 */
[----:B----4-:R-:W-:Y:S02]  /*75ef0*/  LOP3.LUT R42, R47, 0xffff, RZ, 0xc0, !PT ;  /* 0x0000ffff2f2a7812 */ /* 0x010fe400078ec0ff */
[----:B0-----:R-:W-:Y:S02]  /*75f00*/  PRMT R40, R43, 0x3340, R1 ;  /* 0x000033402b287816 */ /* 0x001fe40000000001 */
[----:B--2---:R-:W-:-:S04]  /*75f10*/  LOP3.LUT R44, R2, 0xffff, RZ, 0xc0, !PT ;  /* 0x0000ffff022c7812 */ /* 0x004fc800078ec0ff */
[----:B------:R-:W-:-:S04]  /*75f20*/  PRMT R41, R44, 0x3340, R42 ;  /* 0x000033402c297816 */ /* 0x000fc8000000002a */
[----:B------:R-:W-:Y:S02]  /*75f30*/  PRMT R2, R41, 0x5410, R40 ;  /* 0x0000541029027816 */ /* 0x000fe40000000028 */
[----:B------:R-:W-:-:S05]  /*75f40*/  IADD3 R40, P6, R50, R17, RZ ;  /* 0x0000001132287210 */ /* 0x000fca0007fde0ff */
[----:B------:R-:W-:Y:S01]  /*75f50*/  IMAD.X R41, R8, 0x1, R20, P6 ;  /* 0x0000000108297824 */ /* 0x000fe200030e0614 */
[----:B------:R0:W-:Y:S01]  /*75f60*/  STL [R1+0x25e0], R2 ;  /* 0x0025e00201007387 */ /* 0x0001e20000100800 */
[----:B------:R-:W-:-:S03]  /*75f70*/  SHF.R.U32.HI R44, RZ, 0x8, R44 ;  /* 0x00000008ff2c7819 */ /* 0x000fc6000001162c */
[----:B0-----:R-:W2:Y:S04]  /*75f80*/  LDL.LU R2, [R1+0x488] ;  /* 0x0004880001027983 */ /* 0x001ea80000300800 */
        /* <DEDUP_REMOVED lines=8> */
[----:B------:R-:W-:Y:S02]  /*76010*/  LOP3.LUT R43, R59, 0xffff, RZ, 0xc0, !PT ;  /* 0x0000ffff3b2b7812 */ /* 0x000fe400078ec0ff */
[----:B------:R-:W-:-:S02]  /*76020*/  LOP3.LUT R44, R60, 0xffff, RZ, 0xc0, !PT ;  /* 0x0000ffff3c2c7812 */ /* 0x000fc400078ec0ff */
[----:B------:R-:W-:Y:S01]  /*76030*/  LOP3.LUT R42, R55, 0xffff, RZ, 0xc0, !PT ;  /* 0x0000ffff372a7812 */ /* 0x000fe200078ec0ff */
[----:B------:R0:W-:Y:S01]  /*76040*/  STL [R1+0x252c], R41 ;  /* 0x00252c2901007387 */ /* 0x0001e20000100800 */
[----:B------:R-:W-:-:S03]  /*76050*/  IADD3 R60, P6, R50, R18, RZ ;  /* 0x00000012323c7210 */ /* 0x000fc60007fde0ff */
[----:B------:R1:W-:Y:S01]  /*76060*/  STL [R1+0x128], R40 ;  /* 0x0001282801007387 */ /* 0x0003e20000100800 */
[----:B0-----:R-:W-:Y:S02]  /*76070*/  PRMT R41, R43, 0x3340, R42 ;  /* 0x000033402b297816 */ /* 0x001fe4000000002a */
[----:B-1----:R-:W-:Y:S01]  /*76080*/  PRMT R40, R44, 0x3340, R1 ;  /* 0x000033402c287816 */ /* 0x002fe20000000001 */
[----:B------:R-:W-:-:S03]  /*76090*/  IMAD.X R61, R8, 0x1, R21, P6 ;  /* 0x00000001083d7824 */ /* 0x000fc600030e0615 */
[----:B------:R-:W-:Y:S02]  /*760a0*/  PRMT R40, R41, 0x5410, R40 ;  /* 0x0000541029287816 */ /* 0x000fe40000000028 */
[----:B------:R-:W-:-:S03]  /*760b0*/  SHF.R.U32.HI R43, RZ, 0x8, R43 ;  /* 0x00000008ff2b7819 */ /* 0x000fc6000001162b */
[----:B------:R0:W-:Y:S04]  /*760c0*/  STL [R1+0x25dc], R40 ;  /* 0x0025dc2801007387 */ /* 0x0001e80000100800 */
[----:B------:R-:W3:Y:S04]  /*760d0*/  LDL.LU R45, [R1+0x2574] ;  /* 0x00257400012d7983 */ /* 0x000ee80000300800 */
[----:B------:R-:W4:Y:S04]  /*760e0*/  LDL.LU R47, [R1+0x2524] ;  /* 0x00252400012f7983 */ /* 0x000f280000300800 */
[----:B------:R1:W-:Y:S01]  /*760f0*/  STL.64 [R1+0x750], R60 ;  /* 0x0007503c01007387 */ /* 0x0003e20000100a00 */
[----:B0-----:R-:W-:-:S02]  /*76100*/  SHF.R.U32.HI R40, RZ, 0x8, R46 ;  /* 0x00000008ff287819 */ /* 0x001fc4000001162e */
[----:B------:R-:W-:Y:S02]  /*76110*/  SHF.R.U32.HI R41, RZ, 0x8, R42 ;  /* 0x00000008ff297819 */ /* 0x000fe4000001162a */
[----:B------:R-:W-:Y:S01]  /*76120*/  LOP3.LUT R42, R43, 0xffff, RZ, 0xc0, !PT ;  /* 0x0000ffff2b2a7812 */ /* 0x000fe200078ec0ff */
[----:B-1----:R-:W4:Y:S04]  /*76130*/  LDL.LU R61, [R1+0x2554] ;  /* 0x00255400013d7983 */ /* 0x002f280000300800 */
[----:B------:R-:W4:Y:S04]  /*76140*/  LDL.LU R60, [R1+0x2564] ;  /* 0x00256400013c7983 */ /* 0x000f280000300800 */
[----:B------:R-:W4:Y:S04]  /*76150*/  LDL.LU R55, [R1+0x2514] ;  /* 0x0025140001377983 */ /* 0x000f280000300800 */
[----:B------:R-:W4:Y:S04]  /*76160*/  LDL.LU R59, [R1+0x2540] ;  /* 0x00254000013b7983 */ /* 0x000f280000300800 */
[----:B------:R-:W4:Y:S04]  /*76170*/  LDL.LU R46, [R1+0x54c] ;  /* 0x00054c00012e7983 */ /* 0x000f280000300800 */
[----:B------:R-:W4:Y:S01]  /*76180*/  LDL.LU R43, [R1+0x60c] ;  /* 0x00060c00012b7983 */ /* 0x000f220000300800 */
[----:B------:R-:W-:-:S02]  /*76190*/  LOP3.LUT R40, R40, 0xffff, RZ, 0xc0, !PT ;  /* 0x0000ffff28287812 */ /* 0x000fc400078ec0ff */
[----:B------:R-:W-:Y:S02]  /*761a0*/  LOP3.LUT R41, R41, 0xffff, RZ, 0xc0, !PT ;  /* 0x0000ffff29297812 */ /* 0x000fe400078ec0ff */
[----:B------:R-:W-:-:S05]  /*761b0*/  PRMT R40, R40, 0x3340, R1 ;  /* 0x0000334028287816 */ /* 0x000fca0000000001 */
[----:B------:R0:W-:Y:S02]  /*761c0*/  STL [R1+0x124], R40 ;  /* 0x0001242801007387 */ /* 0x0001e40000100800 */
[----:B0-----:R-:W-:-:S05]  /*761d0*/  PRMT R40, R42, 0x3340, R41 ;  /* 0x000033402a287816 */ /* 0x001fca0000000029 */
[----:B------:R0:W-:Y:S01]  /*761e0*/  STL [R1+0x2528], R40 ;  /* 0x0025282801007387 */ /* 0x0001e20000100800 */
[----:B--2---:R-:W-:-:S04]  /*761f0*/  LOP3.LUT R2, R2, 0xffff, RZ, 0xc0, !PT ;  /* 0x0000ffff02027812 */ /* 0x004fc800078ec0ff */
[----:B0-----:R-:W-:Y:S01]  /*76200*/  PRMT R40, R2, 0x3340, R1 ;  /* 0x0000334002287816 */ /* 0x001fe20000000001 */
[----:B------:R0:W-:Y:S01]  /*76210*/  STL [R1+0xc48], R2 ;  /* 0x000c480201007387 */ /* 0x0001e20000100800 */
[----:B---3--:R-:W-:Y:S02]  /*76220*/  LOP3.LUT R45, R45, 0xffff, RZ, 0xc0, !PT ;  /* 0x0000ffff2d2d7812 */ /* 0x008fe400078ec0ff */
[----:B----4-:R-:W-:Y:S02]  /*76230*/  LOP3.LUT R47, R47, 0xffff, RZ, 0xc0, !PT ;  /* 0x0000ffff2f2f7812 */ /* 0x010fe400078ec0ff */
[----:B------:R-:W-:Y:S02]  /*76240*/  LOP3.LUT R42, R46, 0xffff, RZ, 0xc0, !PT ;  /* 0x0000ffff2e2a7812 */ /* 0x000fe400078ec0ff */
[----:B------:R-:W-:-:S04]  /*76250*/  LOP3.LUT R43, R43, 0xffff, RZ, 0xc0, !PT ;  /* 0x0000ffff2b2b7812 */ /* 0x000fc800078ec0ff */
[----:B------:R-:W-:-:S04]  /*76260*/  PRMT R41, R43, 0x3340, R42 ;  /* 0x000033402b297816 */ /* 0x000fc8000000002a */
[----:B0-----:R-:W-:Y:S02]  /*76270*/  PRMT R2, R41, 0x5410, R40 ;  /* 0x0000541029027816 */ /* 0x001fe40000000028 */
[----:B------:R-:W-:-:S05]  /*76280*/  IADD3 R40, P6, R50, R22, RZ ;  /* 0x0000001632287210 */ /* 0x000fca0007fde0ff */
[----:B------:R-:W-:Y:S01]  /*76290*/  IMAD.X R41, R8, 0x1, R24, P6 ;  /* 0x0000000108297824 */ /* 0x000fe200030e0618 */
[----:B------:R-:W-:Y:S04]  /*762a0*/  STL [R1+0x2c3c], R2 ;  /* 0x002c3c0201007387 */ /* 0x000fe80000100800 */
[----:B------:R0:W-:Y:S01]  /*762b0*/  STL.64 [R1+0x748], R40 ;  /* 0x0007482801007387 */ /* 0x0001e20000100a00 */
[----:B------:R-:W-:Y:S02]  /*762c0*/  SHF.R.U32.HI R43, RZ, 0x8, R43 ;  /* 0x00000008ff2b7819 */ /* 0x000fe4000001162b */
[----:B0-----:R-:W-:Y:S02]  /*762d0*/  SHF.R.U32.HI R40, RZ, 0x8, R44 ;  /* 0x00000008ff287819 */ /* 0x001fe4000001162c */
[----:B------:R-:W-:-:S02]  /*762e0*/  SHF.R.U32.HI R41, RZ, 0x8, R42 ;  /* 0x00000008ff297819 */ /* 0x000fc4000001162a */
[----:B------:R-:W-:Y:S02]  /*762f0*/  LOP3.LUT R40, R40, 0xffff, RZ, 0xc0, !PT ;  /* 0x0000ffff28287812 */ /* 0x000fe400078ec0ff */
[----:B------:R-:W-:Y:S02]  /*76300*/  LOP3.LUT R42, R43, 0xffff, RZ, 0xc0, !PT ;  /* 0x0000ffff2b2a7812 */ /* 0x000fe400078ec0ff */
[----:B------:R-:W-:Y:S02]  /*76310*/  PRMT R40, R40, 0x3340, R1 ;  /* 0x0000334028287816 */ /* 0x000fe40000000001 */
[----:B------:R-:W-:Y:S02]  /*76320*/  LOP3.LUT R41, R41, 0xffff, RZ, 0xc0, !PT ;  /* 0x0000ffff29297812 */ /* 0x000fe400078ec0ff */
[----:B------:R-:W-:Y:S01]  /*76330*/  LOP3.LUT R44, R61, 0xffff, RZ, 0xc0, !PT ;  /* 0x0000ffff3d2c7812 */ /* 0x000fe200078ec0ff */
[----:B------:R0:W-:Y:S01]  /*76340*/  STL [R1+0x120], R40 ;  /* 0x0001202801007387 */ /* 0x0001e20000100800 */
[----:B------:R-:W-:-:S02]  /*76350*/  PRMT R2, R42, 0x3340, R41 ;  /* 0x000033402a027816 */ /* 0x000fc40000000029 */
[----:B------:R-:W-:Y:S02]  /*76360*/  PRMT R41, R45, 0x3340, R44 ;  /* 0x000033402d297816 */ /* 0x000fe4000000002c */
[----:B------:R-:W-:Y:S02]  /*76370*/  LOP3.LUT R43, R60, 0xffff, RZ, 0xc0, !PT ;  /* 0x0000ffff3c2b7812 */ /* 0x000fe400078ec0ff */
[----:B------:R-:W-:Y:S02]  /*76380*/  LOP3.LUT R46, R55, 0xffff, RZ, 0xc0, !PT ;  /* 0x0000ffff372e7812 */ /* 0x000fe400078ec0ff */
[----:B------:R-:W-:Y:S02]  /*76390*/  LOP3.LUT R42, R59, 0xffff, RZ, 0xc0, !PT ;  /* 0x0000ffff3b2a7812 */ /* 0x000fe400078ec0ff */
[----:B0-----:R-:W-:Y:S01]  /*763a0*/  PRMT R40, R47, 0x3340, R1 ;  /* 0x000033402f287816 */ /* 0x001fe20000000001 */
[----:B------:R0:W-:Y:S03]  /*763b0*/  STL [R1+0x254c], R2 ;  /* 0x00254c0201007387 */ /* 0x0001e60000100800 */
[----:B------:R-:W-:-:S02]  /*763c0*/  PRMT R59, R41, 0x5410, R40 ;  /* 0x00005410293b7816 */ /* 0x000fc40000000028 */
[----:B------:R-:W-:Y:S02]  /*763d0*/  PRMT R40, R46, 0x3340, R1 ;  /* 0x000033402e287816 */ /* 0x000fe40000000001 */
[----:B------:R-:W-:Y:S01]  /*763e0*/  PRMT R41, R43, 0x3340, R42 ;  /* 0x000033402b297816 */ /* 0x000fe2000000002a */
[----:B0-----:R-:W2:Y:S03]  /*763f0*/  LDL.LU R2, [R1+0x25c4] ;  /* 0x0025c40001027983 */ /* 0x001ea60000300800 */
[----:B------:R-:W-:Y:S02]  /*76400*/  PRMT R41, R41, 0x5410, R40 ;  /* 0x0000541029297816 */ /* 0x000fe40000000028 */
[----:B------:R-:W-:Y:S01]  /*76410*/  IADD3 R40, P6, R50, R23, RZ ;  /* 0x0000001732287210 */ /* 0x000fe20007fde0ff */
[----:B------:R-:W3:Y:S04]  /*76420*/  LDL.LU R61, [R1+0x25f8] ;  /* 0x0025f800013d7983 */ /* 0x000ee80000300800 */
[----:B------:R-:W4:Y:S04]  /*76430*/  LDL.LU R60, [R1+0x2618] ;  /* 0x00261800013c7983 */ /* 0x000f280000300800 */
[----:B------:R-:W4:Y:S04]  /*76440*/  LDL.LU R55, [R1+0x25c0] ;  /* 0x0025c00001377983 */ /* 0x000f280000300800 */
[----:B------:R0:W-:Y:S04]  /*76450*/  STL [R1+0x25bc], R59 ;  /* 0x0025bc3b01007387 */ /* 0x0001e80000100800 */
[----:B0-----:R-:W4:Y:S04]  /*76460*/  LDL.LU R59, [R1+0x25fc] ;  /* 0x0025fc00013b7983 */ /* 0x001f280000300800 */
[----:B------:R0:W-:Y:S02]  /*76470*/  STL [R1+0x25b8], R41 ;  /* 0x0025b82901007387 */ /* 0x0001e40000100800 */
[----:B0-----:R-:W-:-:S05]  /*76480*/  IMAD.X R41, R8, 0x1, R25, P6 ;  /* 0x0000000108297824 */ /* 0x001fca00030e0619 */
[----:B------:R0:W-:Y:S02]  /*76490*/  STL.64 [R1+0x730], R40 ;  /* 0x0007302801007387 */ /* 0x0001e40000100a00 */
[----:B0-----:R-:W-:Y:S02]  /*764a0*/  SHF.R.U32.HI R41, RZ, 0x8, R44 ;  /* 0x00000008ff297819 */ /* 0x001fe4000001162c */
[----:B------:R-:W4:Y:S01]  /*764b0*/  LDL.LU R44, [R1+0x2610] ;  /* 0x00261000012c7983 */ /* 0x000f220000300800 */
[----:B------:R-:W-:Y:S02]  /*764c0*/  SHF.R.U32.HI R45, RZ, 0x8, R45 ;  /* 0x00000008ff2d7819 */ /* 0x000fe4000001162d */
[----:B------:R-:W-:Y:S02]  /*764d0*/  SHF.R.U32.HI R43, RZ, 0x8, R43 ;  /* 0x00000008ff2b7819 */ /* 0x000fe4000001162b */
[----:B------:R-:W-:Y:S02]  /*764e0*/  SHF.R.U32.HI R40, RZ, 0x8, R42 ;  /* 0x00000008ff287819 */ /* 0x000fe4000001162a */
[----:B------:R-:W-:-:S02]  /*764f0*/  LOP3.LUT R42, R45, 0xffff, RZ, 0xc0, !PT ;  /* 0x0000ffff2d2a7812 */ /* 0x000fc400078ec0ff */
[----:B------:R-:W-:Y:S02]  /*76500*/  LOP3.LUT R41, R41, 0xffff, RZ, 0xc0, !PT ;  /* 0x0000ffff29297812 */ /* 0x000fe400078ec0ff */
[----:B------:R-:W-:Y:S02]  /*76510*/  LOP3.LUT R43, R43, 0xffff, RZ, 0xc0, !PT ;  /* 0x0000ffff2b2b7812 */ /* 0x000fe400078ec0ff */
[----:B------:R-:W-:Y:S02]  /*76520*/  LOP3.LUT R40, R40, 0xffff, RZ, 0xc0, !PT ;  /* 0x0000ffff28287812 */ /* 0x000fe400078ec0ff */
[----:B------:R-:W-:Y:S02]  /*76530*/  PRMT R45, R42, 0x3340, R41 ;  /* 0x000033402a2d7816 */ /* 0x000fe40000000029 */
[----:B------:R-:W-:Y:S02]  /*76540*/  PRMT R42, R43, 0x3340, R40 ;  /* 0x000033402b2a7816 */ /* 0x000fe40000000028 */
[----:B------:R-:W-:Y:S01]  /*76550*/  IADD3 R40, P6, R50, R26, RZ ;  /* 0x0000001a32287210 */ /* 0x000fe20007fde0ff */
[----:B------:R-:W-:Y:S04]  /*76560*/  STL [R1+0x251c], R45 ;  /* 0x00251c2d01007387 */ /* 0x000fe80000100800 */
[----:B------:R-:W-:Y:S01]  /*76570*/  IMAD.X R41, R8, 0x1, R29, P6 ;  /* 0x0000000108297824 */ /* 0x000fe200030e061d */
[----:B------:R-:W-:Y:S04]  /*76580*/  STL [R1+0x2510], R42 ;  /* 0x0025102a01007387 */ /* 0x000fe80000100800 */
[----:B------:R0:W-:Y:S02]  /*76590*/  STL.64 [R1+0x740], R40 ;  /* 0x0007402801007387 */ /* 0x0001e40000100a00 */
[----:B0-----:R-:W-:-:S02]  /*765a0*/  SHF.R.U32.HI R40, RZ, 0x8, R46 ;  /* 0x00000008ff287819 */ /* 0x001fc4000001162e */
[----:B------:R-:W-:Y:S02]  /*765b0*/  SHF.R.U32.HI R41, RZ, 0x8, R47 ;  /* 0x00000008ff297819 */ /* 0x000fe4000001162f */
[----:B------:R-:W-:Y:S02]  /*765c0*/  LOP3.LUT R40, R40, 0xffff, RZ, 0xc0, !PT ;  /* 0x0000ffff28287812 */ /* 0x000fe400078ec0ff */
[----:B------:R-:W-:Y:S02]  /*765d0*/  LOP3.LUT R41, R41, 0xffff, RZ, 0xc0, !PT ;  /* 0x0000ffff29297812 */ /* 0x000fe400078ec0ff */
[--C-:B------:R-:W-:Y:S02]  /*765e0*/  PRMT R42, R40, 0x3340, R1.reuse ;  /* 0x00003340282a7816 */ /* 0x100fe40000000001 */
[----:B------:R-:W-:-:S03]  /*765f0*/  PRMT R40, R41, 0x3340, R1 ;  /* 0x0000334029287816 */ /* 0x000fc60000000001 */
[----:B------:R-:W-:Y:S04]  /*76600*/  STL [R1+0x11c], R42 ;  /* 0x00011c2a01007387 */ /* 0x000fe80000100800 */
[----:B------:R0:W-:Y:S01]  /*76610*/  STL [R1+0x118], R40 ;  /* 0x0001182801007387 */ /* 0x0001e20000100800 */
[----:B--2---:R-:W-:-:S03]  /*76620*/  LOP3.LUT R47, R2, 0xffff, RZ, 0xc0, !PT ;  /* 0x0000ffff022f7812 */ /* 0x004fc600078ec0ff */
[----:B------:R-:W2:Y:S01]  /*76630*/  LDL.LU R2, [R1+0x25cc] ;  /* 0x0025cc0001027983 */ /* 0x000ea20000300800 */
[----:B---3--:R-:W-:-:S03]  /*76640*/  LOP3.LUT R43, R61, 0xffff, RZ, 0xc0, !PT ;  /* 0x0000ffff3d2b7812 */ /* 0x008fc600078ec0ff */
[----:B------:R-:W3:Y:S01]  /*76650*/  LDL.LU R61, [R1+0x25f0] ;  /* 0x0025f000013d7983 */ /* 0x000ee20000300800 */
[----:B----4-:R-:W-:Y:S02]  /*76660*/  LOP3.LUT R46, R55, 0xffff, RZ, 0xc0, !PT ;  /* 0x0000ffff372e7812 */ /* 0x010fe400078ec0ff */
[----:B------:R-:W-:Y:S02]  /*76670*/  LOP3.LUT R45, R44, 0xffff, RZ, 0xc0, !PT ;  /* 0x0000ffff2c2d7812 */ /* 0x000fe400078ec0ff */
[----:B------:R-:W-:Y:S02]  /*76680*/  LOP3.LUT R44, R60, 0xffff, RZ, 0xc0, !PT ;  /* 0x0000ffff3c2c7812 */ /* 0x000fe400078ec0ff */
[----:B------:R-:W4:Y:S04]  /*76690*/  LDL.LU R60, [R1+0x260c] ;  /* 0x00260c00013c7983 */ /* 0x000f280000300800 */
[----:B------:R-:W2:Y:S01]  /*766a0*/  LDL.LU R55, [R1+0x25c8] ;  /* 0x0025c80001377983 */ /* 0x000ea20000300800 */
[----:B0-----:R-:W-:-:S02]  /*766b0*/  PRMT R40, R47, 0x3340, R1 ;  /* 0x000033402f287816 */ /* 0x001fc40000000001 */
[----:B------:R-:W-:Y:S02]  /*766c0*/  PRMT R41, R45, 0x3340, R43 ;  /* 0x000033402d297816 */ /* 0x000fe4000000002b */
[----:B------:R-:W-:Y:S02]  /*766d0*/  LOP3.LUT R42, R59, 0xffff, RZ, 0xc0, !PT ;  /* 0x0000ffff3b2a7812 */ /* 0x000fe400078ec0ff */
[----:B------:R-:W-:Y:S01]  /*766e0*/  PRMT R41, R41, 0x5410, R40 ;  /* 0x0000541029297816 */ /* 0x000fe20000000028 */
[----:B------:R-:W3:Y:S01]  /*766f0*/  LDL.LU R59, [R1+0x25f4] ;  /* 0x0025f400013b7983 */ /* 0x000ee20000300800 */
[----:B------:R-:W-:-:S03]  /*76700*/  PRMT R40, R46, 0x3340, R1 ;  /* 0x000033402e287816 */ /* 0x000fc60000000001 */
[----:B------:R0:W-:Y:S02]  /*76710*/  STL [R1+0x25ac], R41 ;  /* 0x0025ac2901007387 */ /* 0x0001e40000100800 */
[----:B0-----:R-:W-:-:S04]  /*76720*/  PRMT R41, R44, 0x3340, R42 ;  /* 0x000033402c297816 */ /* 0x001fc8000000002a */
[----:B------:R-:W-:Y:S02]  /*76730*/  PRMT R41, R41, 0x5410, R40 ;  /* 0x0000541029297816 */ /* 0x000fe40000000028 */
[----:B------:R-:W-:-:S03]  /*76740*/  IADD3 R40, P6, R50, R27, RZ ;  /* 0x0000001b32287210 */ /* 0x000fc60007fde0ff */
[----:B------:R0:W-:Y:S02]  /*76750*/  STL [R1+0x25a8], R41 ;  /* 0x0025a82901007387 */ /* 0x0001e40000100800 */
[----:B0-----:R-:W-:-:S05]  /*76760*/  IMAD.X R41, R8, 0x1, R31, P6 ;  /* 0x0000000108297824 */ /* 0x001fca00030e061f */
[----:B------:R0:W-:Y:S02]  /*76770*/  STL.64 [R1+0x720], R40 ;  /* 0x0007202801007387 */ /* 0x0001e40000100a00 */
[----:B0-----:R-:W-:Y:S02]  /*76780*/  SHF.R.U32.HI R41, RZ, 0x8, R45 ;  /* 0x00000008ff297819 */ /* 0x001fe4000001162d */
[----:B------:R-:W3:Y:S01]  /*76790*/  LDL.LU R45, [R1+0x2608] ;  /* 0x00260800012d7983 */ /* 0x000ee20000300800 */
        /* <DEDUP_REMOVED lines=10> */
[----:B------:R-:W-:Y:S01]  /*76840*/  STL [R1+0x2508], R44 ;  /* 0x0025082c01007387 */ /* 0x000fe20000100800 */
[----:B------:R-:W-:-:S03]  /*76850*/  SHF.R.U32.HI R41, RZ, 0x8, R46 ;  /* 0x00000008ff297819 */ /* 0x000fc6000001162e */
[----:B------:R0:W-:Y:S01]  /*76860*/  STL [R1+0x1804], R40 ;  /* 0x0018042801007387 */ /* 0x0001e20000100800 */
[----:B------:R-:W-:Y:S01]  /*76870*/  IMAD.X R43, R8, 0x1, R32, P6 ;  /* 0x00000001082b7824 */ /* 0x000fe200030e0620 */
[----:B------:R-:W-:Y:S02]  /*76880*/  LOP3.LUT R41, R41, 0xffff, RZ, 0xc0, !PT ;  /* 0x0000ffff29297812 */ /* 0x000fe400078ec0ff */
[----:B0-----:R-:W-:Y:S02]  /*76890*/  SHF.R.U32.HI R40, RZ, 0x8, R47 ;  /* 0x00000008ff287819 */ /* 0x001fe4000001162f */
[----:B------:R0:W-:Y:S02]  /*768a0*/  STL.64 [R1+0x738], R42 ;  /* 0x0007382a01007387 */ /* 0x0001e40000100a00 */
[----:B------:R-:W-:-:S04]  /*768b0*/  LOP3.LUT R40, R40, 0xffff, RZ, 0xc0, !PT ;  /* 0x0000ffff28287812 */ /* 0x000fc800078ec0ff */
[--C-:B0-----:R-:W-:Y:S02]  /*768c0*/  PRMT R42, R40, 0x3340, R1.reuse ;  /* 0x00003340282a7816 */ /* 0x101fe40000000001 */
[----:B------:R-:W-:-:S03]  /*768d0*/  PRMT R40, R41, 0x3340, R1 ;  /* 0x0000334029287816 */ /* 0x000fc60000000001 */
[----:B------:R-:W-:Y:S04]  /*768e0*/  STL [R1+0x114], R42 ;  /* 0x0001142a01007387 */ /* 0x000fe80000100800 */
[----:B------:R0:W-:Y:S01]  /*768f0*/  STL [R1+0x110], R40 ;  /* 0x0001102801007387 */ /* 0x0001e20000100800 */
[----:B----4-:R-:W-:-:S03]  /*76900*/  LOP3.LUT R44, R60, 0xffff, RZ, 0xc0, !PT ;  /* 0x0000ffff3c2c7812 */ /* 0x010fc600078ec0ff */
[----:B------:R-:W4:Y:S01]  /*76910*/  LDL.LU R60, [R1+0x370] ;  /* 0x00037000013c7983 */ /* 0x000f220000300800 */
[----:B--2---:R-:W-:-:S03]  /*76920*/  LOP3.LUT R46, R55, 0xffff, RZ, 0xc0, !PT ;  /* 0x0000ffff372e7812 */ /* 0x004fc600078ec0ff */
[----:B------:R-:W2:Y:S01]  /*76930*/  LDL.LU R55, [R1+0xcc] ;  /* 0x0000cc0001377983 */ /* 0x000ea20000300800 */
[----:B------:R-:W-:Y:S02]  /*76940*/  LOP3.LUT R47, R2, 0xffff, RZ, 0xc0, !PT ;  /* 0x0000ffff022f7812 */ /* 0x000fe400078ec0ff */
[----:B---3--:R-:W-:Y:S02]  /*76950*/  LOP3.LUT R43, R61, 0xffff, RZ, 0xc0, !PT ;  /* 0x0000ffff3d2b7812 */ /* 0x008fe400078ec0ff */
[----:B0-----:R-:W-:Y:S02]  /*76960*/  PRMT R40, R47, 0x3340, R1 ;  /* 0x000033402f287816 */ /* 0x001fe40000000001 */
[----:B------:R-:W-:Y:S02]  /*76970*/  LOP3.LUT R42, R59, 0xffff, RZ, 0xc0, !PT ;  /* 0x0000ffff3b2a7812 */ /* 0x000fe400078ec0ff */
[----:B------:R-:W-:-:S04]  /*76980*/  LOP3.LUT R45, R45, 0xffff, RZ, 0xc0, !PT ;  /* 0x0000ffff2d2d7812 */ /* 0x000fc800078ec0ff */
[----:B------:R-:W-:-:S04]  /*76990*/  PRMT R41, R45, 0x3340, R43 ;  /* 0x000033402d297816 */ /* 0x000fc8000000002b */
[----:B------:R-:W-:Y:S02]  /*769a0*/  PRMT R2, R41, 0x5410, R40 ;  /* 0x0000541029027816 */ /* 0x000fe40000000028 */
[----:B------:R-:W-:Y:S02]  /*769b0*/  PRMT R40, R46, 0x3340, R1 ;  /* 0x000033402e287816 */ /* 0x000fe40000000001 */
[----:B------:R-:W-:Y:S01]  /*769c0*/  PRMT R41, R44, 0x3340, R42 ;  /* 0x000033402c297816 */ /* 0x000fe2000000002a */
[----:B------:R0:W-:Y:S03]  /*769d0*/  STL [R1+0x259c], R2 ;  /* 0x00259c0201007387 */ /* 0x0001e60000100800 */
[----:B0-----:R-:W-:Y:S02]  /*769e0*/  PRMT R2, R41, 0x5410, R40 ;  /* 0x0000541029027816 */ /* 0x001fe40000000028 */
[----:B------:R-:W-:-:S03]  /*769f0*/  IADD3 R40, P6, R50, R30, RZ ;  /* 0x0000001e32287210 */ /* 0x000fc60007fde0ff */
[----:B------:R0:W-:Y:S02]  /*76a00*/  STL [R1+0x2598], R2 ;  /* 0x0025980201007387 */ /* 0x0001e40000100800 */
[----:B------:R-:W-:Y:S01]  /*76a10*/  IMAD.X R41, R8, 0x1, R33, P6 ;  /* 0x0000000108297824 */ /* 0x000fe200030e0621 */
[----:B------:R-:W-:Y:S02]  /*76a20*/  SHF.R.U32.HI R44, RZ, 0x8, R44 ;  /* 0x00000008ff2c7819 */ /* 0x000fe4000001162c */
[----:B------:R-:W-:Y:S01]  /*76a30*/  SHF.R.U32.HI R42, RZ, 0x8, R42 ;  /* 0x00000008ff2a7819 */ /* 0x000fe2000001162a */
[----:B0-----:R-:W3:Y:S04]  /*76a40*/  LDL.LU R2, [R1+0x368] ;  /* 0x0003680001027983 */ /* 0x001ee80000300800 */
[----:B------:R-:W3:Y:S04]  /*76a50*/  LDL.LU R61, [R1+0x2a0] ;  /* 0x0002a000013d7983 */ /* 0x000ee80000300800 */
[----:B------:R0:W-:Y:S01]  /*76a60*/  STL.64 [R1+0x718], R40 ;  /* 0x0007182801007387 */ /* 0x0001e20000100a00 */
[----:B------:R-:W-:-:S02]  /*76a70*/  LOP3.LUT R42, R42, 0xffff, RZ, 0xc0, !PT ;  /* 0x0000ffff2a2a7812 */ /* 0x000fc400078ec0ff */
[----:B0-----:R-:W-:Y:S02]  /*76a80*/  SHF.R.U32.HI R41, RZ, 0x8, R45 ;  /* 0x00000008ff297819 */ /* 0x001fe4000001162d */
[----:B------:R-:W-:Y:S02]  /*76a90*/  SHF.R.U32.HI R40, RZ, 0x8, R43 ;  /* 0x00000008ff287819 */ /* 0x000fe4000001162b */
[----:B------:R-:W-:Y:S02]  /*76aa0*/  LOP3.LUT R43, R44, 0xffff, RZ, 0xc0, !PT ;  /* 0x0000ffff2c2b7812 */ /* 0x000fe400078ec0ff */
[----:B------:R-:W-:Y:S02]  /*76ab0*/  LOP3.LUT R41, R41, 0xffff, RZ, 0xc0, !PT ;  /* 0x0000ffff29297812 */ /* 0x000fe400078ec0ff */
[----:B------:R-:W-:Y:S02]  /*76ac0*/  LOP3.LUT R40, R40, 0xffff, RZ, 0xc0, !PT ;  /* 0x0000ffff28287812 */ /* 0x000fe400078ec0ff */
[----:B------:R-:W-:-:S02]  /*76ad0*/  PRMT R44, R43, 0x3340, R42 ;  /* 0x000033402b2c7816 */ /* 0x000fc4000000002a */
        /* <DEDUP_REMOVED lines=9> */
[----:B------:R-:W-:Y:S02]  /*76b70*/  LOP3.LUT R40, R40, 0xffff, RZ, 0xc0, !PT ;  /* 0x0000ffff28287812 */ /* 0x000fe400078ec0ff */
[----:B------:R-:W-:-:S02]  /*76b80*/  LOP3.LUT R45, R7, 0xffff, RZ, 0xc0, !PT ;  /* 0x0000ffff072d7812 */ /* 0x000fc400078ec0ff */
[--C-:B0-----:R-:W-:Y:S02]  /*76b90*/  PRMT R42, R40, 0x3340, R1.reuse ;  /* 0x00003340282a7816 */ /* 0x101fe40000000001 */
[----:B------:R-:W-:-:S03]  /*76ba0*/  PRMT R40, R41, 0x3340, R1 ;  /* 0x0000334029287816 */ /* 0x000fc60000000001 */
[----:B------:R2:W-:Y:S04]  /*76bb0*/  STL [R1+0x10c], R42 ;  /* 0x00010c2a01007387 */ /* 0x0005e80000100800 */
[----:B------:R0:W-:Y:S04]  /*76bc0*/  STL [R1+0x108], R40 ;  /* 0x0001082801007387 */ /* 0x0001e80000100800 */
[----:B------:R-:W3:Y:S04]  /*76bd0*/  LDL.LU R7, [R1+0x2f18] ;  /* 0x002f180001077983 */ /* 0x000ee80000300800 */
[----:B------:R-:W3:Y:S01]  /*76be0*/  LDL.LU R59, [R1+0x300] ;  /* 0x00030000013b7983 */ /* 0x000ee20000300800 */
[----:B--2---:R-:W-:-:S03]  /*76bf0*/  LOP3.LUT R42, R55, 0xffff, RZ, 0xc0, !PT ;  /* 0x0000ffff372a7812 */ /* 0x004fc600078ec0ff */
[----:B------:R-:W2:Y:S01]  /*76c00*/  LDL.LU R55, [R1+0x8c] ;  /* 0x00008c0001377983 */ /* 0x000ea20000300800 */
[----:B----4-:R-:W-:-:S03]  /*76c10*/  LOP3.LUT R43, R60, 0xffff, RZ, 0xc0, !PT ;  /* 0x0000ffff3c2b7812 */ /* 0x010fc600078ec0ff */
[----:B------:R-:W4:Y:S01]  /*76c20*/  LDL.LU R60, [R1+0x18] ;  /* 0x00001800013c7983 */ /* 0x000f220000300800 */
[----:B0-----:R-:W-:Y:S02]  /*76c30*/  PRMT R40, R45, 0x3340, R1 ;  /* 0x000033402d287816 */ /* 0x001fe40000000001 */
[----:B------:R-:W-:Y:S02]  /*76c40*/  PRMT R41, R43, 0x3340, R42 ;  /* 0x000033402b297816 */ /* 0x000fe4000000002a */
[----:B------:R-:W-:Y:S02]  /*76c50*/  IADD3 R46, P6, R50, R35, RZ ;  /* 0x00000023322e7210 */ /* 0x000fe40007fde0ff */
[----:B------:R-:W-:-:S03]  /*76c60*/  PRMT R40, R41, 0x5410, R40 ;  /* 0x0000541029287816 */ /* 0x000fc60000000028 */
[----:B------:R-:W-:Y:S02]  /*76c70*/  IMAD.X R47, R8, 0x1, R38, P6 ;  /* 0x00000001082f7824 */ /* 0x000fe400030e0626 */
[----:B------:R0:W-:Y:S02]  /*76c80*/  STL [R1+0x2594], R40 ;  /* 0x0025942801007387 */ /* 0x0001e40000100800 */
[----:B0-----:R-:W-:Y:S02]  /*76c90*/  IADD3 R40, P6, R50, R37, RZ ;  /* 0x0000002532287210 */ /* 0x001fe40007fde0ff */
[----:B------:R-:W4:Y:S03]  /*76ca0*/  LDL.LU R50, [R1+0x2f14] ;  /* 0x002f140001327983 */ /* 0x000f260000300800 */
[----:B------:R-:W-:Y:S01]  /*76cb0*/  IMAD.X R41, R8, 0x1, R39, P6 ;  /* 0x0000000108297824 */ /* 0x000fe200030e0627 */
[----:B------:R-:W-:Y:S01]  /*76cc0*/  STL.64 [R1+0x708], R46 ;  /* 0x0007082e01007387 */ /* 0x000fe20000100a00 */
[----:B------:R-:W-:-:S03]  /*76cd0*/  SHF.R.U32.HI R8, RZ, 0x8, R42 ;  /* 0x00000008ff087819 */ /* 0x000fc6000001162a */
[----:B------:R0:W-:Y:S01]  /*76ce0*/  STL.64 [R1+0x710], R40 ;  /* 0x0007102801007387 */ /* 0x0001e20000100a00 */
[----:B------:R-:W-:Y:S02]  /*76cf0*/  LOP3.LUT R8, R8, 0xffff, RZ, 0xc0, !PT ;  /* 0x0000ffff08087812 */ /* 0x000fe400078ec0ff */
[----:B0-----:R-:W-:-:S04]  /*76d00*/  SHF.R.U32.HI R40, RZ, 0x8, R43 ;  /* 0x00000008ff287819 */ /* 0x001fc8000001162b */
[----:B------:R-:W-:Y:S02]  /*76d10*/  LOP3.LUT R40, R40, 0xffff, RZ, 0xc0, !PT ;  /* 0x0000ffff28287812 */ /* 0x000fe400078ec0ff */
[----:B------:R-:W-:Y:S02]  /*76d20*/  LOP3.LUT R42, R4, 0xffff, RZ, 0xc0, !PT ;  /* 0x0000ffff042a7812 */ /* 0x000fe400078ec0ff */
[----:B------:R-:W-:-:S05]  /*76d30*/  PRMT R8, R40, 0x3340, R8 ;  /* 0x0000334028087816 */ /* 0x000fca0000000008 */
[----:B------:R0:W-:Y:S04]  /*76d40*/  STL [R1+0xfd0], R8 ;  /* 0x000fd00801007387 */ /* 0x0001e80000100800 */
[----:B------:R-:W4:Y:S01]  /*76d50*/  LDL.LU R4, [R1+0x2f10] ;  /* 0x002f100001047983 */ /* 0x000f220000300800 */
[----:B0-----:R-:W-:Y:S02]  /*76d60*/  PRMT R8, R42, 0x3340, R1 ;  /* 0x000033402a087816 */ /* 0x001fe40000000001 */
[----:B---3--:R-:W-:Y:S02]  /*76d70*/  LOP3.LUT R43, R2, 0xffff, RZ, 0xc0, !PT ;  /* 0x0000ffff022b7812 */ /* 0x008fe400078ec0ff */
[----:B------:R-:W-:-:S04]  /*76d80*/  LOP3.LUT R41, R61, 0xffff, RZ, 0xc0, !PT ;  /* 0x0000ffff3d297812 */ /* 0x000fc800078ec0ff */
[----:B------:R-:W-:Y:S02]  /*76d90*/  PRMT R40, R43, 0x3340, R41 ;  /* 0x000033402b287816 */ /* 0x000fe40000000029 */
[----:B------:R-:W-:Y:S02]  /*76da0*/  SHF.R.U32.HI R43, RZ, 0x8, R43 ;  /* 0x00000008ff2b7819 */ /* 0x000fe4000001162b */
[----:B------:R-:W-:Y:S02]  /*76db0*/  PRMT R2, R40, 0x5410, R8 ;  /* 0x0000541028027816 */ /* 0x000fe40000000008 */
[----:B------:R-:W-:Y:S02]  /*76dc0*/  SHF.R.U32.HI R40, RZ, 0x8, R41 ;  /* 0x00000008ff287819 */ /* 0x000fe40000011629 */
[----:B------:R-:W-:Y:S01]  /*76dd0*/  LOP3.LUT R41, R43, 0xffff, RZ, 0xc0, !PT ;  /* 0x0000ffff2b297812 */ /* 0x000fe200078ec0ff */
[----:B------:R0:W-:Y:S01]  /*76de0*/  STL [R1+0x258c], R2 ;  /* 0x00258c0201007387 */ /* 0x0001e20000100800 */
[----:B------:R-:W-:-:S03]  /*76df0*/  SHF.R.U32.HI R8, RZ, 0x8, R42 ;  /* 0x00000008ff087819 */ /* 0x000fc6000001162a */
[----:B------:R-:W3:Y:S01]  /*76e00*/  LDL.LU R43, [R1+0x304] ;  /* 0x00030400012b7983 */ /* 0x000ee20000300800 */
[----:B------:R-:W-:Y:S02]  /*76e10*/  LOP3.LUT R40, R40, 0xffff, RZ, 0xc0, !PT ;  /* 0x0000ffff28287812 */ /* 0x000fe400078ec0ff */
[----:B------:R-:W-:Y:S02]  /*76e20*/  LOP3.LUT R8, R8, 0xffff, RZ, 0xc0, !PT ;  /* 0x0000ffff08087812 */ /* 0x000fe400078ec0ff */
[----:B------:R-:W-:Y:S02]  /*76e30*/  PRMT R40, R41, 0x3340, R40 ;  /* 0x0000334029287816 */ /* 0x000fe40000000028 */
[----:B------:R-:W-:Y:S02]  /*76e40*/  LOP3.LUT R44, R54, 0xffff, RZ, 0xc0, !PT ;  /* 0x0000ffff362c7812 */ /* 0x000fe400078ec0ff */
[--C-:B0-----:R-:W-:Y:S01]  /*76e50*/  PRMT R2, R8, 0x3340, R1.reuse ;  /* 0x0000334008027816 */ /* 0x101fe20000000001 */
[----:B------:R0:W-:Y:S01]  /*76e60*/  STL [R1+0xfc8], R40 ;  /* 0x000fc82801007387 */ /* 0x0001e20000100800 */
[----:B------:R-:W-:-:S03]  /*76e70*/  PRMT R8, R44, 0x3340, R1 ;  /* 0x000033402c087816 */ /* 0x000fc60000000001 */
[----:B------:R1:W-:Y:S04]  /*76e80*/  STL [R1+0x104], R2 ;  /* 0x0001040201007387 */ /* 0x0003e80000100800 */
[----:B------:R-:W3:Y:S04]  /*76e90*/  LDL.LU R47, [R1+0x4f4] ;  /* 0x0004f400012f7983 */ /* 0x000ee80000300800 */
[----:B------:R-:W3:Y:S01]  /*76ea0*/  LDL.LU R46, [R1+0x5b4] ;  /* 0x0005b400012e7983 */ /* 0x000ee20000300800 */
[----:B------:R-:W-:Y:S02]  /*76eb0*/  LOP3.LUT R42, R59, 0xffff, RZ, 0xc0, !PT ;  /* 0x0000ffff3b2a7812 */ /* 0x000fe400078ec0ff */
[----:B--2---:R-:W-:-:S04]  /*76ec0*/  LOP3.LUT R41, R55, 0xffff, RZ, 0xc0, !PT ;  /* 0x0000ffff37297812 */ /* 0x004fc800078ec0ff */
[----:B0-----:R-:W-:Y:S02]  /*76ed0*/  PRMT R40, R42, 0x3340, R41 ;  /* 0x000033402a287816 */ /* 0x001fe40000000029 */
[----:B----4-:R-:W-:Y:S02]  /*76ee0*/  IADD3 R54, P6, R60, R9, RZ ;  /* 0x000000093c367210 */ /* 0x010fe40007fde0ff */
[----:B-1----:R-:W-:Y:S02]  /*76ef0*/  PRMT R2, R40, 0x5410, R8 ;  /* 0x0000541028027816 */ /* 0x002fe40000000008 */
[----:B------:R-:W-:-:S03]  /*76f00*/  SHF.R.S32.HI R8, RZ, 0x1f, R60 ;  /* 0x0000001fff087819 */ /* 0x000fc6000001143c */
[----:B------:R0:W-:Y:S02]  /*76f10*/  STL [R1+0x2574], R2 ;  /* 0x0025740201007387 */ /* 0x0001e40000100800 */
[----:B------:R-:W-:Y:S01]  /*76f20*/  IMAD.X R55, R8, 0x1, R58, P6 ;  /* 0x0000000108377824 */ /* 0x000fe200030e063a */
[----:B------:R-:W-:Y:S01]  /*76f30*/  SHF.R.U32.HI R40, RZ, 0x8, R45 ;  /* 0x00000008ff287819 */ /* 0x000fe2000001162d */
[----:B0-----:R-:W2:Y:S04]  /*76f40*/  LDL.LU R2, [R1+0x670] ;  /* 0x0006700001027983 */ /* 0x001ea80000300800 */
[----:B------:R-:W4:Y:S04]  /*76f50*/  LDL.LU R61, [R1+0x4f0] ;  /* 0x0004f000013d7983 */ /* 0x000f280000300800 */
[----:B------:R0:W-:Y:S04]  /*76f60*/  STL.64 [R1+0x6f8], R54 ;  /* 0x0006f83601007387 */ /* 0x0001e80000100a00 */
[----:B0-----:R-:W4:Y:S04]  /*76f70*/  LDL.LU.64 R54, [R1+0x2f08] ;  /* 0x002f080001367983 */ /* 0x001f280000300a00 */
[----:B------:R-:W4:Y:S04]  /*76f80*/  LDL.LU R59, [R1+0x5b0] ;  /* 0x0005b000013b7983 */ /* 0x000f280000300800 */
[----:B------:R-:W4:Y:S01]  /*76f90*/  LDL.LU R45, [R1+0x674] ;  /* 0x00067400012d7983 */ /* 0x000f220000300800 */
[----:B------:R-:W-:-:S02]  /*76fa0*/  SHF.R.U32.HI R42, RZ, 0x8, R42 ;  /* 0x00000008ff2a7819 */ /* 0x000fc4000001162a */
[----:B------:R-:W-:Y:S02]  /*76fb0*/  SHF.R.U32.HI R41, RZ, 0x8, R41 ;  /* 0x00000008ff297819 */ /* 0x000fe40000011629 */
[----:B------:R-:W-:Y:S02]  /*76fc0*/  LOP3.LUT R40, R40, 0xffff, RZ, 0xc0, !PT ;  /* 0x0000ffff28287812 */ /* 0x000fe400078ec0ff */
[----:B------:R-:W-:Y:S02]  /*76fd0*/  LOP3.LUT R42, R42, 0xffff, RZ, 0xc0, !PT ;  /* 0x0000ffff2a2a7812 */ /* 0x000fe400078ec0ff */
[----:B------:R-:W-:Y:S02]  /*76fe0*/  LOP3.LUT R41, R41, 0xffff, RZ, 0xc0, !PT ;  /* 0x0000ffff29297812 */ /* 0x000fe400078ec0ff */
[----:B------:R-:W-:Y:S02]  /*76ff0*/  PRMT R40, R40, 0x3340, R1 ;  /* 0x0000334028287816 */ /* 0x000fe40000000001 */
[----:B------:R-:W-:-:S03]  /*77000*/  PRMT R41, R42, 0x3340, R41 ;  /* 0x000033402a297816 */ /* 0x000fc60000000029 */
[----:B------:R0:W-:Y:S01]  /*77010*/  STL [R1+0x100], R40 ;  /* 0x0001002801007387 */ /* 0x0001e20000100800 */
[----:B------:R-:W-:-:S03]  /*77020*/  LOP3.LUT R42, R4, 0xffff, RZ, 0xc0, !PT ;  /* 0x0000ffff042a7812 */ /* 0x000fc600078ec0ff */
[----:B------:R-:W-:Y:S01]  /*77030*/  STL [R1+0xfc4], R41 ;  /* 0x000fc42901007387 */ /* 0x000fe20000100800 */
[----:B0-----:R-:W-:-:S03]  /*77040*/  LOP3.LUT R40, R49, 0xffff, RZ, 0xc0, !PT ;  /* 0x0000ffff31287812 */ /* 0x001fc600078ec0ff */
[----:B------:R-:W4:Y:S04]  /*77050*/  LDL.LU R49, [R1+0x2f00] ;  /* 0x002f000001317983 */ /* 0x000f280000300800 */
[----:B------:R-:W4:Y:S04]  /*77060*/  LDL.LU R4, [R1+0x2efc] ;  /* 0x002efc0001047983 */ /* 0x000f280000300800 */
[----:B------:R0:W-:Y:S02]  /*77070*/  STL [R1+0xc40], R40 ;  /* 0x000c402801007387 */ /* 0x0001e40000100800 */
[----:B0-----:R-:W-:-:S02]  /*77080*/  PRMT R40, R40, 0x3340, R1 ;  /* 0x0000334028287816 */ /* 0x001fc40000000001 */
[----:B---3--:R-:W-:-:S04]  /*77090*/  LOP3.LUT R43, R43, 0xffff, RZ, 0xc0, !PT ;  /* 0x0000ffff2b2b7812 */ /* 0x008fc800078ec0ff */
[----:B------:R-:W-:-:S04]  /*770a0*/  PRMT R41, R43, 0x3340, R42 ;  /* 0x000033402b297816 */ /* 0x000fc8000000002a */
[----:B------:R-:W-:Y:S02]  /*770b0*/  PRMT R41, R41, 0x5410, R40 ;  /* 0x0000541029297816 */ /* 0x000fe40000000028 */
[----:B------:R-:W-:-:S03]  /*770c0*/  IADD3 R40, P6, R60, R10, RZ ;  /* 0x0000000a3c287210 */ /* 0x000fc60007fde0ff */
[----:B------:R0:W-:Y:S01]  /*770d0*/  STL [R1+0x256c], R41 ;  /* 0x00256c2901007387 */ /* 0x0001e20000100800 */
        /* <DEDUP_REMOVED lines=12> */
[----:B------:R-:W-:Y:S04]  /*771a0*/  STL [R1+0xfc], R43 ;  /* 0x0000fc2b01007387 */ /* 0x000fe80000100800 */
[----:B------:R0:W-:Y:S02]  /*771b0*/  STL [R1+0xfd8], R40 ;  /* 0x000fd82801007387 */ /* 0x0001e40000100800 */
[----:B0-----:R-:W-:-:S02]  /*771c0*/  PRMT R40, R47, 0x3340, R1 ;  /* 0x000033402f287816 */ /* 0x001fc40000000001 */
[----:B--2---:R-:W-:Y:S02]  /*771d0*/  LOP3.LUT R43, R2, 0xffff, RZ, 0xc0, !PT ;  /* 0x0000ffff022b7812 */ /* 0x004fe400078ec0ff */
[----:B------:R-:W2:Y:S01]  /*771e0*/  LDL.LU R2, [R1+0x25ec] ;  /* 0x0025ec0001027983 */ /* 0x000ea20000300800 */
[----:B----4-:R-:W-:-:S03]  /*771f0*/  LOP3.LUT R46, R61, 0xffff, RZ, 0xc0, !PT ;  /* 0x0000ffff3d2e7812 */ /* 0x010fc600078ec0ff */
[----:B------:R-:W3:Y:S01]  /*77200*/  LDL.LU R61, [R1+0x2548] ;  /* 0x00254800013d7983 */ /* 0x000ee20000300800 */
[----:B------:R-:W-:-:S04]  /*77210*/  LOP3.LUT R45, R45, 0xffff, RZ, 0xc0, !PT ;  /* 0x0000ffff2d2d7812 */ /* 0x000fc800078ec0ff */
[----:B------:R-:W-:Y:S02]  /*77220*/  PRMT R41, R45, 0x3340, R44 ;  /* 0x000033402d297816 */ /* 0x000fe4000000002c */
[----:B------:R-:W-:Y:S02]  /*77230*/  LOP3.LUT R42, R59, 0xffff, RZ, 0xc0, !PT ;  /* 0x0000ffff3b2a7812 */ /* 0x000fe400078ec0ff */
[----:B------:R-:W-:Y:S01]  /*77240*/  PRMT R41, R41, 0x5410, R40 ;  /* 0x0000541029297816 */ /* 0x000fe20000000028 */
[----:B------:R-:W4:Y:S01]  /*77250*/  LDL.LU R59, [R1+0x2568] ;  /* 0x00256800013b7983 */ /* 0x000f220000300800 */
[----:B------:R-:W-:-:S03]  /*77260*/  PRMT R40, R46, 0x3340, R1 ;  /* 0x000033402e287816 */ /* 0x000fc60000000001 */
[----:B------:R0:W-:Y:S02]  /*77270*/  STL [R1+0x2564], R41 ;  /* 0x0025642901007387 */ /* 0x0001e40000100800 */
[----:B0-----:R-:W-:-:S04]  /*77280*/  PRMT R41, R43, 0x3340, R42 ;  /* 0x000033402b297816 */ /* 0x001fc8000000002a */
[----:B------:R-:W-:Y:S02]  /*77290*/  PRMT R41, R41, 0x5410, R40 ;  /* 0x0000541029297816 */ /* 0x000fe40000000028 */
[----:B------:R-:W-:-:S03]  /*772a0*/  IADD3 R40, P6, R60, R11, RZ ;  /* 0x0000000b3c287210 */ /* 0x000fc60007fde0ff */
[----:B------:R0:W-:Y:S01]  /*772b0*/  STL [R1+0x2554], R41 ;  /* 0x0025542901007387 */ /* 0x0001e20000100800 */
[----:B------:R-:W-:Y:S01]  /*772c0*/  SHF.R.U32.HI R45, RZ, 0x8, R45 ;  /* 0x00000008ff2d7819 */ /* 0x000fe2000001162d */
[----:B0-----:R-:W-:-:S05]  /*772d0*/  IMAD.X R41, R8, 0x1, R14, P6 ;  /* 0x0000000108297824 */ /* 0x001fca00030e060e */
[----:B------:R0:W-:Y:S02]  /*772e0*/  STL.64 [R1+0x6e0], R40 ;  /* 0x0006e02801007387 */ /* 0x0001e40000100a00 */
[----:B0-----:R-:W-:Y:S02]  /*772f0*/  SHF.R.U32.HI R41, RZ, 0x8, R44 ;  /* 0x00000008ff297819 */ /* 0x001fe4000001162c */
[----:B------:R-:W-:Y:S01]  /*77300*/  SHF.R.U32.HI R40, RZ, 0x8, R42 ;  /* 0x00000008ff287819 */ /* 0x000fe2000001162a */
[----:B------:R-:W2:Y:S01]  /*77310*/  LDL.LU R44, [R1+0x550] ;  /* 0x00055000012c7983 */ /* 0x000ea20000300800 */
[----:B------:R-:W-:Y:S02]  /*77320*/  LOP3.LUT R42, R45, 0xffff, RZ, 0xc0, !PT ;  /* 0x0000ffff2d2a7812 */ /* 0x000fe400078ec0ff */
[----:B------:R-:W-:Y:S01]  /*77330*/  LOP3.LUT R41, R41, 0xffff, RZ, 0xc0, !PT ;  /* 0x0000ffff29297812 */ /* 0x000fe200078ec0ff */
[----:B------:R-:W4:Y:S03]  /*77340*/  LDL.LU R45, [R1+0x610] ;  /* 0x00061000012d7983 */ /* 0x000f260000300800 */
[----:B------:R-:W-:-:S02]  /*77350*/  PRMT R41, R42, 0x3340, R41 ;  /* 0x000033402a297816 */ /* 0x000fc40000000029 */
[----:B------:R-:W4:Y:S01]  /*77360*/  LDL.LU R42, [R1+0x490] ;  /* 0x00049000012a7983 */ /* 0x000f220000300800 */
[----:B------:R-:W-:Y:S02]  /*77370*/  SHF.R.U32.HI R43, RZ, 0x8, R43 ;  /* 0x00000008ff2b7819 */ /* 0x000fe4000001162b */
[----:B------:R-:W-:Y:S02]  /*77380*/  LOP3.LUT R40, R40, 0xffff, RZ, 0xc0, !PT ;  /* 0x0000ffff28287812 */ /* 0x000fe400078ec0ff */
[----:B------:R-:W-:-:S04]  /*77390*/  LOP3.LUT R43, R43, 0xffff, RZ, 0xc0, !PT ;  /* 0x0000ffff2b2b7812 */ /* 0x000fc800078ec0ff */
[----:B------:R-:W-:Y:S02]  /*773a0*/  PRMT R43, R43, 0x3340, R40 ;  /* 0x000033402b2b7816 */ /* 0x000fe40000000028 */
[----:B------:R-:W-:Y:S01]  /*773b0*/  IADD3 R40, P6, R60, R13, RZ ;  /* 0x0000000d3c287210 */ /* 0x000fe20007fde0ff */
[----:B------:R0:W-:Y:S04]  /*773c0*/  STL [R1+0xd30], R41 ;  /* 0x000d302901007387 */ /* 0x0001e80000100800 */
[----:B------:R-:W-:Y:S01]  /*773d0*/  STL [R1+0xd14], R43 ;  /* 0x000d142b01007387 */ /* 0x000fe20000100800 */
[----:B0-----:R-:W-:-:S05]  /*773e0*/  IMAD.X R41, R8, 0x1, R15, P6 ;  /* 0x0000000108297824 */ /* 0x001fca00030e060f */
[----:B------:R0:W-:Y:S02]  /*773f0*/  STL.64 [R1+0x6e8], R40 ;  /* 0x0006e82801007387 */ /* 0x0001e40000100a00 */
[----:B0-----:R-:W-:Y:S02]  /*77400*/  SHF.R.U32.HI R40, RZ, 0x8, R46 ;  /* 0x00000008ff287819 */ /* 0x001fe4000001162e */
[----:B------:R-:W-:Y:S02]  /*77410*/  SHF.R.U32.HI R41, RZ, 0x8, R47 ;  /* 0x00000008ff297819 */ /* 0x000fe4000001162f */
[----:B------:R-:W-:Y:S02]  /*77420*/  LOP3.LUT R40, R40, 0xffff, RZ, 0xc0, !PT ;  /* 0x0000ffff28287812 */ /* 0x000fe400078ec0ff */
[----:B------:R-:W-:Y:S02]  /*77430*/  LOP3.LUT R41, R41, 0xffff, RZ, 0xc0, !PT ;  /* 0x0000ffff29297812 */ /* 0x000fe400078ec0ff */
[----:B------:R-:W-:-:S02]  /*77440*/  PRMT R43, R40, 0x3340, R1 ;  /* 0x00003340282b7816 */ /* 0x000fc40000000001 */
[----:B------:R-:W-:-:S03]  /*77450*/  PRMT R40, R41, 0x3340, R1 ;  /* 0x0000334029287816 */ /* 0x000fc60000000001 */
[----:B------:R2:W-:Y:S04]  /*77460*/  STL [R1+0xf8], R43 ;  /* 0x0000f82b01007387 */ /* 0x0005e80000100800 */
[----:B------:R0:W-:Y:S01]  /*77470*/  STL [R1+0xf4], R40 ;  /* 0x0000f42801007387 */ /* 0x0001e20000100800 */
[----:B---3--:R-:W-:Y:S02]  /*77480*/  LOP3.LUT R46, R61, 0xffff, RZ, 0xc0, !PT ;  /* 0x0000ffff3d2e7812 */ /* 0x008fe400078ec0ff */
[----:B--2---:R-:W-:Y:S02]  /*77490*/  LOP3.LUT R43, R44, 0xffff, RZ, 0xc0, !PT ;  /* 0x0000ffff2c2b7812 */ /* 0x004fe400078ec0ff */
[----:B----4-:R-:W-:Y:S02]  /*774a0*/  LOP3.LUT R45, R45, 0xffff, RZ, 0xc0, !PT ;  /* 0x0000ffff2d2d7812 */ /* 0x010fe400078ec0ff */
[----:B------:R-:W-:-:S02]  /*774b0*/  LOP3.LUT R47, R42, 0xffff, RZ, 0xc0, !PT ;  /* 0x0000ffff2a2f7812 */ /* 0x000fc400078ec0ff */
[----:B------:R-:W-:Y:S02]  /*774c0*/  PRMT R41, R45, 0x3340, R43 ;  /* 0x000033402d297816 */ /* 0x000fe4000000002b */
[----:B0-----:R-:W-:Y:S02]  /*774d0*/  PRMT R40, R47, 0x3340, R1 ;  /* 0x000033402f287816 */ /* 0x001fe40000000001 */
[----:B------:R-:W-:Y:S02]  /*774e0*/  LOP3.LUT R44, R2, 0xffff, RZ, 0xc0, !PT ;  /* 0x0000ffff022c7812 */ /* 0x000fe400078ec0ff */
[----:B------:R-:W-:Y:S01]  /*774f0*/  PRMT R40, R41, 0x5410, R40 ;  /* 0x0000541029287816 */ /* 0x000fe20000000028 */
[----:B------:R-:W2:Y:S01]  /*77500*/  LDL.LU R2, [R1+0x48c] ;  /* 0x00048c0001027983 */ /* 0x000ea20000300800 */
[----:B------:R-:W-:-:S03]  /*77510*/  LOP3.LUT R42, R59, 0xffff, RZ, 0xc0, !PT ;  /* 0x0000ffff3b2a7812 */ /* 0x000fc600078ec0ff */
[----:B------:R-:W3:Y:S01]  /*77520*/  LDL.LU R61, [R1+0x554] ;  /* 0x00055400013d7983 */ /* 0x000ee20000300800 */
[----:B------:R-:W-:-:S03]  /*77530*/  PRMT R41, R44, 0x3340, R42 ;  /* 0x000033402c297816 */ /* 0x000fc6000000002a */
[----:B------:R0:W-:Y:S02]  /*77540*/  STL [R1+0x2548], R40 ;  /* 0x0025482801007387 */ /* 0x0001e40000100800 */
[----:B0-----:R-:W-:-:S04]  /*77550*/  PRMT R40, R46, 0x3340, R1 ;  /* 0x000033402e287816 */ /* 0x001fc80000000001 */
[----:B------:R-:W-:Y:S02]  /*77560*/  PRMT R59, R41, 0x5410, R40 ;  /* 0x00005410293b7816 */ /* 0x000fe40000000028 */
[----:B------:R-:W-:Y:S02]  /*77570*/  IADD3 R40, P6, R60, R16, RZ ;  /* 0x000000103c287210 */ /* 0x000fe40007fde0ff */
[----:B------:R-:W-:-:S03]  /*77580*/  SHF.R.U32.HI R44, RZ, 0x8, R44 ;  /* 0x00000008ff2c7819 */ /* 0x000fc6000001162c */
[----:B------:R-:W-:Y:S01]  /*77590*/  IMAD.X R41, R8, 0x1, R19, P6 ;  /* 0x0000000108297824 */ /* 0x000fe200030e0613 */
[----:B------:R-:W-:Y:S01]  /*775a0*/  STL [R1+0x2540], R59 ;  /* 0x0025403b01007387 */ /* 0x000fe20000100800 */
[----:B------:R-:W-:-:S03]  /*775b0*/  SHF.R.U32.HI R42, RZ, 0x8, R42 ;  /* 0x00000008ff2a7819 */ /* 0x000fc6000001162a */
[----:B------:R0:W-:Y:S01]  /*775c0*/  STL.64 [R1+0x6d0], R40 ;  /* 0x0006d02801007387 */ /* 0x0001e20000100a00 */
[----:B------:R-:W-:Y:S02]  /*775d0*/  LOP3.LUT R42, R42, 0xffff, RZ, 0xc0, !PT ;  /* 0x0000ffff2a2a7812 */ /* 0x000fe400078ec0ff */
[----:B0-----:R-:W-:Y:S02]  /*775e0*/  SHF.R.U32.HI R40, RZ, 0x8, R43 ;  /* 0x00000008ff287819 */ /* 0x001fe4000001162b */
[----:B------:R-:W-:Y:S02]  /*775f0*/  LOP3.LUT R43, R44, 0xffff, RZ, 0xc0, !PT ;  /* 0x0000ffff2c2b7812 */ /* 0x000fe400078ec0ff */
[----:B------:R-:W-:Y:S02]  /*77600*/  SHF.R.U32.HI R41, RZ, 0x8, R45 ;  /* 0x00000008ff297819 */ /* 0x000fe4000001162d */
[----:B------:R-:W4:Y:S01]  /*77610*/  LDL.LU R45, [R1+0x25e8] ;  /* 0x0025e800012d7983 */ /* 0x000f220000300800 */
[----:B------:R-:W-:-:S03]  /*77620*/  PRMT R59, R43, 0x3340, R42 ;  /* 0x000033402b3b7816 */ /* 0x000fc6000000002a */
[----:B------:R-:W3:Y:S04]  /*77630*/  LDL.LU R44, [R1+0x2560] ;  /* 0x00256000012c7983 */ /* 0x000ee80000300800 */
[----:B------:R-:W3:Y:S04]  /*77640*/  LDL.LU R43, [R1+0x2534] ;  /* 0x00253400012b7983 */ /* 0x000ee80000300800 */
[----:B------:R-:W3:Y:S01]  /*77650*/  LDL.LU R42, [R1+0x614] ;  /* 0x00061400012a7983 */ /* 0x000ee20000300800 */
[----:B------:R-:W-:Y:S02]  /*77660*/  LOP3.LUT R41, R41, 0xffff, RZ, 0xc0, !PT ;  /* 0x0000ffff29297812 */ /* 0x000fe400078ec0ff */
[----:B------:R-:W-:Y:S01]  /*77670*/  LOP3.LUT R40, R40, 0xffff, RZ, 0xc0, !PT ;  /* 0x0000ffff28287812 */ /* 0x000fe200078ec0ff */
[----:B------:R0:W-:Y:S03]  /*77680*/  STL [R1+0xcfc], R59 ;  /* 0x000cfc3b01007387 */ /* 0x0001e60000100800 */
[----:B0-----:R-:W-:-:S02]  /*77690*/  PRMT R59, R41, 0x3340, R40 ;  /* 0x00003340293b7816 */ /* 0x001fc40000000028 */
[----:B------:R-:W-:-:S05]  /*776a0*/  IADD3 R40, P6, R60, R17, RZ ;  /* 0x000000113c287210 */ /* 0x000fca0007fde0ff */
[----:B------:R-:W-:Y:S01]  /*776b0*/  IMAD.X R41, R8, 0x1, R20, P6 ;  /* 0x0000000108297824 */ /* 0x000fe200030e0614 */
[----:B------:R-:W-:Y:S04]  /*776c0*/  STL [R1+0xcf8], R59 ;  /* 0x000cf83b01007387 */ /* 0x000fe80000100800 */
[----:B------:R0:W-:Y:S02]  /*776d0*/  STL.64 [R1+0x6d8], R40 ;  /* 0x0006d82801007387 */ /* 0x0001e40000100a00 */
[----:B0-----:R-:W-:Y:S02]  /*776e0*/  SHF.R.U32.HI R40, RZ, 0x8, R47 ;  /* 0x00000008ff287819 */ /* 0x001fe4000001162f */
[----:B------:R-:W-:Y:S01]  /*776f0*/  SHF.R.U32.HI R41, RZ, 0x8, R46 ;  /* 0x00000008ff297819 */ /* 0x000fe2000001162e */
[----:B------:R-:W3:Y:S01]  /*77700*/  LDL.LU R47, [R1+0x2550] ;  /* 0x00255000012f7983 */ /* 0x000ee20000300800 */
[----:B------:R-:W-:-:S02]  /*77710*/  LOP3.LUT R40, R40, 0xffff, RZ, 0xc0, !PT ;  /* 0x0000ffff28287812 */ /* 0x000fc400078ec0ff */
[----:B------:R-:W-:Y:S01]  /*77720*/  LOP3.LUT R41, R41, 0xffff, RZ, 0xc0, !PT ;  /* 0x0000ffff29297812 */ /* 0x000fe200078ec0ff */
[----:B------:R-:W3:Y:S01]  /*77730*/  LDL.LU R59, [R1+0x2570] ;  /* 0x00257000013b7983 */ /* 0x000ee20000300800 */
[----:B------:R-:W-:-:S05]  /*77740*/  PRMT R40, R40, 0x3340, R1 ;  /* 0x0000334028287816 */ /* 0x000fca0000000001 */
[----:B------:R0:W-:Y:S02]  /*77750*/  STL [R1+0xf0], R40 ;  /* 0x0000f02801007387 */ /* 0x0001e40000100800 */
[----:B0-----:R-:W-:-:S05]  /*77760*/  PRMT R40, R41, 0x3340, R1 ;  /* 0x0000334029287816 */ /* 0x001fca0000000001 */
[----:B------:R0:W-:Y:S01]  /*77770*/  STL [R1+0xec], R40 ;  /* 0x0000ec2801007387 */ /* 0x0001e20000100800 */
[----:B--2---:R-:W-:-:S05]  /*77780*/  LOP3.LUT R2, R2, 0xffff, RZ, 0xc0, !PT ;  /* 0x0000ffff02027812 */ /* 0x004fca00078ec0ff */
[----:B------:R1:W-:Y:S01]  /*77790*/  STL [R1+0x304], R2 ;  /* 0x0003040201007387 */ /* 0x0003e20000100800 */
[----:B----4-:R-:W-:Y:S02]  /*777a0*/  LOP3.LUT R45, R45, 0xffff, RZ, 0xc0, !PT ;  /* 0x0000ffff2d2d7812 */ /* 0x010fe400078ec0ff */
[----:B---3--:R-:W-:Y:S02]  /*777b0*/  LOP3.LUT R44, R44, 0xffff, RZ, 0xc0, !PT ;  /* 0x0000ffff2c2c7812 */ /* 0x008fe400078ec0ff */
[----:B------:R-:W-:Y:S02]  /*777c0*/  LOP3.LUT R46, R43, 0xffff, RZ, 0xc0, !PT ;  /* 0x0000ffff2b2e7812 */ /* 0x000fe400078ec0ff */
[----:B------:R-:W-:Y:S02]  /*777d0*/  PRMT R41, R45, 0x3340, R44 ;  /* 0x000033402d297816 */ /* 0x000fe4000000002c */
[----:B------:R-:W-:Y:S02]  /*777e0*/  LOP3.LUT R43, R42, 0xffff, RZ, 0xc0, !PT ;  /* 0x0000ffff2a2b7812 */ /* 0x000fe400078ec0ff */
[----:B0-----:R-:W-:-:S02]  /*777f0*/  PRMT R40, R46, 0x3340, R1 ;  /* 0x000033402e287816 */ /* 0x001fc40000000001 */
[----:B------:R-:W-:Y:S02]  /*77800*/  LOP3.LUT R42, R61, 0xffff, RZ, 0xc0, !PT ;  /* 0x0000ffff3d2a7812 */ /* 0x000fe400078ec0ff */
[----:B------:R-:W-:Y:S02]  /*77810*/  PRMT R61, R41, 0x5410, R40 ;  /* 0x00005410293d7816 */ /* 0x000fe40000000028 */
[----:B------:R-:W-:Y:S02]  /*77820*/  PRMT R40, R2, 0x3340, R1 ;  /* 0x0000334002287816 */ /* 0x000fe40000000001 */
[----:B------:R-:W-:-:S04]  /*77830*/  PRMT R41, R43, 0x3340, R42 ;  /* 0x000033402b297816 */ /* 0x000fc8000000002a */
[----:B-1----:R-:W-:Y:S02]  /*77840*/  PRMT R2, R41, 0x5410, R40 ;  /* 0x0000541029027816 */ /* 0x002fe40000000028 */
[----:B------:R-:W-:Y:S01]  /*77850*/  IADD3 R40, P6, R60, R18, RZ ;  /* 0x000000123c287210 */ /* 0x000fe20007fde0ff */
[----:B------:R-:W-:Y:S04]  /*77860*/  STL [R1+0x2534], R61 ;  /* 0x0025343d01007387 */ /* 0x000fe80000100800 */
[----:B------:R-:W-:Y:S01]  /*77870*/  IMAD.X R41, R8, 0x1, R21, P6 ;  /* 0x0000000108297824 */ /* 0x000fe200030e0615 */
[----:B------:R0:W-:Y:S04]  /*77880*/  STL [R1+0x253c], R2 ;  /* 0x00253c0201007387 */ /* 0x0001e80000100800 */
[----:B0-----:R-:W2:Y:S04]  /*77890*/  LDL.LU R2, [R1+0x2634] ;  /* 0x0026340001027983 */ /* 0x001ea80000300800 */
[----:B------:R-:W3:Y:S04]  /*778a0*/  LDL.LU R61, [R1+0x2658] ;  /* 0x00265800013d7983 */ /* 0x000ee80000300800 */
[----:B------:R0:W-:Y:S02]  /*778b0*/  STL.64 [R1+0x6c0], R40 ;  /* 0x0006c02801007387 */ /* 0x0001e40000100a00 */
[----:B0-----:R-:W-:-:S02]  /*778c0*/  SHF.R.U32.HI R41, RZ, 0x8, R45 ;  /* 0x00000008ff297819 */ /* 0x001fc4000001162d */
[----:B------:R-:W4:Y:S01]  /*778d0*/  LDL.LU R45, [R1+0x2670] ;  /* 0x00267000012d7983 */ /* 0x000f220000300800 */
[----:B------:R-:W-:-:S03]  /*778e0*/  SHF.R.U32.HI R40, RZ, 0x8, R44 ;  /* 0x00000008ff287819 */ /* 0x000fc6000001162c */
[----:B------:R-:W2:Y:S01]  /*778f0*/  LDL.LU R44, [R1+0x2600] ;  /* 0x00260000012c7983 */ /* 0x000ea20000300800 */
[----:B------:R-:W-:Y:S02]  /*77900*/  SHF.R.U32.HI R43, RZ, 0x8, R43 ;  /* 0x00000008ff2b7819 */ /* 0x000fe4000001162b */
[----:B------:R-:W-:Y:S02]  /*77910*/  SHF.R.U32.HI R42, RZ, 0x8, R42 ;  /* 0x00000008ff2a7819 */ /* 0x000fe4000001162a */
[----:B------:R-:W-:Y:S02]  /*77920*/  LOP3.LUT R43, R43, 0xffff, RZ, 0xc0, !PT ;  /* 0x0000ffff2b2b7812 */ /* 0x000fe400078ec0ff */
        /* <DEDUP_REMOVED lines=8> */
[----:B------:R-:W3:Y:S01]  /*779b0*/  LDL.LU R47, [R1+0x2644] ;  /* 0x00264400012f7983 */ /* 0x000ee20000300800 */
[----:B0-----:R-:W-:-:S03]  /*779c0*/  LOP3.LUT R42, R59, 0xffff, RZ, 0xc0, !PT ;  /* 0x0000ffff3b2a7812 */ /* 0x001fc600078ec0ff */
[----:B------:R-:W3:Y:S01]  /*779d0*/  LDL.LU R59, [R1+0x2668] ;  /* 0x00266800013b7983 */ /* 0x000ee20000300800 */
[----:B-1----:R-:W-:Y:S02]  /*779e0*/  PRMT R40, R43, 0x3340, R1 ;  /* 0x000033402b287816 */ /* 0x002fe40000000001 */
[----:B--2---:R-:W-:-:S04]  /*779f0*/  LOP3.LUT R44, R44, 0xffff, RZ, 0xc0, !PT ;  /* 0x0000ffff2c2c7812 */ /* 0x004fc800078ec0ff */
[----:B------:R-:W-:-:S04]  /*77a00*/  PRMT R41, R44, 0x3340, R42 ;  /* 0x000033402c297816 */ /* 0x000fc8000000002a */
        /* <DEDUP_REMOVED lines=16> */
[----:B---3--:R-:W-:Y:S01]  /*77b10*/  LOP3.LUT R42, R61, 0xffff, RZ, 0xc0, !PT ;  /* 0x0000ffff3d2a7812 */ /* 0x008fe200078ec0ff */
[----:B------:R0:W-:Y:S04]  /*77b20*/  STL [R1+0xce8], R41 ;  /* 0x000ce82901007387 */ /* 0x0001e80000100800 */
[----:B------:R1:W-:Y:S04]  /*77b30*/  STL [R1+0xe8], R40 ;  /* 0x0000e82801007387 */ /* 0x0003e80000100800 */
[----:B------:R-:W3:Y:S01]  /*77b40*/  LDL.LU R2, [R1+0x2648] ;  /* 0x0026480001027983 */ /* 0x000ee20000300800 */
[----:B0-----:R-:W-:-:S03]  /*77b50*/  PRMT R41, R43, 0x3340, R42 ;  /* 0x000033402b297816 */ /* 0x001fc6000000002a */
[----:B------:R-:W4:Y:S01]  /*77b60*/  LDL.LU R61, [R1+0x2650] ;  /* 0x00265000013d7983 */ /* 0x000f220000300800 */
[----:B-1----:R-:W-:-:S04]  /*77b70*/  PRMT R40, R45, 0x3340, R1 ;  /* 0x000033402d287816 */ /* 0x002fc80000000001 */
[----:B------:R-:W-:-:S05]  /*77b80*/  PRMT R40, R41, 0x5410, R40 ;  /* 0x0000541029287816 */ /* 0x000fca0000000028 */
[----:B------:R0:W-:Y:S02]  /*77b90*/  STL [R1+0x2524], R40 ;  /* 0x0025242801007387 */ /* 0x0001e40000100800 */
[----:B0-----:R-:W-:-:S05]  /*77ba0*/  IADD3 R40, P6, R60, R23, RZ ;  /* 0x000000173c287210 */ /* 0x001fca0007fde0ff */
[----:B------:R-:W-:Y:S01]  /*77bb0*/  IMAD.X R41, R8, 0x1, R25, P6 ;  /* 0x0000000108297824 */ /* 0x000fe200030e0619 */
[----:B------:R-:W-:-:S04]  /*77bc0*/  SHF.R.U32.HI R43, RZ, 0x8, R43 ;  /* 0x00000008ff2b7819 */ /* 0x000fc8000001162b */
[----:B------:R0:W-:Y:S02]  /*77bd0*/  STL.64 [R1+0x6b8], R40 ;  /* 0x0006b82801007387 */ /* 0x0001e40000100a00 */
[----:B0-----:R-:W-:Y:S02]  /*77be0*/  SHF.R.U32.HI R40, RZ, 0x8, R46 ;  /* 0x00000008ff287819 */ /* 0x001fe4000001162e */
[----:B------:R-:W-:Y:S01]  /*77bf0*/  SHF.R.U32.HI R41, RZ, 0x8, R42 ;  /* 0x00000008ff297819 */ /* 0x000fe2000001162a */
[----:B------:R-:W3:Y:S01]  /*77c00*/  LDL.LU R46, [R1+0x266c] ;  /* 0x00266c00012e7983 */ /* 0x000ee20000300800 */
[----:B------:R-:W-:Y:S02]  /*77c10*/  LOP3.LUT R40, R40, 0xffff, RZ, 0xc0, !PT ;  /* 0x0000ffff28287812 */ /* 0x000fe400078ec0ff */
[----:B------:R-:W-:Y:S02]  /*77c20*/  LOP3.LUT R42, R43, 0xffff, RZ, 0xc0, !PT ;  /* 0x0000ffff2b2a7812 */ /* 0x000fe400078ec0ff */
[----:B------:R-:W-:-:S02]  /*77c30*/  LOP3.LUT R41, R41, 0xffff, RZ, 0xc0, !PT ;  /* 0x0000ffff29297812 */ /* 0x000fc400078ec0ff */
[----:B------:R-:W-:Y:S02]  /*77c40*/  PRMT R43, R40, 0x3340, R1 ;  /* 0x00003340282b7816 */ /* 0x000fe40000000001 */
[----:B------:R-:W-:Y:S02]  /*77c50*/  PRMT R40, R42, 0x3340, R41 ;  /* 0x000033402a287816 */ /* 0x000fe40000000029 */
[----:B------:R-:W-:Y:S01]  /*77c60*/  LOP3.LUT R42, R47, 0xffff, RZ, 0xc0, !PT ;  /* 0x0000ffff2f2a7812 */ /* 0x000fe200078ec0ff */
[----:B------:R0:W-:Y:S04]  /*77c70*/  STL [R1+0xe4], R43 ;  /* 0x0000e42b01007387 */ /* 0x0001e80000100800 */
[----:B------:R1:W-:Y:S01]  /*77c80*/  STL [R1+0xce0], R40 ;  /* 0x000ce02801007387 */ /* 0x0003e20000100800 */
[----:B0-----:R-:W-:-:S03]  /*77c90*/  LOP3.LUT R43, R59, 0xffff, RZ, 0xc0, !PT ;  /* 0x0000ffff3b2b7812 */ /* 0x001fc600078ec0ff */
[----:B------:R-:W3:Y:S01]  /*77ca0*/  LDL.LU R59, [R1+0x2640] ;  /* 0x00264000013b7983 */ /* 0x000ee20000300800 */
[----:B-1----:R-:W-:-:S03]  /*77cb0*/  PRMT R40, R42, 0x3340, R1 ;  /* 0x000033402a287816 */ /* 0x002fc60000000001 */
[----:B------:R-:W3:Y:S01]  /*77cc0*/  LDL.LU R47, [R1+0x2664] ;  /* 0x00266400012f7983 */ /* 0x000ee20000300800 */
        /* <DEDUP_REMOVED lines=16> */
[----:B----4-:R-:W-:-:S03]  /*77dd0*/  LOP3.LUT R42, R61, 0xffff, RZ, 0xc0, !PT ;  /* 0x0000ffff3d2a7812 */ /* 0x010fc600078ec0ff */
[----:B------:R0:W-:Y:S04]  /*77de0*/  STL [R1+0xcd8], R41 ;  /* 0x000cd82901007387 */ /* 0x0001e80000100800 */
[----:B------:R1:W-:Y:S01]  /*77df0*/  STL [R1+0xe0], R40 ;  /* 0x0000e02801007387 */ /* 0x0003e20000100800 */
[----:B---3--:R-:W-:Y:S02]  /*77e00*/  LOP3.LUT R43, R46, 0xffff, RZ, 0xc0, !PT ;  /* 0x0000ffff2e2b7812 */ /* 0x008fe400078ec0ff */
[----:B------:R-:W-:Y:S02]  /*77e10*/  LOP3.LUT R46, R2, 0xffff, RZ, 0xc0, !PT ;  /* 0x0000ffff022e7812 */ /* 0x000fe400078ec0ff */
[----:B0-----:R-:W-:Y:S01]  /*77e20*/  PRMT R41, R43, 0x3340, R42 ;  /* 0x000033402b297816 */ /* 0x001fe2000000002a */
[----:B------:R-:W3:Y:S01]  /*77e30*/  LDL.LU R2, [R1+0x374] ;  /* 0x0003740001027983 */ /* 0x000ee20000300800 */
[----:B-1----:R-:W-:-:S03]  /*77e40*/  PRMT R40, R46, 0x3340, R1 ;  /* 0x000033402e287816 */ /* 0x002fc60000000001 */
[----:B------:R-:W4:Y:S01]  /*77e50*/  LDL.LU R61, [R1+0x2b0] ;  /* 0x0002b000013d7983 */ /* 0x000f220000300800 */
        /* <DEDUP_REMOVED lines=17> */
[----:B0-----:R-:W-:-:S02]  /*77f70*/  LOP3.LUT R43, R47, 0xffff, RZ, 0xc0, !PT ;  /* 0x0000ffff2f2b7812 */ /* 0x001fc400078ec0ff */
[----:B-1----:R-:W-:Y:S02]  /*77f80*/  PRMT R40, R42, 0x3340, R1 ;  /* 0x000033402a287816 */ /* 0x002fe40000000001 */
[----:B--2---:R-:W-:-:S04]  /*77f90*/  LOP3.LUT R44, R44, 0xffff, RZ, 0xc0, !PT ;  /* 0x0000ffff2c2c7812 */ /* 0x004fc800078ec0ff */
[----:B------:R-:W-:-:S04]  /*77fa0*/  PRMT R41, R44, 0x3340, R43 ;  /* 0x000033402c297816 */ /* 0x000fc8000000002b */
[----:B------:R-:W-:Y:S02]  /*77fb0*/  PRMT R45, R41, 0x5410, R40 ;  /* 0x00005410292d7816 */ /* 0x000fe40000000028 */
[----:B------:R-:W-:-:S05]  /*77fc0*/  IADD3 R40, P6, R60, R28, RZ ;  /* 0x0000001c3c287210 */ /* 0x000fca0007fde0ff */
[----:B------:R-:W-:Y:S01]  /*77fd0*/  IMAD.X R41, R8, 0x1, R32, P6 ;  /* 0x0000000108297824 */ /* 0x000fe200030e0620 */
[----:B------:R-:W-:Y:S01]  /*77fe0*/  STL [R1+0x250c], R45 ;  /* 0x00250c2d01007387 */ /* 0x000fe20000100800 */
[----:B------:R-:W-:-:S03]  /*77ff0*/  SHF.R.U32.HI R44, RZ, 0x8, R44 ;  /* 0x00000008ff2c7819 */ /* 0x000fc6000001162c */
        /* <DEDUP_REMOVED lines=10> */
[----:B------:R0:W-:Y:S04]  /*780a0*/  STL [R1+0xd8], R40 ;  /* 0x0000d82801007387 */ /* 0x0001e80000100800 */
[----:B------:R-:W2:Y:S01]  /*780b0*/  LDL.LU R54, [R1+0x2ef8] ;  /* 0x002ef80001367983 */ /* 0x000ea20000300800 */
[----:B---3--:R-:W-:-:S02]  /*780c0*/  LOP3.LUT R43, R2, 0xffff, RZ, 0xc0, !PT ;  /* 0x0000ffff022b7812 */ /* 0x008fc400078ec0ff */
[----:B----4-:R-:W-:Y:S02]  /*780d0*/  LOP3.LUT R42, R61, 0xffff, RZ, 0xc0, !PT ;  /* 0x0000ffff3d2a7812 */ /* 0x010fe400078ec0ff */
[----:B0-----:R-:W-:Y:S02]  /*780e0*/  PRMT R40, R45, 0x3340, R1 ;  /* 0x000033402d287816 */ /* 0x001fe40000000001 */
        /* <DEDUP_REMOVED lines=18> */
[----:B--2---:R-:W-:-:S03]  /*78210*/  LOP3.LUT R42, R54, 0xffff, RZ, 0xc0, !PT ;  /* 0x0000ffff362a7812 */ /* 0x004fc600078ec0ff */
[----:B------:R-:W2:Y:S01]  /*78220*/  LDL.LU R54, [R1+0x2ef0] ;  /* 0x002ef00001367983 */ /* 0x000ea20000300800 */
[----:B------:R-:W-:Y:S02]  /*78230*/  LOP3.LUT R44, R59, 0xffff, RZ, 0xc0, !PT ;  /* 0x0000ffff3b2c7812 */ /* 0x000fe400078ec0ff */
[----:B0-----:R-:W-:Y:S02]  /*78240*/  PRMT R40, R43, 0x3340, R1 ;  /* 0x000033402b287816 */ /* 0x001fe40000000001 */
[----:B------:R-:W-:Y:S02]  /*78250*/  PRMT R41, R44, 0x3340, R42 ;  /* 0x000033402c297816 */ /* 0x000fe4000000002a */
[----:B------:R-:W-:Y:S02]  /*78260*/  SHF.R.U32.HI R44, RZ, 0x8, R44 ;  /* 0x00000008ff2c7819 */ /* 0x000fe4000001162c */
[----:B-1----:R-:W-:Y:S02]  /*78270*/  PRMT R2, R41, 0x5410, R40 ;  /* 0x0000541029027816 */ /* 0x002fe40000000028 */
[----:B------:R-:W-:-:S02]  /*78280*/  SHF.R.U32.HI R41, RZ, 0x8, R42 ;  /* 0x00000008ff297819 */ /* 0x000fc4000001162a */
[----:B------:R-:W-:Y:S02]  /*78290*/  SHF.R.U32.HI R40, RZ, 0x8, R43 ;  /* 0x00000008ff287819 */ /* 0x000fe4000001162b */
[----:B------:R-:W-:Y:S02]  /*782a0*/  IADD3 R46, P6, R60, R34, RZ ;  /* 0x000000223c2e7210 */ /* 0x000fe40007fde0ff */
[----:B------:R-:W-:Y:S02]  /*782b0*/  LOP3.LUT R42, R44, 0xffff, RZ, 0xc0, !PT ;  /* 0x0000ffff2c2a7812 */ /* 0x000fe400078ec0ff */
[----:B------:R-:W-:Y:S02]  /*782c0*/  LOP3.LUT R41, R41, 0xffff, RZ, 0xc0, !PT ;  /* 0x0000ffff29297812 */ /* 0x000fe400078ec0ff */
[----:B------:R-:W-:Y:S01]  /*782d0*/  LOP3.LUT R40, R40, 0xffff, RZ, 0xc0, !PT ;  /* 0x0000ffff28287812 */ /* 0x000fe200078ec0ff */
[----:B------:R-:W-:Y:S01]  /*782e0*/  IMAD.X R47, R8, 0x1, R36, P6 ;  /* 0x00000001082f7824 */ /* 0x000fe200030e0624 */
[----:B------:R-:W-:Y:S01]  /*782f0*/  PRMT R41, R42, 0x3340, R41 ;  /* 0x000033402a297816 */ /* 0x000fe20000000029 */
[----:B------:R0:W-:Y:S01]  /*78300*/  STL [R1+0xfcc], R2 ;  /* 0x000fcc0201007387 */ /* 0x0001e20000100800 */
[----:B------:R-:W-:-:S02]  /*78310*/  PRMT R40, R40, 0x3340, R1 ;  /* 0x0000334028287816 */ /* 0x000fc40000000001 */
[----:B------:R-:W-:Y:S01]  /*78320*/  IADD3 R42, P6, R60, R35, RZ ;  /* 0x000000233c2a7210 */ /* 0x000fe20007fde0ff */
[----:B0-----:R-:W4:Y:S04]  /*78330*/  LDL.LU R2, [R1+0x2518] ;  /* 0x0025180001027983 */ /* 0x001f280000300800 */
[----:B------:R-:W-:Y:S01]  /*78340*/  IMAD.X R43, R8, 0x1, R38, P6 ;  /* 0x00000001082b7824 */ /* 0x000fe200030e0626 */
[----:B------:R-:W4:Y:S04]  /*78350*/  LDL.LU R61, [R1+0x5c0] ;  /* 0x0005c000013d7983 */ /* 0x000f280000300800 */
[----:B------:R-:W-:Y:S04]  /*78360*/  STL.64 [R1+0x690], R46 ;  /* 0x0006902e01007387 */ /* 0x000fe80000100a00 */
[----:B------:R-:W-:Y:S04]  /*78370*/  STL [R1+0xcb4], R41 ;  /* 0x000cb42901007387 */ /* 0x000fe80000100800 */
[----:B------:R0:W-:Y:S04]  /*78380*/  STL [R1+0xd0], R40 ;  /* 0x0000d02801007387 */ /* 0x0001e80000100800 */
[----:B------:R-:W4:Y:S01]  /*78390*/  LDL.LU R59, [R1+0x14] ;  /* 0x00001400013b7983 */ /* 0x000f220000300800 */
[----:B0-----:R-:W-:-:S05]  /*783a0*/  IADD3 R40, P6, R60, R37, RZ ;  /* 0x000000253c287210 */ /* 0x001fca0007fde0ff */
[----:B------:R-:W-:Y:S01]  /*783b0*/  IMAD.X R41, R8, 0x1, R39, P6 ;  /* 0x0000000108297824 */ /* 0x000fe200030e0627 */
[----:B------:R-:W-:-:S04]  /*783c0*/  SHF.R.U32.HI R8, RZ, 0x8, R45 ;  /* 0x00000008ff087819 */ /* 0x000fc8000001162d */
[----:B------:R-:W-:Y:S01]  /*783d0*/  LOP3.LUT R8, R8, 0xffff, RZ, 0xc0, !PT ;  /* 0x0000ffff08087812 */ /* 0x000fe200078ec0ff */
[----:B------:R0:W-:Y:S03]  /*783e0*/  STL.64 [R1+0x680], R42 ;  /* 0x0006802a01007387 */ /* 0x0001e60000100a00 */
[----:B------:R-:W-:Y:S01]  /*783f0*/  PRMT R8, R8, 0x3340, R1 ;  /* 0x0000334008087816 */ /* 0x000fe20000000001 */
[----:B------:R1:W-:Y:S01]  /*78400*/  STL.64 [R1+0x688], R40 ;  /* 0x0006882801007387 */ /* 0x0003e20000100a00 */
[----:B0-----:R-:W-:Y:S02]  /*78410*/  LOP3.LUT R42, R51, 0xffff, RZ, 0xc0, !PT ;  /* 0x0000ffff332a7812 */ /* 0x001fe400078ec0ff */
[----:B-1----:R-:W-:Y:S02]  /*78420*/  LOP3.LUT R41, R4, 0xffff, RZ, 0xc0, !PT ;  /* 0x0000ffff04297812 */ /* 0x002fe400078ec0ff */
[----:B--2---:R-:W-:-:S02]  /*78430*/  LOP3.LUT R43, R54, 0xffff, RZ, 0xc0, !PT ;  /* 0x0000ffff362b7812 */ /* 0x004fc400078ec0ff */
[----:B------:R-:W2:Y:S04]  /*78440*/  LDL.LU R54, [R1+0x2eec] ;  /* 0x002eec0001367983 */ /* 0x000ea80000300800 */
[----:B------:R0:W-:Y:S04]  /*78450*/  STL [R1+0xcc], R8 ;  /* 0x0000cc0801007387 */ /* 0x0001e80000100800 */
[----:B------:R-:W2:Y:S04]  /*78460*/  LDL.LU R51, [R1+0x2ee8] ;  /* 0x002ee80001337983 */ /* 0x000ea80000300800 */
[----:B------:R-:W2:Y:S01]  /*78470*/  LDL.LU R4, [R1+0x2ee4] ;  /* 0x002ee40001047983 */ /* 0x000ea20000300800 */
[----:B------:R-:W-:-:S02]  /*78480*/  PRMT R40, R43, 0x3340, R41 ;  /* 0x000033402b287816 */ /* 0x000fc40000000029 */
[----:B0-----:R-:W-:Y:S01]  /*78490*/  PRMT R8, R42, 0x3340, R1 ;  /* 0x000033402a087816 */ /* 0x001fe20000000001 */
[----:B------:R-:W2:Y:S03]  /*784a0*/  LDL.LU R60, [R1+0x678] ;  /* 0x00067800013c7983 */ /* 0x000ea60000300800 */
[----:B------:R-:W-:Y:S02]  /*784b0*/  PRMT R8, R40, 0x5410, R8 ;  /* 0x0000541028087816 */ /* 0x000fe40000000008 */
[----:B------:R-:W-:Y:S02]  /*784c0*/  SHF.R.U32.HI R43, RZ, 0x8, R43 ;  /* 0x00000008ff2b7819 */ /* 0x000fe4000001162b */
[----:B------:R-:W-:Y:S01]  /*784d0*/  SHF.R.U32.HI R40, RZ, 0x8, R41 ;  /* 0x00000008ff287819 */ /* 0x000fe20000011629 */
[----:B------:R0:W-:Y:S01]  /*784e0*/  STL [R1+0xfc0], R8 ;  /* 0x000fc00801007387 */ /* 0x0001e20000100800 */
[----:B------:R-:W-:-:S02]  /*784f0*/  LOP3.LUT R41, R43, 0xffff, RZ, 0xc0, !PT ;  /* 0x0000ffff2b297812 */ /* 0x000fc400078ec0ff */
[----:B------:R-:W-:Y:S02]  /*78500*/  LOP3.LUT R40, R40, 0xffff, RZ, 0xc0, !PT ;  /* 0x0000ffff28287812 */ /* 0x000fe400078ec0ff */
[----:B0-----:R-:W-:-:S04]  /*78510*/  SHF.R.U32.HI R8, RZ, 0x8, R42 ;  /* 0x00000008ff087819 */ /* 0x001fc8000001162a */
[----:B------:R-:W-:Y:S02]  /*78520*/  LOP3.LUT R8, R8, 0xffff, RZ, 0xc0, !PT ;  /* 0x0000ffff08087812 */ /* 0x000fe400078ec0ff */
[----:B------:R-:W-:Y:S02]  /*78530*/  PRMT R40, R41, 0x3340, R40 ;  /* 0x0000334029287816 */ /* 0x000fe40000000028 */
[----:B------:R-:W-:-:S03]  /*78540*/  PRMT R8, R8, 0x3340, R1 ;  /* 0x0000334008087816 */ /* 0x000fc60000000001 */
[----:B------:R-:W-:Y:S01]  /*78550*/  STL [R1+0xcac], R40 ;  /* 0x000cac2801007387 */ /* 0x000fe20000100800 */
[----:B---3--:R-:W-:-:S03]  /*78560*/  LOP3.LUT R42, R48, 0xffff, RZ, 0xc0, !PT ;  /* 0x0000ffff302a7812 */ /* 0x008fc600078ec0ff */
[----:B------:R0:W-:Y:S01]  /*78570*/  STL [R1+0xc8], R8 ;  /* 0x0000c80801007387 */ /* 0x0001e20000100800 */
[----:B----4-:R-:W-:Y:S02]  /*78580*/  LOP3.LUT R44, R2, 0xffff, RZ, 0xc0, !PT ;  /* 0x0000ffff022c7812 */ /* 0x010fe400078ec0ff */
[----:B------:R-:W-:Y:S02]  /*78590*/  LOP3.LUT R2, R5, 0xffff, RZ, 0xc0, !PT ;  /* 0x0000ffff05027812 */ /* 0x000fe400078ec0ff */
[----:B--2---:R-:W-:Y:S02]  /*785a0*/  LOP3.LUT R45, R4, 0xffff, RZ, 0xc0, !PT ;  /* 0x0000ffff042d7812 */ /* 0x004fe400078ec0ff */
[----:B------:R-:W2:Y:S04]  /*785b0*/  LDL.LU R4, [R1+0x2ee0] ;  /* 0x002ee00001047983 */ /* 0x000ea80000300800 */
[----:B------:R-:W3:Y:S04]  /*785c0*/  LDL.LU R48, [R1+0x2edc] ;  /* 0x002edc0001307983 */ /* 0x000ee80000300800 */
[----:B------:R-:W4:Y:S01]  /*785d0*/  LDL.LU R5, [R1+0x2ed8] ;  /* 0x002ed80001057983 */ /* 0x000f220000300800 */
[----:B------:R-:W-:-:S02]  /*785e0*/  LOP3.LUT R43, R61, 0xffff, RZ, 0xc0, !PT ;  /* 0x0000ffff3d2b7812 */ /* 0x000fc400078ec0ff */
[----:B0-----:R-:W-:Y:S02]  /*785f0*/  PRMT R8, R45, 0x3340, R1 ;  /* 0x000033402d087816 */ /* 0x001fe40000000001 */
[----:B------:R-:W-:Y:S02]  /*78600*/  PRMT R40, R44, 0x3340, R43 ;  /* 0x000033402c287816 */ /* 0x000fe4000000002b */
[----:B------:R-:W-:Y:S02]  /*78610*/  LOP3.LUT R41, R49, 0xffff, RZ, 0xc0, !PT ;  /* 0x0000ffff31297812 */ /* 0x000fe400078ec0ff */
[----:B------:R-:W-:Y:S02]  /*78620*/  PRMT R46, R40, 0x5410, R8 ;  /* 0x00005410282e7816 */ /* 0x000fe40000000008 */
[----:B------:R-:W-:Y:S02]  /*78630*/  PRMT R8, R2, 0x3340, R1 ;  /* 0x0000334002087816 */ /* 0x000fe40000000001 */
[----:B------:R-:W-:Y:S01]  /*78640*/  PRMT R40, R42, 0x3340, R41 ;  /* 0x000033402a287816 */ /* 0x000fe20000000029 */
[----:B------:R-:W-:Y:S03]  /*78650*/  STL [R1+0x300], R2 ;  /* 0x0003000201007387 */ /* 0x000fe60000100800 */
[----:B------:R-:W-:-:S02]  /*78660*/  PRMT R49, R40, 0x5410, R8 ;  /* 0x0000541028317816 */ /* 0x000fc40000000008 */
[----:B------:R-:W-:Y:S01]  /*78670*/  SHF.R.U32.HI R40, RZ, 0x8, R42 ;  /* 0x00000008ff287819 */ /* 0x000fe2000001162a */
[----:B------:R0:W-:Y:S01]  /*78680*/  STL [R1+0xd18], R46 ;  /* 0x000d182e01007387 */ /* 0x0001e20000100800 */
[----:B------:R-:W-:Y:S02]  /*78690*/  SHF.R.U32.HI R42, RZ, 0x8, R41 ;  /* 0x00000008ff2a7819 */ /* 0x000fe40000011629 */
[----:B------:R-:W-:Y:S02]  /*786a0*/  SHF.R.S32.HI R8, RZ, 0x1f, R59 ;  /* 0x0000001fff087819 */ /* 0x000fe4000001143b */
[----:B------:R-:W-:Y:S02]  /*786b0*/  SHF.R.U32.HI R41, RZ, 0x8, R44 ;  /* 0x00000008ff297819 */ /* 0x000fe4000001162c */
[----:B------:R-:W-:Y:S02]  /*786c0*/  SHF.R.U32.HI R44, RZ, 0x8, R43 ;  /* 0x00000008ff2c7819 */ /* 0x000fe4000001162b */
[----:B0-----:R-:W-:-:S02]  /*786d0*/  IADD3 R46, P6, R59, R9, RZ ;  /* 0x000000093b2e7210 */ /* 0x001fc40007fde0ff */
[----:B------:R-:W-:Y:S02]  /*786e0*/  LOP3.LUT R43, R40, 0xffff, RZ, 0xc0, !PT ;  /* 0x0000ffff282b7812 */ /* 0x000fe400078ec0ff */
[----:B------:R-:W-:Y:S01]  /*786f0*/  LOP3.LUT R42, R42, 0xffff, RZ, 0xc0, !PT ;  /* 0x0000ffff2a2a7812 */ /* 0x000fe200078ec0ff */
[----:B------:R-:W-:-:S03]  /*78700*/  IMAD.X R47, R8, 0x1, R58, P6 ;  /* 0x00000001082f7824 */ /* 0x000fc600030e063a */
[----:B------:R-:W-:Y:S01]  /*78710*/  PRMT R42, R43, 0x3340, R42 ;  /* 0x000033402b2a7816 */ /* 0x000fe2000000002a */
[----:B------:R-:W-:Y:S01]  /*78720*/  STL [R1+0x2c4c], R49 ;  /* 0x002c4c3101007387 */ /* 0x000fe20000100800 */
[----:B------:R-:W-:Y:S02]  /*78730*/  LOP3.LUT R41, R41, 0xffff, RZ, 0xc0, !PT ;  /* 0x0000ffff29297812 */ /* 0x000fe400078ec0ff */
[----:B------:R-:W-:Y:S01]  /*78740*/  LOP3.LUT R40, R44, 0xffff, RZ, 0xc0, !PT ;  /* 0x0000ffff2c287812 */ /* 0x000fe200078ec0ff */
[----:B------:R0:W-:Y:S01]  /*78750*/  STL.64 [R1+0x650], R46 ;  /* 0x0006502e01007387 */ /* 0x0001e20000100a00 */
[----:B------:R-:W-:Y:S02]  /*78760*/  LOP3.LUT R44, R60, 0xffff, RZ, 0xc0, !PT ;  /* 0x0000ffff3c2c7812 */ /* 0x000fe400078ec0ff */
[----:B------:R-:W-:Y:S01]  /*78770*/  LOP3.LUT R43, R51, 0xffff, RZ, 0xc0, !PT ;  /* 0x0000ffff332b7812 */ /* 0x000fe200078ec0ff */
[----:B------:R3:W-:Y:S01]  /*78780*/  STL [R1+0xcb8], R42 ;  /* 0x000cb82a01007387 */ /* 0x0007e20000100800 */
[----:B------:R-:W-:-:S02]  /*78790*/  PRMT R2, R41, 0x3340, R40 ;  /* 0x0000334029027816 */ /* 0x000fc40000000028 */
[----:B------:R-:W-:-:S03]  /*787a0*/  PRMT R40, R43, 0x3340, R1 ;  /* 0x000033402b287816 */ /* 0x000fc60000000001 */
[----:B------:R1:W-:Y:S04]  /*787b0*/  STL [R1+0xca4], R2 ;  /* 0x000ca40201007387 */ /* 0x0003e80000100800 */
[----:B------:R-:W2:Y:S01]  /*787c0*/  LDL.LU R51, [R1+0x2ed4] ;  /* 0x002ed40001337983 */ /* 0x000ea20000300800 */
[----:B0-----:R-:W-:-:S05]  /*787d0*/  IADD3 R46, P6, R59, R10, RZ ;  /* 0x0000000a3b2e7210 */ /* 0x001fca0007fde0ff */
[----:B------:R-:W-:Y:S01]  /*787e0*/  IMAD.X R47, R8, 0x1, R12, P6 ;  /* 0x00000001082f7824 */ /* 0x000fe200030e060c */
[----:B---3--:R-:W-:Y:S02]  /*787f0*/  LOP3.LUT R42, R48, 0xffff, RZ, 0xc0, !PT ;  /* 0x0000ffff302a7812 */ /* 0x008fe400078ec0ff */
[----:B------:R-:W3:Y:S02]  /*78800*/  LDL.LU R48, [R1+0x2ed0] ;  /* 0x002ed00001307983 */ /* 0x000ee40000300800 */
[----:B------:R-:W-:Y:S02]  /*78810*/  PRMT R41, R44, 0x3340, R42 ;  /* 0x000033402c297816 */ /* 0x000fe4000000002a */
[----:B-1----:R-:W3:Y:S02]  /*78820*/  LDL.LU R2, [R1+0x2654] ;  /* 0x0026540001027983 */ /* 0x002ee40000300800 */
[----:B------:R-:W-:Y:S02]  /*78830*/  PRMT R40, R41, 0x5410, R40 ;  /* 0x0000541029287816 */ /* 0x000fe40000000028 */
[----:B------:R-:W3:Y:S01]  /*78840*/  LDL.LU R61, [R1+0x2630] ;  /* 0x00263000013d7983 */ /* 0x000ee20000300800 */
[----:B------:R-:W-:-:S02]  /*78850*/  SHF.R.U32.HI R44, RZ, 0x8, R44 ;  /* 0x00000008ff2c7819 */ /* 0x000fc4000001162c */
[----:B------:R-:W-:Y:S01]  /*78860*/  SHF.R.U32.HI R41, RZ, 0x8, R42 ;  /* 0x00000008ff297819 */ /* 0x000fe2000001162a */
[----:B------:R0:W-:Y:S01]  /*78870*/  STL [R1+0xd0c], R40 ;  /* 0x000d0c2801007387 */ /* 0x0001e20000100800 */
[----:B------:R-:W-:Y:S02]  /*78880*/  LOP3.LUT R42, R44, 0xffff, RZ, 0xc0, !PT ;  /* 0x0000ffff2c2a7812 */ /* 0x000fe400078ec0ff */
[----:B------:R-:W-:Y:S02]  /*78890*/  LOP3.LUT R41, R41, 0xffff, RZ, 0xc0, !PT ;  /* 0x0000ffff29297812 */ /* 0x000fe400078ec0ff */
[----:B0-----:R-:W-:Y:S02]  /*788a0*/  SHF.R.U32.HI R40, RZ, 0x8, R43 ;  /* 0x00000008ff287819 */ /* 0x001fe4000001162b */
[----:B------:R-:W-:Y:S02]  /*788b0*/  PRMT R41, R42, 0x3340, R41 ;  /* 0x000033402a297816 */ /* 0x000fe40000000029 */
[----:B------:R-:W-:Y:S01]  /*788c0*/  LOP3.LUT R40, R40, 0xffff, RZ, 0xc0, !PT ;  /* 0x0000ffff28287812 */ /* 0x000fe200078ec0ff */
[----:B------:R0:W-:Y:S03]  /*788d0*/  STL.64 [R1+0x658], R46 ;  /* 0x0006582e01007387 */ /* 0x0001e60000100a00 */
[----:B------:R-:W-:Y:S01]  /*788e0*/  PRMT R40, R40, 0x3340, R1 ;  /* 0x0000334028287816 */ /* 0x000fe20000000001 */
[----:B------:R1:W-:Y:S01]  /*788f0*/  STL [R1+0xca0], R41 ;  /* 0x000ca02901007387 */ /* 0x0003e20000100800 */
[----:B----4-:R-:W-:-:S02]  /*78900*/  LOP3.LUT R43, R5, 0xffff, RZ, 0xc0, !PT ;  /* 0x0000ffff052b7812 */ /* 0x010fc400078ec0ff */
[----:B------:R-:W-:Y:S01]  /*78910*/  LOP3.LUT R44, R54, 0xffff, RZ, 0xc0, !PT ;  /* 0x0000ffff362c7812 */ /* 0x000fe200078ec0ff */
[----:B------:R-:W4:Y:S04]  /*78920*/  LDL.LU R5, [R1+0x2ecc] ;  /* 0x002ecc0001057983 */ /* 0x000f280000300800 */
[----:B------:R1:W-:Y:S04]  /*78930*/  STL [R1+0xc4], R40 ;  /* 0x0000c42801007387 */ /* 0x0003e80000100800 */
[----:B------:R-:W3:Y:S01]  /*78940*/  LDL.LU R54, [R1+0x2ec8] ;  /* 0x002ec80001367983 */ /* 0x000ee20000300800 */
[----:B--2---:R-:W-:-:S02]  /*78950*/  LOP3.LUT R42, R4, 0xffff, RZ, 0xc0, !PT ;  /* 0x0000ffff042a7812 */ /* 0x004fc400078ec0ff */
[----:B0-----:R-:W-:Y:S01]  /*78960*/  IADD3 R46, P6, R59, R11, RZ ;  /* 0x0000000b3b2e7210 */ /* 0x001fe20007fde0ff */
[----:B------:R-:W2:Y:S01]  /*78970*/  LDL.LU R4, [R1+0x2ec4] ;  /* 0x002ec40001047983 */ /* 0x000ea20000300800 */
[----:B-1----:R-:W-:Y:S02]  /*78980*/  PRMT R41, R43, 0x3340, R42 ;  /* 0x000033402b297816 */ /* 0x002fe4000000002a */
[----:B------:R-:W-:Y:S01]  /*78990*/  PRMT R40, R44, 0x3340, R1 ;  /* 0x000033402c287816 */ /* 0x000fe20000000001 */
[----:B------:R-:W-:Y:S01]  /*789a0*/  IMAD.X R47, R8, 0x1, R14, P6 ;  /* 0x00000001082f7824 */ /* 0x000fe200030e060e */
[----:B------:R-:W-:Y:S01]  /*789b0*/  SHF.R.U32.HI R43, RZ, 0x8, R43 ;  /* 0x00000008ff2b7819 */ /* 0x000fe2000001162b */
[----:B------:R-:W2:Y:S01]  /*789c0*/  LDL.LU R60, [R1+0x2660] ;  /* 0x00266000013c7983 */ /* 0x000ea20000300800 */
[----:B------:R-:W-:Y:S02]  /*789d0*/  PRMT R49, R41, 0x5410, R40 ;  /* 0x0000541029317816 */ /* 0x000fe40000000028 */
[----:B------:R-:W-:-:S02]  /*789e0*/  SHF.R.U32.HI R40, RZ, 0x8, R45 ;  /* 0x00000008ff287819 */ /* 0x000fc4000001162d */
[----:B------:R-:W-:Y:S02]  /*789f0*/  SHF.R.U32.HI R41, RZ, 0x8, R42 ;  /* 0x00000008ff297819 */ /* 0x000fe4000001162a */
[----:B------:R-:W-:Y:S02]  /*78a00*/  LOP3.LUT R40, R40, 0xffff, RZ, 0xc0, !PT ;  /* 0x0000ffff28287812 */ /* 0x000fe400078ec0ff */
[----:B------:R-:W-:Y:S02]  /*78a10*/  LOP3.LUT R42, R43, 0xffff, RZ, 0xc0, !PT ;  /* 0x0000ffff2b2a7812 */ /* 0x000fe400078ec0ff */
[----:B------:R-:W-:Y:S02]  /*78a20*/  LOP3.LUT R41, R41, 0xffff, RZ, 0xc0, !PT ;  /* 0x0000ffff29297812 */ /* 0x000fe400078ec0ff */
[----:B------:R-:W-:Y:S02]  /*78a30*/  PRMT R45, R40, 0x3340, R1 ;  /* 0x00003340282d7816 */ /* 0x000fe40000000001 */
[----:B------:R-:W-:Y:S01]  /*78a40*/  PRMT R40, R42, 0x3340, R41 ;  /* 0x000033402a287816 */ /* 0x000fe20000000029 */
[----:B------:R-:W-:Y:S04]  /*78a50*/  STL [R1+0x2c50], R49 ;  /* 0x002c503101007387 */ /* 0x000fe80000100800 */
[----:B------:R-:W-:Y:S04]  /*78a60*/  STL.64 [R1+0x648], R46 ;  /* 0x0006482e01007387 */ /* 0x000fe80000100a00 */
[----:B------:R3:W-:Y:S04]  /*78a70*/  STL [R1+0xc0], R45 ;  /* 0x0000c02d01007387 */ /* 0x0007e80000100800 */
[----:B------:R0:W-:Y:S01]  /*78a80*/  STL [R1+0xc9c], R40 ;  /* 0x000c9c2801007387 */ /* 0x0001e20000100800 */
[----:B---3--:R-:W-:-:S03]  /*78a90*/  LOP3.LUT R45, R54, 0xffff, RZ, 0xc0, !PT ;  /* 0x0000ffff362d7812 */ /* 0x008fc600078ec0ff */
[----:B------:R-:W3:Y:S01]  /*78aa0*/  LDL.LU R54, [R1+0x2ec0] ;  /* 0x002ec00001367983 */ /* 0x000ee20000300800 */
[----:B------:R-:W-:Y:S02]  /*78ab0*/  LOP3.LUT R43, R2, 0xffff, RZ, 0xc0, !PT ;  /* 0x0000ffff022b7812 */ /* 0x000fe400078ec0ff */
[----:B------:R-:W-:Y:S02]  /*78ac0*/  LOP3.LUT R42, R61, 0xffff, RZ, 0xc0, !PT ;  /* 0x0000ffff3d2a7812 */ /* 0x000fe400078ec0ff */
[----:B0-----:R-:W-:Y:S02]  /*78ad0*/  PRMT R40, R45, 0x3340, R1 ;  /* 0x000033402d287816 */ /* 0x001fe40000000001 */
[----:B------:R-:W-:Y:S02]  /*78ae0*/  PRMT R41, R43, 0x3340, R42 ;  /* 0x000033402b297816 */ /* 0x000fe4000000002a */
[----:B------:R-:W-:Y:S02]  /*78af0*/  SHF.R.U32.HI R43, RZ, 0x8, R43 ;  /* 0x00000008ff2b7819 */ /* 0x000fe4000001162b */
[----:B------:R-:W-:-:S02]  /*78b00*/  PRMT R2, R41, 0x5410, R40 ;  /* 0x0000541029027816 */ /* 0x000fc40000000028 */
[----:B------:R-:W-:Y:S02]  /*78b10*/  SHF.R.U32.HI R40, RZ, 0x8, R44 ;  /* 0x00000008ff287819 */ /* 0x000fe4000001162c */
[----:B------:R-:W-:Y:S02]  /*78b20*/  SHF.R.U32.HI R41, RZ, 0x8, R42 ;  /* 0x00000008ff297819 */ /* 0x000fe4000001162a */
[----:B------:R-:W-:Y:S02]  /*78b30*/  IADD3 R46, P6, R59, R13, RZ ;  /* 0x0000000d3b2e7210 */ /* 0x000fe40007fde0ff */
[----:B------:R-:W-:Y:S02]  /*78b40*/  LOP3.LUT R40, R40, 0xffff, RZ, 0xc0, !PT ;  /* 0x0000ffff28287812 */ /* 0x000fe400078ec0ff */
[----:B------:R-:W-:Y:S02]  /*78b50*/  LOP3.LUT R42, R43, 0xffff, RZ, 0xc0, !PT ;  /* 0x0000ffff2b2a7812 */ /* 0x000fe400078ec0ff */
[----:B------:R-:W-:Y:S01]  /*78b60*/  LOP3.LUT R41, R41, 0xffff, RZ, 0xc0, !PT ;  /* 0x0000ffff29297812 */ /* 0x000fe200078ec0ff */
[----:B------:R-:W-:Y:S01]  /*78b70*/  IMAD.X R47, R8, 0x1, R15, P6 ;  /* 0x00000001082f7824 */ /* 0x000fe200030e060f */
[----:B------:R0:W-:Y:S01]  /*78b80*/  STL [R1+0xcec], R2 ;  /* 0x000cec0201007387 */ /* 0x0001e20000100800 */
[----:B------:R-:W-:-:S03]  /*78b90*/  PRMT R40, R40, 0x3340, R1 ;  /* 0x0000334028287816 */ /* 0x000fc60000000001 */
[----:B------:R-:W-:Y:S01]  /*78ba0*/  STL.64 [R1+0x640], R46 ;  /* 0x0006402e01007387 */ /* 0x000fe20000100a00 */
[----:B0-----:R-:W-:-:S03]  /*78bb0*/  PRMT R2, R42, 0x3340, R41 ;  /* 0x000033402a027816 */ /* 0x001fc60000000029 */
[----:B------:R0:W-:Y:S01]  /*78bc0*/  STL [R1+0xbc], R40 ;  /* 0x0000bc2801007387 */ /* 0x0001e20000100800 */
[----:B----4-:R-:W-:-:S03]  /*78bd0*/  LOP3.LUT R42, R5, 0xffff, RZ, 0xc0, !PT ;  /* 0x0000ffff052a7812 */ /* 0x010fc600078ec0ff */
[----:B------:R1:W-:Y:S04]  /*78be0*/  STL [R1+0xc64], R2 ;  /* 0x000c640201007387 */ /* 0x0003e80000100800 */
[----:B------:R-:W4:Y:S01]  /*78bf0*/  LDL.LU R5, [R1+0x2ebc] ;  /* 0x002ebc0001057983 */ /* 0x000f220000300800 */
[----:B---3--:R-:W-:-:S03]  /*78c00*/  LOP3.LUT R43, R54, 0xffff, RZ, 0xc0, !PT ;  /* 0x0000ffff362b7812 */ /* 0x008fc600078ec0ff */
[----:B------:R-:W3:Y:S04]  /*78c10*/  LDL.LU R54, [R1+0x2eb8] ;  /* 0x002eb80001367983 */ /* 0x000ee80000300800 */
[----:B------:R-:W3:Y:S01]  /*78c20*/  LDL.LU R61, [R1+0x265c] ;  /* 0x00265c00013d7983 */ /* 0x000ee20000300800 */
[----:B--2---:R-:W-:Y:S02]  /*78c30*/  LOP3.LUT R44, R60, 0xffff, RZ, 0xc0, !PT ;  /* 0x0000ffff3c2c7812 */ /* 0x004fe400078ec0ff */
[----:B0-----:R-:W-:Y:S02]  /*78c40*/  PRMT R40, R42, 0x3340, R1 ;  /* 0x000033402a287816 */ /* 0x001fe40000000001 */
[----:B------:R-:W-:Y:S02]  /*78c50*/  PRMT R41, R44, 0x3340, R43 ;  /* 0x000033402c297816 */ /* 0x000fe4000000002b */
[----:B------:R-:W-:-:S02]  /*78c60*/  IADD3 R46, P6, R59, R16, RZ ;  /* 0x000000103b2e7210 */ /* 0x000fc40007fde0ff */
[----:B-1----:R-:W-:Y:S02]  /*78c70*/  PRMT R2, R41, 0x5410, R40 ;  /* 0x0000541029027816 */ /* 0x002fe40000000028 */
[----:B------:R-:W-:Y:S02]  /*78c80*/  SHF.R.U32.HI R44, RZ, 0x8, R44 ;  /* 0x00000008ff2c7819 */ /* 0x000fe4000001162c */
[----:B------:R-:W-:Y:S01]  /*78c90*/  SHF.R.U32.HI R41, RZ, 0x8, R43 ;  /* 0x00000008ff297819 */ /* 0x000fe2000001162b */
[----:B------:R-:W-:Y:S01]  /*78ca0*/  IMAD.X R47, R8, 0x1, R19, P6 ;  /* 0x00000001082f7824 */ /* 0x000fe200030e0613 */
[----:B------:R-:W-:Y:S02]  /*78cb0*/  SHF.R.U32.HI R40, RZ, 0x8, R42 ;  /* 0x00000008ff287819 */ /* 0x000fe4000001162a */
[----:B------:R-:W-:Y:S02]  /*78cc0*/  LOP3.LUT R42, R44, 0xffff, RZ, 0xc0, !PT ;  /* 0x0000ffff2c2a7812 */ /* 0x000fe400078ec0ff */
[----:B------:R-:W-:Y:S01]  /*78cd0*/  LOP3.LUT R41, R41, 0xffff, RZ, 0xc0, !PT ;  /* 0x0000ffff29297812 */ /* 0x000fe200078ec0ff */
[----:B------:R0:W-:Y:S01]  /*78ce0*/  STL [R1+0xce4], R2 ;  /* 0x000ce40201007387 */ /* 0x0001e20000100800 */
[----:B------:R-:W-:-:S02]  /*78cf0*/  LOP3.LUT R40, R40, 0xffff, RZ, 0xc0, !PT ;  /* 0x0000ffff28287812 */ /* 0x000fc400078ec0ff */
[----:B------:R-:W-:Y:S01]  /*78d00*/  PRMT R41, R42, 0x3340, R41 ;  /* 0x000033402a297816 */ /* 0x000fe20000000029 */
[----:B------:R1:W-:Y:S04]  /*78d10*/  STL.64 [R1+0x610], R46 ;  /* 0x0006102e01007387 */ /* 0x0003e80000100a00 */
[----:B------:R2:W-:Y:S01]  /*78d20*/  STL [R1+0xc5c], R41 ;  /* 0x000c5c2901007387 */ /* 0x0005e20000100800 */
[----:B0-----:R-:W-:Y:S02]  /*78d30*/  PRMT R2, R40, 0x3340, R1 ;  /* 0x0000334028027816 */ /* 0x001fe40000000001 */
[----:B-1----:R-:W-:Y:S02]  /*78d40*/  LOP3.LUT R46, R48, 0xffff, RZ, 0xc0, !PT ;  /* 0x0000ffff302e7812 */ /* 0x002fe400078ec0ff */
[----:B----4-:R-:W-:-:S02]  /*78d50*/  LOP3.LUT R42, R5, 0xffff, RZ, 0xc0, !PT ;  /* 0x0000ffff052a7812 */ /* 0x010fc400078ec0ff */
[----:B------:R-:W-:Y:S01]  /*78d60*/  PRMT R40, R46, 0x3340, R1 ;  /* 0x000033402e287816 */ /* 0x000fe20000000001 */
[----:B------:R-:W-:Y:S01]  /*78d70*/  STL [R1+0xb8], R2 ;  /* 0x0000b80201007387 */ /* 0x000fe20000100800 */
[----:B---3--:R-:W-:-:S04]  /*78d80*/  LOP3.LUT R43, R54, 0xffff, RZ, 0xc0, !PT ;  /* 0x0000ffff362b7812 */ /* 0x008fc800078ec0ff */
[----:B--2---:R-:W-:-:S04]  /*78d90*/  PRMT R41, R43, 0x3340, R42 ;  /* 0x000033402b297816 */ /* 0x004fc8000000002a */
[----:B------:R-:W-:-:S05]  /*78da0*/  PRMT R49, R41, 0x5410, R40 ;  /* 0x0000541029317816 */ /* 0x000fca0000000028 */
[----:B------:R-:W-:Y:S04]  /*78db0*/  STL [R1+0x2c54], R49 ;  /* 0x002c543101007387 */ /* 0x000fe80000100800 */
[----:B------:R-:W2:Y:S04]  /*78dc0*/  LDL.LU R60, [R1+0x26d4] ;  /* 0x0026d400013c7983 */ /* 0x000ea80000300800 */
[----:B------:R-:W3:Y:S04]  /*78dd0*/  LDL.LU R5, [R1+0x2694] ;  /* 0x0026940001057983 */ /* 0x000ee80000300800 */
[----:B------:R-:W4:Y:S01]  /*78de0*/  LDL.LU R54, [R1+0x26b4] ;  /* 0x0026b40001367983 */ /* 0x000f220000300800 */
[----:B------:R-:W-:-:S05]  /*78df0*/  IADD3 R40, P6, R59, R17, RZ ;  /* 0x000000113b287210 */ /* 0x000fca0007fde0ff */
[----:B------:R-:W-:Y:S01]  /*78e00*/  IMAD.X R41, R8, 0x1, R20, P6 ;  /* 0x0000000108297824 */ /* 0x000fe200030e0614 */
[----:B------:R-:W-:-:S04]  /*78e10*/  SHF.R.U32.HI R43, RZ, 0x8, R43 ;  /* 0x00000008ff2b7819 */ /* 0x000fc8000001162b */
        /* <DEDUP_REMOVED lines=8> */
[----:B------:R-:W-:Y:S02]  /*78ea0*/  LOP3.LUT R42, R51, 0xffff, RZ, 0xc0, !PT ;  /* 0x0000ffff332a7812 */ /* 0x000fe400078ec0ff */
[----:B------:R-:W-:Y:S02]  /*78eb0*/  LOP3.LUT R43, R4, 0xffff, RZ, 0xc0, !PT ;  /* 0x0000ffff042b7812 */ /* 0x000fe400078ec0ff */
[--C-:B------:R-:W-:Y:S02]  /*78ec0*/  PRMT R2, R40, 0x3340, R1.reuse ;  /* 0x0000334028027816 */ /* 0x100fe40000000001 */
[----:B------:R-:W-:Y:S02]  /*78ed0*/  PRMT R40, R42, 0x3340, R1 ;  /* 0x000033402a287816 */ /* 0x000fe40000000001 */
[----:B------:R-:W-:Y:S01]  /*78ee0*/  PRMT R41, R44, 0x3340, R43 ;  /* 0x000033402c297816 */ /* 0x000fe2000000002b */
[----:B------:R-:W-:Y:S03]  /*78ef0*/  STL [R1+0x2cf8], R48 ;  /* 0x002cf83001007387 */ /* 0x000fe60000100800 */
[----:B------:R-:W-:Y:S01]  /*78f00*/  PRMT R51, R41, 0x5410, R40 ;  /* 0x0000541029337816 */ /* 0x000fe20000000028 */
[----:B------:R0:W-:Y:S04]  /*78f10*/  STL [R1+0xb4], R2 ;  /* 0x0000b40201007387 */ /* 0x0001e80000100800 */
[----:B------:R-:W-:Y:S04]  /*78f20*/  STL [R1+0x2c58], R51 ;  /* 0x002c583301007387 */ /* 0x000fe80000100800 */
[----:B------:R-:W4:Y:S04]  /*78f30*/  LDL.LU R47, [R1+0x26dc] ;  /* 0x0026dc00012f7983 */ /* 0x000f280000300800 */
[----:B0-----:R-:W4:Y:S04]  /*78f40*/  LDL.LU R2, [R1+0x26a0] ;  /* 0x0026a00001027983 */ /* 0x001f280000300800 */
[----:B------:R-:W4:Y:S01]  /*78f50*/  LDL.LU R61, [R1+0x26c8] ;  /* 0x0026c800013d7983 */ /* 0x000f220000300800 */
[----:B------:R-:W-:-:S02]  /*78f60*/  SHF.R.U32.HI R44, RZ, 0x8, R44 ;  /* 0x00000008ff2c7819 */ /* 0x000fc4000001162c */
[----:B------:R-:W-:Y:S02]  /*78f70*/  SHF.R.U32.HI R41, RZ, 0x8, R43 ;  /* 0x00000008ff297819 */ /* 0x000fe4000001162b */
[----:B------:R-:W-:Y:S02]  /*78f80*/  IADD3 R48, P6, R59, R18, RZ ;  /* 0x000000123b307210 */ /* 0x000fe40007fde0ff */
[----:B------:R-:W-:Y:S02]  /*78f90*/  SHF.R.U32.HI R40, RZ, 0x8, R42 ;  /* 0x00000008ff287819 */ /* 0x000fe4000001162a */
[----:B------:R-:W-:Y:S02]  /*78fa0*/  LOP3.LUT R42, R44, 0xffff, RZ, 0xc0, !PT ;  /* 0x0000ffff2c2a7812 */ /* 0x000fe400078ec0ff */
[----:B------:R-:W-:Y:S01]  /*78fb0*/  LOP3.LUT R41, R41, 0xffff, RZ, 0xc0, !PT ;  /* 0x0000ffff29297812 */ /* 0x000fe200078ec0ff */
[----:B------:R-:W-:Y:S01]  /*78fc0*/  IMAD.X R49, R8, 0x1, R21, P6 ;  /* 0x0000000108317824 */ /* 0x000fe200030e0615 */
[----:B------:R-:W-:-:S02]  /*78fd0*/  LOP3.LUT R40, R40, 0xffff, RZ, 0xc0, !PT ;  /* 0x0000ffff28287812 */ /* 0x000fc400078ec0ff */
[----:B------:R-:W-:Y:S02]  /*78fe0*/  PRMT R4, R42, 0x3340, R41 ;  /* 0x000033402a047816 */ /* 0x000fe40000000029 */
[----:B------:R-:W-:Y:S04]  /*78ff0*/  STL.64 [R1+0x600], R48 ;  /* 0x0006003001007387 */ /* 0x000fe80000100a00 */
[----:B------:R0:W-:Y:S02]  /*79000*/  STL [R1+0x2cfc], R4 ;  /* 0x002cfc0401007387 */ /* 0x0001e40000100800 */
[----:B0-----:R-:W-:-:S05]  /*79010*/  PRMT R4, R40, 0x3340, R1 ;  /* 0x0000334028047816 */ /* 0x001fca0000000001 */
[----:B------:R0:W-:Y:S02]  /*79020*/  STL [R1+0xb0], R4 ;  /* 0x0000b00401007387 */ /* 0x0001e40000100800 */
[----:B0-----:R-:W-:Y:S02]  /*79030*/  IADD3 R4, P6, R59, R22, RZ ;  /* 0x000000163b047210 */ /* 0x001fe40007fde0ff */
[----:B--2---:R-:W-:Y:S02]  /*79040*/  LOP3.LUT R43, R60, 0xffff, RZ, 0xc0, !PT ;  /* 0x0000ffff3c2b7812 */ /* 0x004fe400078ec0ff */
[----:B---3--:R-:W-:Y:S02]  /*79050*/  LOP3.LUT R45, R5, 0xffff, RZ, 0xc0, !PT ;  /* 0x0000ffff052d7812 */ /* 0x008fe400078ec0ff */
[----:B----4-:R-:W-:Y:S02]  /*79060*/  LOP3.LUT R42, R54, 0xffff, RZ, 0xc0, !PT ;  /* 0x0000ffff362a7812 */ /* 0x010fe400078ec0ff */
[----:B------:R-:W-:-:S02]  /*79070*/  PRMT R40, R45, 0x3340, R1 ;  /* 0x000033402d287816 */ /* 0x000fc40000000001 */
[----:B------:R-:W-:Y:S01]  /*79080*/  PRMT R41, R43, 0x3340, R42 ;  /* 0x000033402b297816 */ /* 0x000fe2000000002a */
[----:B------:R-:W-:-:S03]  /*79090*/  IMAD.X R5, R8, 0x1, R24, P6 ;  /* 0x0000000108057824 */ /* 0x000fc600030e0618 */
[----:B------:R-:W-:-:S05]  /*790a0*/  PRMT R40, R41, 0x5410, R40 ;  /* 0x0000541029287816 */ /* 0x000fca0000000028 */
[----:B------:R-:W-:Y:S04]  /*790b0*/  STL [R1+0xcc8], R40 ;  /* 0x000cc82801007387 */ /* 0x000fe80000100800 */
[----:B------:R-:W2:Y:S04]  /*790c0*/  LDL.LU R60, [R1+0x26d0] ;  /* 0x0026d000013c7983 */ /* 0x000ea80000300800 */
[----:B------:R0:W-:Y:S04]  /*790d0*/  STL.64 [R1+0x5f8], R4 ;  /* 0x0005f80401007387 */ /* 0x0001e80000100a00 */
[----:B0-----:R-:W3:Y:S04]  /*790e0*/  LDL.LU R5, [R1+0x268c] ;  /* 0x00268c0001057983 */ /* 0x001ee80000300800 */
[----:B------:R-:W4:Y:S01]  /*790f0*/  LDL.LU R54, [R1+0x26ac] ;  /* 0x0026ac0001367983 */ /* 0x000f220000300800 */
[----:B------:R-:W-:-:S02]  /*79100*/  SHF.R.U32.HI R40, RZ, 0x8, R46 ;  /* 0x00000008ff287819 */ /* 0x000fc4000001162e */
[----:B------:R-:W-:Y:S02]  /*79110*/  SHF.R.U32.HI R43, RZ, 0x8, R43 ;  /* 0x00000008ff2b7819 */ /* 0x000fe4000001162b */
[----:B------:R-:W-:Y:S02]  /*79120*/  SHF.R.U32.HI R41, RZ, 0x8, R42 ;  /* 0x00000008ff297819 */ /* 0x000fe4000001162a */
[----:B------:R-:W-:Y:S02]  /*79130*/  LOP3.LUT R40, R40, 0xffff, RZ, 0xc0, !PT ;  /* 0x0000ffff28287812 */ /* 0x000fe400078ec0ff */
[----:B------:R-:W-:Y:S02]  /*79140*/  LOP3.LUT R42, R43, 0xffff, RZ, 0xc0, !PT ;  /* 0x0000ffff2b2a7812 */ /* 0x000fe400078ec0ff */
[----:B------:R-:W-:Y:S02]  /*79150*/  LOP3.LUT R41, R41, 0xffff, RZ, 0xc0, !PT ;  /* 0x0000ffff29297812 */ /* 0x000fe400078ec0ff */
[----:B------:R-:W-:-:S02]  /*79160*/  PRMT R40, R40, 0x3340, R1 ;  /* 0x0000334028287816 */ /* 0x000fc40000000001 */
[----:B------:R-:W-:Y:S02]  /*79170*/  PRMT R4, R42, 0x3340, R41 ;  /* 0x000033402a047816 */ /* 0x000fe40000000029 */
[----:B------:R-:W-:Y:S01]  /*79180*/  LOP3.LUT R44, R47, 0xffff, RZ, 0xc0, !PT ;  /* 0x0000ffff2f2c7812 */ /* 0x000fe200078ec0ff */
[----:B------:R0:W-:Y:S01]  /*79190*/  STL [R1+0xac], R40 ;  /* 0x0000ac2801007387 */ /* 0x0001e20000100800 */
[----:B------:R-:W-:Y:S02]  /*791a0*/  LOP3.LUT R42, R2, 0xffff, RZ, 0xc0, !PT ;  /* 0x0000ffff022a7812 */ /* 0x000fe400078ec0ff */
[----:B------:R-:W-:Y:S02]  /*791b0*/  LOP3.LUT R43, R61, 0xffff, RZ, 0xc0, !PT ;  /* 0x0000ffff3d2b7812 */ /* 0x000fe400078ec0ff */
[----:B------:R-:W-:Y:S02]  /*791c0*/  IADD3 R46, P6, R59, R23, RZ ;  /* 0x000000173b2e7210 */ /* 0x000fe40007fde0ff */
[----:B0-----:R-:W-:-:S02]  /*791d0*/  PRMT R40, R42, 0x3340, R1 ;  /* 0x000033402a287816 */ /* 0x001fc40000000001 */
[----:B------:R-:W-:Y:S01]  /*791e0*/  PRMT R41, R44, 0x3340, R43 ;  /* 0x000033402c297816 */ /* 0x000fe2000000002b */
[----:B------:R-:W-:-:S03]  /*791f0*/  IMAD.X R47, R8, 0x1, R25, P6 ;  /* 0x00000001082f7824 */ /* 0x000fc600030e0619 */
[----:B------:R-:W-:Y:S01]  /*79200*/  PRMT R51, R41, 0x5410, R40 ;  /* 0x0000541029337816 */ /* 0x000fe20000000028 */
[----:B------:R-:W-:Y:S04]  /*79210*/  STL [R1+0x350], R4 ;  /* 0x0003500401007387 */ /* 0x000fe80000100800 */
[----:B------:R-:W-:Y:S04]  /*79220*/  STL [R1+0x2c5c], R51 ;  /* 0x002c5c3301007387 */ /* 0x000fe80000100800 */
[----:B------:R-:W4:Y:S04]  /*79230*/  LDL.LU R49, [R1+0x26d8] ;  /* 0x0026d80001317983 */ /* 0x000f280000300800 */
[----:B------:R0:W-:Y:S04]  /*79240*/  STL.64 [R1+0x5c0], R46 ;  /* 0x0005c02e01007387 */ /* 0x0001e80000100a00 */
[----:B0-----:R-:W4:Y:S04]  /*79250*/  LDL.LU R47, [R1+0x269c] ;  /* 0x00269c00012f7983 */ /* 0x001f280000300800 */
        /* <DEDUP_REMOVED lines=8> */
[----:B------:R-:W-:-:S03]  /*792e0*/  PRMT R2, R40, 0x3340, R1 ;  /* 0x0000334028027816 */ /* 0x000fc60000000001 */
[----:B------:R-:W-:Y:S04]  /*792f0*/  STL [R1+0x348], R4 ;  /* 0x0003480401007387 */ /* 0x000fe80000100800 */
[----:B------:R0:W-:Y:S04]  /*79300*/  STL [R1+0xa8], R2 ;  /* 0x0000a80201007387 */ /* 0x0001e80000100800 */
[----:B0-----:R-:W4:Y:S01]  /*79310*/  LDL.LU R2, [R1+0x380] ;  /* 0x0003800001027983 */ /* 0x001f220000300800 */
[----:B--2---:R-:W-:Y:S02]  /*79320*/  LOP3.LUT R43, R60, 0xffff, RZ, 0xc0, !PT ;  /* 0x0000ffff3c2b7812 */ /* 0x004fe400078ec0ff */
[----:B---3--:R-:W-:-:S02]  /*79330*/  LOP3.LUT R46, R5, 0xffff, RZ, 0xc0, !PT ;  /* 0x0000ffff052e7812 */ /* 0x008fc400078ec0ff */
[----:B----4-:R-:W-:Y:S02]  /*79340*/  LOP3.LUT R42, R54, 0xffff, RZ, 0xc0, !PT ;  /* 0x0000ffff362a7812 */ /* 0x010fe400078ec0ff */
[----:B------:R-:W-:Y:S02]  /*79350*/  PRMT R40, R46, 0x3340, R1 ;  /* 0x000033402e287816 */ /* 0x000fe40000000001 */
[----:B------:R-:W-:-:S04]  /*79360*/  PRMT R41, R43, 0x3340, R42 ;  /* 0x000033402b297816 */ /* 0x000fc8000000002a */
[----:B------:R-:W-:-:S05]  /*79370*/  PRMT R54, R41, 0x5410, R40 ;  /* 0x0000541029367816 */ /* 0x000fca0000000028 */
[----:B------:R-:W-:Y:S04]  /*79380*/  STL [R1+0x2c60], R54 ;  /* 0x002c603601007387 */ /* 0x000fe80000100800 */
[----:B------:R-:W2:Y:S01]  /*79390*/  LDL.LU R60, [R1+0x2c0] ;  /* 0x0002c000013c7983 */ /* 0x000ea20000300800 */
[----:B------:R-:W-:Y:S02]  /*793a0*/  IADD3 R4, P6, R59, R26, RZ ;  /* 0x0000001a3b047210 */ /* 0x000fe40007fde0ff */
[----:B------:R-:W-:Y:S02]  /*793b0*/  SHF.R.U32.HI R43, RZ, 0x8, R43 ;  /* 0x00000008ff2b7819 */ /* 0x000fe4000001162b */
[----:B------:R-:W-:Y:S01]  /*793c0*/  SHF.R.U32.HI R41, RZ, 0x8, R42 ;  /* 0x00000008ff297819 */ /* 0x000fe2000001162a */
[----:B------:R-:W-:Y:S01]  /*793d0*/  IMAD.X R5, R8, 0x1, R29, P6 ;  /* 0x0000000108057824 */ /* 0x000fe200030e061d */
[----:B------:R-:W-:-:S02]  /*793e0*/  SHF.R.U32.HI R40, RZ, 0x8, R45 ;  /* 0x00000008ff287819 */ /* 0x000fc4000001162d */
[----:B------:R-:W-:Y:S02]  /*793f0*/  LOP3.LUT R42, R43, 0xffff, RZ, 0xc0, !PT ;  /* 0x0000ffff2b2a7812 */ /* 0x000fe400078ec0ff */
[----:B------:R-:W-:Y:S02]  /*79400*/  LOP3.LUT R41, R41, 0xffff, RZ, 0xc0, !PT ;  /* 0x0000ffff29297812 */ /* 0x000fe400078ec0ff */
[----:B------:R-:W-:Y:S01]  /*79410*/  LOP3.LUT R40, R40, 0xffff, RZ, 0xc0, !PT ;  /* 0x0000ffff28287812 */ /* 0x000fe200078ec0ff */
[----:B------:R0:W-:Y:S02]  /*79420*/  STL.64 [R1+0x5b8], R4 ;  /* 0x0005b80401007387 */ /* 0x0001e40000100a00 */
[----:B0-----:R-:W-:Y:S02]  /*79430*/  PRMT R5, R42, 0x3340, R41 ;  /* 0x000033402a057816 */ /* 0x001fe40000000029 */
[----:B------:R-:W-:Y:S02]  /*79440*/  PRMT R4, R40, 0x3340, R1 ;  /* 0x0000334028047816 */ /* 0x000fe40000000001 */
[----:B------:R-:W-:Y:S01]  /*79450*/  LOP3.LUT R44, R49, 0xffff, RZ, 0xc0, !PT ;  /* 0x0000ffff312c7812 */ /* 0x000fe200078ec0ff */
[----:B------:R-:W-:Y:S04]  /*79460*/  STL [R1+0x2ce8], R5 ;  /* 0x002ce80501007387 */ /* 0x000fe80000100800 */
[----:B------:R0:W-:Y:S01]  /*79470*/  STL [R1+0xa4], R4 ;  /* 0x0000a40401007387 */ /* 0x0001e20000100800 */
[----:B------:R-:W-:-:S02]  /*79480*/  LOP3.LUT R42, R47, 0xffff, RZ, 0xc0, !PT ;  /* 0x0000ffff2f2a7812 */ /* 0x000fc400078ec0ff */
[----:B------:R-:W-:Y:S02]  /*79490*/  LOP3.LUT R43, R61, 0xffff, RZ, 0xc0, !PT ;  /* 0x0000ffff3d2b7812 */ /* 0x000fe400078ec0ff */
[----:B------:R-:W-:Y:S01]  /*794a0*/  PRMT R40, R42, 0x3340, R1 ;  /* 0x000033402a287816 */ /* 0x000fe20000000001 */
[----:B------:R-:W3:Y:S01]  /*794b0*/  LDL.LU R61, [R1+0x320] ;  /* 0x00032000013d7983 */ /* 0x000ee20000300800 */
[----:B------:R-:W-:Y:S02]  /*794c0*/  PRMT R41, R44, 0x3340, R43 ;  /* 0x000033402c297816 */ /* 0x000fe4000000002b */
[----:B0-----:R-:W-:Y:S02]  /*794d0*/  IADD3 R4, P6, R59, R27, RZ ;  /* 0x0000001b3b047210 */ /* 0x001fe40007fde0ff */
[----:B------:R-:W-:Y:S02]  /*794e0*/  PRMT R49, R41, 0x5410, R40 ;  /* 0x0000541029317816 */ /* 0x000fe40000000028 */
[----:B------:R-:W-:Y:S01]  /*794f0*/  SHF.R.U32.HI R40, RZ, 0x8, R42 ;  /* 0x00000008ff287819 */ /* 0x000fe2000001162a */
[----:B------:R-:W-:Y:S01]  /*79500*/  IMAD.X R5, R8, 0x1, R31, P6 ;  /* 0x0000000108057824 */ /* 0x000fe200030e061f */
[----:B------:R-:W-:-:S02]  /*79510*/  SHF.R.U32.HI R44, RZ, 0x8, R44 ;  /* 0x00000008ff2c7819 */ /* 0x000fc4000001162c */
[----:B------:R-:W-:Y:S02]  /*79520*/  SHF.R.U32.HI R41, RZ, 0x8, R43 ;  /* 0x00000008ff297819 */ /* 0x000fe4000001162b */
[----:B------:R-:W-:Y:S01]  /*79530*/  LOP3.LUT R40, R40, 0xffff, RZ, 0xc0, !PT ;  /* 0x0000ffff28287812 */ /* 0x000fe200078ec0ff */
[----:B------:R-:W-:Y:S01]  /*79540*/  STL [R1+0x2c64], R49 ;  /* 0x002c643101007387 */ /* 0x000fe20000100800 */
[----:B------:R-:W-:Y:S02]  /*79550*/  LOP3.LUT R42, R44, 0xffff, RZ, 0xc0, !PT ;  /* 0x0000ffff2c2a7812 */ /* 0x000fe400078ec0ff */
[----:B------:R-:W-:Y:S01]  /*79560*/  LOP3.LUT R41, R41, 0xffff, RZ, 0xc0, !PT ;  /* 0x0000ffff29297812 */ /* 0x000fe200078ec0ff */
[----:B------:R0:W-:Y:S01]  /*79570*/  STL.64 [R1+0x5a8], R4 ;  /* 0x0005a80401007387 */ /* 0x0001e20000100a00 */
[----:B------:R-:W-:Y:S02]  /*79580*/  LOP3.LUT R44, R55, 0xffff, RZ, 0xc0, !PT ;  /* 0x0000ffff372c7812 */ /* 0x000fe400078ec0ff */
[----:B0-----:R-:W-:-:S02]  /*79590*/  PRMT R5, R40, 0x3340, R1 ;  /* 0x0000334028057816 */ /* 0x001fc40000000001 */
[----:B------:R-:W-:-:S03]  /*795a0*/  PRMT R4, R42, 0x3340, R41 ;  /* 0x000033402a047816 */ /* 0x000fc60000000029 */
[----:B------:R-:W-:Y:S04]  /*795b0*/  STL [R1+0x2cec], R5 ;  /* 0x002cec0501007387 */ /* 0x000fe80000100800 */
[----:B------:R0:W-:Y:S04]  /*795c0*/  STL [R1+0x334], R4 ;  /* 0x0003340401007387 */ /* 0x0001e80000100800 */
[----:B------:R-:W4:Y:S01]  /*795d0*/  LDL.LU R55, [R1+0x2eb4] ;  /* 0x002eb40001377983 */ /* 0x000f220000300800 */
[----:B------:R-:W-:Y:S02]  /*795e0*/  LOP3.LUT R43, R2, 0xffff, RZ, 0xc0, !PT ;  /* 0x0000ffff022b7812 */ /* 0x000fe400078ec0ff */
[----:B------:R-:W-:-:S02]  /*795f0*/  PRMT R40, R44, 0x3340, R1 ;  /* 0x000033402c287816 */ /* 0x000fc40000000001 */
[----:B0-----:R-:W-:-:S05]  /*79600*/  IADD3 R4, P6, R59, R28, RZ ;  /* 0x0000001c3b047210 */ /* 0x001fca0007fde0ff */
[----:B------:R-:W-:Y:S01]  /*79610*/  IMAD.X R5, R8, 0x1, R32, P6 ;  /* 0x0000000108057824 */ /* 0x000fe200030e0620 */
[----:B------:R-:W-:Y:S02]  /*79620*/  LOP3.LUT R45, R52, 0xffff, RZ, 0xc0, !PT ;  /* 0x0000ffff342d7812 */ /* 0x000fe400078ec0ff */
[----:B--2---:R-:W-:-:S04]  /*79630*/  LOP3.LUT R42, R60, 0xffff, RZ, 0xc0, !PT ;  /* 0x0000ffff3c2a7812 */ /* 0x004fc800078ec0ff */
[----:B------:R-:W-:Y:S02]  /*79640*/  PRMT R41, R43, 0x3340, R42 ;  /* 0x000033402b297816 */ /* 0x000fe4000000002a */
[----:B------:R-:W-:Y:S02]  /*79650*/  SHF.R.U32.HI R43, RZ, 0x8, R43 ;  /* 0x00000008ff2b7819 */ /* 0x000fe4000001162b */
[----:B------:R-:W-:Y:S02]  /*79660*/  PRMT R2, R41, 0x5410, R40 ;  /* 0x0000541029027816 */ /* 0x000fe40000000028 */
[----:B------:R-:W-:Y:S02]  /*79670*/  SHF.R.U32.HI R41, RZ, 0x8, R42 ;  /* 0x00000008ff297819 */ /* 0x000fe4000001162a */
[----:B------:R-:W-:Y:S02]  /*79680*/  SHF.R.U32.HI R40, RZ, 0x8, R46 ;  /* 0x00000008ff287819 */ /* 0x000fe4000001162e */
[----:B------:R-:W-:-:S02]  /*79690*/  LOP3.LUT R42, R43, 0xffff, RZ, 0xc0, !PT ;  /* 0x0000ffff2b2a7812 */ /* 0x000fc400078ec0ff */
[----:B------:R-:W-:Y:S02]  /*796a0*/  LOP3.LUT R41, R41, 0xffff, RZ, 0xc0, !PT ;  /* 0x0000ffff29297812 */ /* 0x000fe400078ec0ff */
[----:B------:R-:W-:Y:S01]  /*796b0*/  LOP3.LUT R40, R40, 0xffff, RZ, 0xc0, !PT ;  /* 0x0000ffff28287812 */ /* 0x000fe200078ec0ff */
[----:B------:R0:W-:Y:S01]  /*796c0*/  STL [R1+0xc98], R2 ;  /* 0x000c980201007387 */ /* 0x0001e20000100800 */
[----:B------:R-:W-:-:S03]  /*796d0*/  PRMT R49, R42, 0x3340, R41 ;  /* 0x000033402a317816 */ /* 0x000fc60000000029 */
[----:B------:R-:W2:Y:S01]  /*796e0*/  LDL.LU R60, [R1+0x384] ;  /* 0x00038400013c7983 */ /* 0x000ea20000300800 */
[----:B0-----:R-:W-:-:S03]  /*796f0*/  PRMT R2, R40, 0x3340, R1 ;  /* 0x0000334028027816 */ /* 0x001fc60000000001 */
[----:B------:R0:W-:Y:S04]  /*79700*/  STL.64 [R1+0x5b0], R4 ;  /* 0x0005b00401007387 */ /* 0x0001e80000100a00 */
[----:B------:R-:W-:Y:S04]  /*79710*/  STL [R1+0x2ce4], R49 ;  /* 0x002ce43101007387 */ /* 0x000fe80000100800 */
[----:B------:R1:W-:Y:S04]  /*79720*/  STL [R1+0x9c], R2 ;  /* 0x00009c0201007387 */ /* 0x0003e80000100800 */
[----:B------:R-:W2:Y:S01]  /*79730*/  LDL.LU R52, [R1+0x2eb0] ;  /* 0x002eb00001347983 */ /* 0x000ea20000300800 */
[----:B------:R-:W-:-:S02]  /*79740*/  PRMT R40, R45, 0x3340, R1 ;  /* 0x000033402d287816 */ /* 0x000fc40000000001 */
[----:B---3--:R-:W-:Y:S02]  /*79750*/  LOP3.LUT R43, R61, 0xffff, RZ, 0xc0, !PT ;  /* 0x0000ffff3d2b7812 */ /* 0x008fe400078ec0ff */
[----:B0-----:R-:W-:-:S05]  /*79760*/  IADD3 R4, P6, R59, R30, RZ ;  /* 0x0000001e3b047210 */ /* 0x001fca0007fde0ff */
[----:B------:R-:W-:Y:S01]  /*79770*/  IMAD.X R5, R8, 0x1, R33, P6 ;  /* 0x0000000108057824 */ /* 0x000fe200030e0621 */
[----:B----4-:R-:W-:-:S04]  /*79780*/  LOP3.LUT R42, R55, 0xffff, RZ, 0xc0, !PT ;  /* 0x0000ffff372a7812 */ /* 0x010fc800078ec0ff */
[----:B------:R-:W-:-:S04]  /*79790*/  PRMT R41, R43, 0x3340, R42 ;  /* 0x000033402b297816 */ /* 0x000fc8000000002a */
[----:B------:R-:W-:Y:S02]  /*797a0*/  PRMT R55, R41, 0x5410, R40 ;  /* 0x0000541029377816 */ /* 0x000fe40000000028 */
[----:B------:R-:W-:-:S04]  /*797b0*/  SHF.R.U32.HI R40, RZ, 0x8, R44 ;  /* 0x00000008ff287819 */ /* 0x000fc8000001162c */
[----:B------:R-:W-:Y:S01]  /*797c0*/  LOP3.LUT R40, R40, 0xffff, RZ, 0xc0, !PT ;  /* 0x0000ffff28287812 */ /* 0x000fe200078ec0ff */
[----:B------:R-:W-:Y:S03]  /*797d0*/  STL [R1+0x2c7c], R55 ;  /* 0x002c7c3701007387 */ /* 0x000fe60000100800 */
[----:B-1----:R-:W-:Y:S01]  /*797e0*/  PRMT R2, R40, 0x3340, R1 ;  /* 0x0000334028027816 */ /* 0x002fe20000000001 */
[----:B------:R-:W-:Y:S04]  /*797f0*/  STL.64 [R1+0x590], R4 ;  /* 0x0005900401007387 */ /* 0x000fe80000100a00 */
[----:B------:R-:W3:Y:S04]  /*79800*/  LDL.LU R48, [R1+0x2624] ;  /* 0x0026240001307983 */ /* 0x000ee80000300800 */
[----:B------:R-:W4:Y:S04]  /*79810*/  LDL.LU R47, [R1+0x504] ;  /* 0x00050400012f7983 */ /* 0x000f280000300800 */
[----:B------:R0:W-:Y:S01]  /*79820*/  STL [R1+0x98], R2 ;  /* 0x0000980201007387 */ /* 0x0001e20000100800 */
[----:B------:R-:W-:-:S02]  /*79830*/  SHF.R.U32.HI R43, RZ, 0x8, R43 ;  /* 0x00000008ff2b7819 */ /* 0x000fc4000001162b */
[----:B------:R-:W-:Y:S01]  /*79840*/  SHF.R.U32.HI R41, RZ, 0x8, R42 ;  /* 0x00000008ff297819 */ /* 0x000fe2000001162a */
[----:B0-----:R-:W4:Y:S01]  /*79850*/  LDL.LU R2, [R1+0x5d0] ;  /* 0x0005d00001027983 */ /* 0x001f220000300800 */
[----:B------:R-:W-:Y:S02]  /*79860*/  LOP3.LUT R42, R43, 0xffff, RZ, 0xc0, !PT ;  /* 0x0000ffff2b2a7812 */ /* 0x000fe400078ec0ff */
[----:B------:R-:W-:-:S04]  /*79870*/  LOP3.LUT R41, R41, 0xffff, RZ, 0xc0, !PT ;  /* 0x0000ffff29297812 */ /* 0x000fc800078ec0ff */
[----:B------:R-:W-:Y:S02]  /*79880*/  PRMT R51, R42, 0x3340, R41 ;  /* 0x000033402a337816 */ /* 0x000fe40000000029 */
[----:B------:R-:W-:-:S03]  /*79890*/  LOP3.LUT R43, R53, 0xffff, RZ, 0xc0, !PT ;  /* 0x0000ffff352b7812 */ /* 0x000fc600078ec0ff */
[----:B------:R-:W-:Y:S04]  /*798a0*/  STL [R1+0x2cdc], R51 ;  /* 0x002cdc3301007387 */ /* 0x000fe80000100800 */
[----:B------:R-:W4:Y:S01]  /*798b0*/  LDL.LU R53, [R1+0x2eac] ;  /* 0x002eac0001357983 */ /* 0x000f220000300800 */
[----:B--2---:R-:W-:-:S03]  /*798c0*/  LOP3.LUT R42, R52, 0xffff, RZ, 0xc0, !PT ;  /* 0x0000ffff342a7812 */ /* 0x004fc600078ec0ff */
[----:B------:R-:W2:Y:S01]  /*798d0*/  LDL.LU R52, [R1+0x2ea8] ;  /* 0x002ea80001347983 */ /* 0x000ea20000300800 */
[----:B------:R-:W-:Y:S02]  /*798e0*/  LOP3.LUT R44, R60, 0xffff, RZ, 0xc0, !PT ;  /* 0x0000ffff3c2c7812 */ /* 0x000fe400078ec0ff */
[----:B------:R-:W-:Y:S02]  /*798f0*/  PRMT R40, R43, 0x3340, R1 ;  /* 0x000033402b287816 */ /* 0x000fe40000000001 */
[----:B------:R-:W-:Y:S02]  /*79900*/  PRMT R41, R44, 0x3340, R42 ;  /* 0x000033402c297816 */ /* 0x000fe4000000002a */
[----:B------:R-:W-:Y:S02]  /*79910*/  IADD3 R4, P6, R59, R34, RZ ;  /* 0x000000223b047210 */ /* 0x000fe40007fde0ff */
[----:B------:R-:W-:Y:S02]  /*79920*/  PRMT R40, R41, 0x5410, R40 ;  /* 0x0000541029287816 */ /* 0x000fe40000000028 */
[----:B------:R-:W-:Y:S01]  /*79930*/  SHF.R.U32.HI R44, RZ, 0x8, R44 ;  /* 0x00000008ff2c7819 */ /* 0x000fe2000001162c */
[----:B------:R-:W-:Y:S01]  /*79940*/  IMAD.X R5, R8, 0x1, R36, P6 ;  /* 0x0000000108057824 */ /* 0x000fe200030e0624 */
[----:B------:R-:W-:Y:S01]  /*79950*/  SHF.R.U32.HI R41, RZ, 0x8, R42 ;  /* 0x00000008ff297819 */ /* 0x000fe2000001162a */
[----:B------:R0:W-:Y:S01]  /*79960*/  STL [R1+0xc60], R40 ;  /* 0x000c602801007387 */ /* 0x0001e20000100800 */
[----:B------:R-:W-:-:S03]  /*79970*/  LOP3.LUT R42, R44, 0xffff, RZ, 0xc0, !PT ;  /* 0x0000ffff2c2a7812 */ /* 0x000fc600078ec0ff */
[----:B------:R-:W2:Y:S01]  /*79980*/  LDL.LU R61, [R1+0x2628] ;  /* 0x00262800013d7983 */ /* 0x000ea20000300800 */
[----:B------:R-:W-:-:S03]  /*79990*/  LOP3.LUT R41, R41, 0xffff, RZ, 0xc0, !PT ;  /* 0x0000ffff29297812 */ /* 0x000fc600078ec0ff */
[----:B------:R-:W2:Y:S01]  /*799a0*/  LDL.LU R60, [R1+0x508] ;  /* 0x00050800013c7983 */ /* 0x000ea20000300800 */
[----:B0-----:R-:W-:-:S03]  /*799b0*/  SHF.R.U32.HI R40, RZ, 0x8, R43 ;  /* 0x00000008ff287819 */ /* 0x001fc6000001162b */
[----:B------:R0:W-:Y:S01]  /*799c0*/  STL.64 [R1+0x588], R4 ;  /* 0x0005880401007387 */ /* 0x0001e20000100a00 */
[----:B------:R-:W-:Y:S02]  /*799d0*/  LOP3.LUT R40, R40, 0xffff, RZ, 0xc0, !PT ;  /* 0x0000ffff28287812 */ /* 0x000fe400078ec0ff */
[----:B------:R-:W-:Y:S02]  /*799e0*/  PRMT R54, R42, 0x3340, R41 ;  /* 0x000033402a367816 */ /* 0x000fe40000000029 */
[----:B------:R-:W-:Y:S02]  /*799f0*/  PRMT R51, R40, 0x3340, R1 ;  /* 0x0000334028337816 */ /* 0x000fe40000000001 */
[C---:B0-----:R-:W-:Y:S01]  /*79a00*/  IADD3 R4, P6, R59.reuse, R35, RZ ;  /* 0x000000233b047210 */ /* 0x041fe20007fde0ff */
[----:B------:R-:W-:Y:S04]  /*79a10*/  STL [R1+0x2ce0], R54 ;  /* 0x002ce03601007387 */ /* 0x000fe80000100800 */
[----:B------:R-:W-:Y:S01]  /*79a20*/  IMAD.X R5, R8, 0x1, R38, P6 ;  /* 0x0000000108057824 */ /* 0x000fe200030e0626 */
[----:B------:R-:W-:Y:S04]  /*79a30*/  STL [R1+0x2cf0], R51 ;  /* 0x002cf03301007387 */ /* 0x000fe80000100800 */
[----:B------:R0:W-:Y:S02]  /*79a40*/  STL.64 [R1+0x570], R4 ;  /* 0x0005700401007387 */ /* 0x0001e40000100a00 */
[----:B0-----:R-:W-:-:S02]  /*79a50*/  IADD3 R4, P6, R59, R37, RZ ;  /* 0x000000253b047210 */ /* 0x001fc40007fde0ff */
[----:B------:R-:W2:Y:S03]  /*79a60*/  LDL.LU R59, [R1+0x10] ;  /* 0x00001000013b7983 */ /* 0x000ea60000300800 */
[----:B------:R-:W-:Y:S01]  /*79a70*/  IMAD.X R5, R8, 0x1, R39, P6 ;  /* 0x0000000108057824 */ /* 0x000fe200030e0627 */
[----:B------:R-:W-:-:S04]  /*79a80*/  SHF.R.U32.HI R8, RZ, 0x8, R45 ;  /* 0x00000008ff087819 */ /* 0x000fc8000001162d */
[----:B------:R-:W-:Y:S01]  /*79a90*/  LOP3.LUT R8, R8, 0xffff, RZ, 0xc0, !PT ;  /* 0x0000ffff08087812 */ /* 0x000fe200078ec0ff */
[----:B------:R0:W-:Y:S01]  /*79aa0*/  STL.64 [R1+0x580], R4 ;  /* 0x0005800401007387 */ /* 0x0001e20000100a00 */
[----:B---3--:R-:W-:Y:S02]  /*79ab0*/  LOP3.LUT R43, R48, 0xffff, RZ, 0xc0, !PT ;  /* 0x0000ffff302b7812 */ /* 0x008fe400078ec0ff */
[----:B----4-:R-:W-:Y:S02]  /*79ac0*/  LOP3.LUT R41, R47, 0xffff, RZ, 0xc0, !PT ;  /* 0x0000ffff2f297812 */ /* 0x010fe400078ec0ff */
[--C-:B0-----:R-:W-:Y:S02]  /*79ad0*/  PRMT R4, R8, 0x3340, R1.reuse ;  /* 0x0000334008047816 */ /* 0x101fe40000000001 */
[----:B------:R-:W-:Y:S02]  /*79ae0*/  PRMT R8, R41, 0x3340, R1 ;  /* 0x0000334029087816 */ /* 0x000fe40000000001 */
[----:B------:R-:W-:-:S04]  /*79af0*/  LOP3.LUT R42, R2, 0xffff, RZ, 0xc0, !PT ;  /* 0x0000ffff022a7812 */ /* 0x000fc800078ec0ff */
[----:B------:R-:W-:Y:S02]  /*79b00*/  PRMT R40, R43, 0x3340, R42 ;  /* 0x000033402b287816 */ /* 0x000fe4000000002a */
[----:B------:R-:W-:Y:S02]  /*79b10*/  SHF.R.U32.HI R43, RZ, 0x8, R43 ;  /* 0x00000008ff2b7819 */ /* 0x000fe4000001162b */
[----:B------:R-:W-:Y:S02]  /*79b20*/  PRMT R2, R40, 0x5410, R8 ;  /* 0x0000541028027816 */ /* 0x000fe40000000008 */
[----:B------:R-:W-:Y:S02]  /*79b30*/  SHF.R.U32.HI R40, RZ, 0x8, R42 ;  /* 0x00000008ff287819 */ /* 0x000fe4000001162a */
[----:B------:R-:W-:Y:S02]  /*79b40*/  SHF.R.U32.HI R8, RZ, 0x8, R41 ;  /* 0x00000008ff087819 */ /* 0x000fe40000011629 */
[----:B------:R-:W-:-:S02]  /*79b50*/  LOP3.LUT R41, R43, 0xffff, RZ, 0xc0, !PT ;  /* 0x0000ffff2b297812 */ /* 0x000fc400078ec0ff */
[----:B------:R-:W-:Y:S01]  /*79b60*/  LOP3.LUT R40, R40, 0xffff, RZ, 0xc0, !PT ;  /* 0x0000ffff28287812 */ /* 0x000fe200078ec0ff */
[----:B------:R0:W-:Y:S04]  /*79b70*/  STL [R1+0x90], R4 ;  /* 0x0000900401007387 */ /* 0x0001e80000100800 */
[----:B------:R1:W-:Y:S01]  /*79b80*/  STL [R1+0xc54], R2 ;  /* 0x000c540201007387 */ /* 0x0003e20000100800 */
[----:B0-----:R-:W-:-:S05]  /*79b90*/  PRMT R4, R41, 0x3340, R40 ;  /* 0x0000334029047816 */ /* 0x001fca0000000028 */
[----:B------:R-:W-:Y:S01]  /*79ba0*/  STL [R1+0x2d8], R4 ;  /* 0x0002d80401007387 */ /* 0x000fe20000100800 */
[----:B--2---:R-:W-:-:S03]  /*79bb0*/  LOP3.LUT R44, R52, 0xffff, RZ, 0xc0, !PT ;  /* 0x0000ffff342c7812 */ /* 0x004fc600078ec0ff */
[----:B------:R-:W2:Y:S01]  /*79bc0*/  LDL.LU R52, [R1+0x2ea4] ;  /* 0x002ea40001347983 */ /* 0x000ea20000300800 */
[----:B------:R-:W-:-:S04]  /*79bd0*/  LOP3.LUT R8, R8, 0xffff, RZ, 0xc0, !PT ;  /* 0x0000ffff08087812 */ /* 0x000fc800078ec0ff */
[--C-:B-1----:R-:W-:Y:S02]  /*79be0*/  PRMT R2, R8, 0x3340, R1.reuse ;  /* 0x0000334008027816 */ /* 0x102fe40000000001 */
[----:B------:R-:W-:Y:S02]  /*79bf0*/  LOP3.LUT R5, R3, 0xffff, RZ, 0xc0, !PT ;  /* 0x0000ffff03057812 */ /* 0x000fe400078ec0ff */
[----:B------:R-:W-:Y:S01]  /*79c00*/  LOP3.LUT R42, R53, 0xffff, RZ, 0xc0, !PT ;  /* 0x0000ffff352a7812 */ /* 0x000fe200078ec0ff */
[----:B------:R0:W-:Y:S04]  /*79c10*/  STL [R1+0x8c], R2 ;  /* 0x00008c0201007387 */ /* 0x0001e80000100800 */
[----:B------:R-:W3:Y:S01]  /*79c20*/  LDL.LU R48, [R1+0x624] ;  /* 0x0006240001307983 */ /* 0x000ee20000300800 */
[----:B------:R-:W-:-:S03]  /*79c30*/  PRMT R8, R5, 0x3340, R1 ;  /* 0x0000334005087816 */ /* 0x000fc60000000001 */
[----:B------:R-:W4:Y:S01]  /*79c40*/  LDL.LU R3, [R1+0x2ea0] ;  /* 0x002ea00001037983 */ /* 0x000f220000300800 */
[----:B------:R-:W-:-:S03]  /*79c50*/  PRMT R40, R44, 0x3340, R42 ;  /* 0x000033402c287816 */ /* 0x000fc6000000002a */
[----:B0-----:R-:W4:Y:S01]  /*79c60*/  LDL.LU R2, [R1+0x564] ;  /* 0x0005640001027983 */ /* 0x001f220000300800 */
[----:B------:R-:W-:-:S03]  /*79c70*/  LOP3.LUT R43, R61, 0xffff, RZ, 0xc0, !PT ;  /* 0x0000ffff3d2b7812 */ /* 0x000fc600078ec0ff */
[----:B------:R-:W4:Y:S01]  /*79c80*/  LDL.LU R53, [R1+0x2e9c] ;  /* 0x002e9c0001357983 */ /* 0x000f220000300800 */
[----:B------:R-:W-:-:S03]  /*79c90*/  LOP3.LUT R45, R60, 0xffff, RZ, 0xc0, !PT ;  /* 0x0000ffff3c2d7812 */ /* 0x000fc600078ec0ff */
[----:B------:R0:W-:Y:S01]  /*79ca0*/  STL [R1+0x2d74], R5 ;  /* 0x002d740501007387 */ /* 0x0001e20000100800 */
[----:B--2---:R-:W-:Y:S02]  /*79cb0*/  LOP3.LUT R41, R52, 0xffff, RZ, 0xc0, !PT ;  /* 0x0000ffff34297812 */ /* 0x004fe400078ec0ff */
[----:B------:R-:W-:Y:S02]  /*79cc0*/  PRMT R52, R40, 0x5410, R8 ;  /* 0x0000541028347816 */ /* 0x000fe40000000008 */
[----:B------:R-:W-:Y:S02]  /*79cd0*/  PRMT R8, R45, 0x3340, R1 ;  /* 0x000033402d087816 */ /* 0x000fe40000000001 */
[----:B------:R-:W-:-:S04]  /*79ce0*/  PRMT R40, R43, 0x3340, R41 ;  /* 0x000033402b287816 */ /* 0x000fc80000000029 */
[----:B------:R-:W-:Y:S01]  /*79cf0*/  PRMT R40, R40, 0x5410, R8 ;  /* 0x0000541028287816 */ /* 0x000fe20000000008 */
[----:B------:R-:W-:Y:S04]  /*79d00*/  STL [R1+0x2c80], R52 ;  /* 0x002c803401007387 */ /* 0x000fe80000100800 */
[----:B------:R1:W-:Y:S04]  /*79d10*/  STL [R1+0x34c], R40 ;  /* 0x00034c2801007387 */ /* 0x0003e80000100800 */
[----:B------:R-:W2:Y:S04]  /*79d20*/  LDL.LU R47, [R1+0x26b0] ;  /* 0x0026b000012f7983 */ /* 0x000ea80000300800 */
[----:B------:R-:W2:Y:S04]  /*79d30*/  LDL.LU R61, [R1+0x2674] ;  /* 0x00267400013d7983 */ /* 0x000ea80000300800 */
[----:B------:R-:W2:Y:S01]  /*79d40*/  LDL.LU R60, [R1+0x2690] ;  /* 0x00269000013c7983 */ /* 0x000ea20000300800 */
[----:B------:R-:W-:-:S02]  /*79d50*/  SHF.R.S32.HI R8, RZ, 0x1f, R59 ;  /* 0x0000001fff087819 */ /* 0x000fc4000001143b */
[----:B------:R-:W-:Y:S02]  /*79d60*/  IADD3 R4, P6, R59, R9, RZ ;  /* 0x000000093b047210 */ /* 0x000fe40007fde0ff */
[----:B------:R-:W-:Y:S02]  /*79d70*/  SHF.R.U32.HI R44, RZ, 0x8, R44 ;  /* 0x00000008ff2c7819 */ /* 0x000fe4000001162c */
[----:B------:R-:W-:Y:S01]  /*79d80*/  SHF.R.U32.HI R42, RZ, 0x8, R42 ;  /* 0x00000008ff2a7819 */ /* 0x000fe2000001162a */
[----:B0-----:R-:W-:Y:S01]  /*79d90*/  IMAD.X R5, R8, 0x1, R58, P6 ;  /* 0x0000000108057824 */ /* 0x001fe200030e063a */
[----:B------:R-:W-:Y:S02]  /*79da0*/  SHF.R.U32.HI R46, RZ, 0x8, R43 ;  /* 0x00000008ff2e7819 */ /* 0x000fe4000001162b */
[----:B-1----:R-:W-:Y:S02]  /*79db0*/  SHF.R.U32.HI R40, RZ, 0x8, R41 ;  /* 0x00000008ff287819 */ /* 0x002fe40000011629 */
[----:B------:R-:W-:-:S02]  /*79dc0*/  LOP3.LUT R43, R44, 0xffff, RZ, 0xc0, !PT ;  /* 0x0000ffff2c2b7812 */ /* 0x000fc400078ec0ff */
[----:B------:R-:W-:Y:S02]  /*79dd0*/  LOP3.LUT R42, R42, 0xffff, RZ, 0xc0, !PT ;  /* 0x0000ffff2a2a7812 */ /* 0x000fe400078ec0ff */
[----:B------:R-:W-:Y:S02]  /*79de0*/  LOP3.LUT R41, R46, 0xffff, RZ, 0xc0, !PT ;  /* 0x0000ffff2e297812 */ /* 0x000fe400078ec0ff */
[----:B------:R-:W-:Y:S01]  /*79df0*/  LOP3.LUT R40, R40, 0xffff, RZ, 0xc0, !PT ;  /* 0x0000ffff28287812 */ /* 0x000fe200078ec0ff */
[----:B------:R0:W-:Y:S01]  /*79e00*/  STL.64 [R1+0x530], R4 ;  /* 0x0005300401007387 */ /* 0x0001e20000100a00 */
[----:B---3--:R-:W-:Y:S02]  /*79e10*/  LOP3.LUT R44, R48, 0xffff, RZ, 0xc0, !PT ;  /* 0x0000ffff302c7812 */ /* 0x008fe400078ec0ff */
[----:B0-----:R-:W-:Y:S02]  /*79e20*/  PRMT R5, R43, 0x3340, R42 ;  /* 0x000033402b057816 */ /* 0x001fe4000000002a */
[----:B------:R-:W-:-:S02]  /*79e30*/  PRMT R4, R41, 0x3340, R40 ;  /* 0x0000334029047816 */ /* 0x000fc40000000028 */
[----:B----4-:R-:W-:Y:S02]  /*79e40*/  LOP3.LUT R42, R53, 0xffff, RZ, 0xc0, !PT ;  /* 0x0000ffff352a7812 */ /* 0x010fe400078ec0ff */
[----:B------:R-:W-:Y:S01]  /*79e50*/  LOP3.LUT R43, R2, 0xffff, RZ, 0xc0, !PT ;  /* 0x0000ffff022b7812 */ /* 0x000fe200078ec0ff */
[----:B------:R-:W-:Y:S01]  /*79e60*/  STL [R1+0x2dc], R5 ;  /* 0x0002dc0501007387 */ /* 0x000fe20000100800 */
[----:B------:R-:W-:Y:S02]  /*79e70*/  PRMT R40, R42, 0x3340, R1 ;  /* 0x000033402a287816 */ /* 0x000fe40000000001 */
[--C-:B------:R-:W-:Y:S01]  /*79e80*/  PRMT R41, R44, 0x3340, R43.reuse ;  /* 0x000033402c297816 */ /* 0x100fe2000000002b */
[----:B------:R0:W-:Y:S01]  /*79e90*/  STL [R1+0x2c4], R4 ;  /* 0x0002c40401007387 */ /* 0x0001e20000100800 */
[----:B------:R-:W-:Y:S02]  /*79ea0*/  SHF.R.U32.HI R44, RZ, 0x8, R44 ;  /* 0x00000008ff2c7819 */ /* 0x000fe4000001162c */
[----:B------:R-:W-:Y:S01]  /*79eb0*/  PRMT R55, R41, 0x5410, R40 ;  /* 0x0000541029377816 */ /* 0x000fe20000000028 */
[----:B------:R-:W3:Y:S01]  /*79ec0*/  LDL.LU R53, [R1+0x2e98] ;  /* 0x002e980001357983 */ /* 0x000ee20000300800 */
[----:B------:R-:W-:-:S02]  /*79ed0*/  SHF.R.U32.HI R41, RZ, 0x8, R43 ;  /* 0x00000008ff297819 */ /* 0x000fc4000001162b */
[----:B0-----:R-:W-:Y:S02]  /*79ee0*/  IADD3 R4, P6, R59, R10, RZ ;  /* 0x0000000a3b047210 */ /* 0x001fe40007fde0ff */
[----:B------:R-:W-:Y:S01]  /*79ef0*/  SHF.R.U32.HI R40, RZ, 0x8, R42 ;  /* 0x00000008ff287819 */ /* 0x000fe2000001162a */
[----:B------:R-:W-:Y:S02]  /*79f00*/  STL [R1+0x2c84], R55 ;  /* 0x002c843701007387 */ /* 0x000fe40000100800 */
[----:B------:R-:W-:Y:S01]  /*79f10*/  IMAD.X R5, R8, 0x1, R12, P6 ;  /* 0x0000000108057824 */ /* 0x000fe200030e060c */
[----:B------:R-:W-:Y:S01]  /*79f20*/  LOP3.LUT R42, R44, 0xffff, RZ, 0xc0, !PT ;  /* 0x0000ffff2c2a7812 */ /* 0x000fe200078ec0ff */
[----:B------:R-:W4:Y:S01]  /*79f30*/  LDL.LU R54, [R1+0x628] ;  /* 0x0006280001367983 */ /* 0x000f220000300800 */
[----:B------:R-:W-:Y:S02]  /*79f40*/  LOP3.LUT R41, R41, 0xffff, RZ, 0xc0, !PT ;  /* 0x0000ffff29297812 */ /* 0x000fe400078ec0ff */
[----:B------:R-:W-:Y:S01]  /*79f50*/  LOP3.LUT R40, R40, 0xffff, RZ, 0xc0, !PT ;  /* 0x0000ffff28287812 */ /* 0x000fe200078ec0ff */
[----:B------:R-:W3:Y:S04]  /*79f60*/  LDL.LU R2, [R1+0x4a4] ;  /* 0x0004a40001027983 */ /* 0x000ee80000300800 */
[----:B------:R0:W-:Y:S02]  /*79f70*/  STL.64 [R1+0x548], R4 ;  /* 0x0005480401007387 */ /* 0x0001e40000100a00 */
[----:B0-----:R-:W-:-:S02]  /*79f80*/  PRMT R5, R42, 0x3340, R41 ;  /* 0x000033402a057816 */ /* 0x001fc40000000029 */
[----:B------:R-:W-:-:S03]  /*79f90*/  PRMT R4, R40, 0x3340, R1 ;  /* 0x0000334028047816 */ /* 0x000fc60000000001 */
[----:B------:R-:W-:Y:S04]  /*79fa0*/  STL [R1+0x2c0], R5 ;  /* 0x0002c00501007387 */ /* 0x000fe80000100800 */
[----:B------:R0:W-:Y:S02]  /*79fb0*/  STL [R1+0x88], R4 ;  /* 0x0000880401007387 */ /* 0x0001e40000100800 */
[----:B0-----:R-:W-:-:S05]  /*79fc0*/  IADD3 R4, P6, R59, R11, RZ ;  /* 0x0000000b3b047210 */ /* 0x001fca0007fde0ff */
[----:B------:R-:W-:Y:S01]  /*79fd0*/  IMAD.X R5, R8, 0x1, R14, P6 ;  /* 0x0000000108057824 */ /* 0x000fe200030e060e */
[----:B--2---:R-:W-:Y:S02]  /*79fe0*/  LOP3.LUT R43, R47, 0xffff, RZ, 0xc0, !PT ;  /* 0x0000ffff2f2b7812 */ /* 0x004fe400078ec0ff */
[----:B------:R-:W-:Y:S02]  /*79ff0*/  LOP3.LUT R44, R61, 0xffff, RZ, 0xc0, !PT ;  /* 0x0000ffff3d2c7812 */ /* 0x000fe400078ec0ff */
[----:B------:R-:W-:Y:S02]  /*7a000*/  LOP3.LUT R42, R60, 0xffff, RZ, 0xc0, !PT ;  /* 0x0000ffff3c2a7812 */ /* 0x000fe400078ec0ff */
[----:B------:R-:W-:Y:S02]  /*7a010*/  PRMT R40, R44, 0x3340, R1 ;  /* 0x000033402c287816 */ /* 0x000fe40000000001 */
[----:B------:R-:W-:-:S04]  /*7a020*/  PRMT R41, R43, 0x3340, R42 ;  /* 0x000033402b297816 */ /* 0x000fc8000000002a */
[----:B------:R-:W-:-:S05]  /*7a030*/  PRMT R40, R41, 0x5410, R40 ;  /* 0x0000541029287816 */ /* 0x000fca0000000028 */
[----:B------:R-:W-:Y:S04]  /*7a040*/  STL [R1+0x328], R40 ;  /* 0x0003282801007387 */ /* 0x000fe80000100800 */
[----:B------:R-:W2:Y:S04]  /*7a050*/  LDL.LU R49, [R1+0x26cc] ;  /* 0x0026cc0001317983 */ /* 0x000ea80000300800 */
[----:B------:R-:W2:Y:S04]  /*7a060*/  LDL.LU R47, [R1+0x2684] ;  /* 0x00268400012f7983 */ /* 0x000ea80000300800 */
[----:B------:R0:W-:Y:S04]  /*7a070*/  STL.64 [R1+0x520], R4 ;  /* 0x0005200401007387 */ /* 0x0001e80000100a00 */
[----:B0-----:R-:W2:Y:S04]  /*7a080*/  LDL.LU R4, [R1+0x26a4] ;  /* 0x0026a40001047983 */ /* 0x001ea80000300800 */
[----:B------:R-:W2:Y:S04]  /*7a090*/  LDL.LU R48, [R1+0x26c0] ;  /* 0x0026c00001307983 */ /* 0x000ea80000300800 */
[----:B------:R-:W2:Y:S04]  /*7a0a0*/  LDL.LU R61, [R1+0x2678] ;  /* 0x00267800013d7983 */ /* 0x000ea80000300800 */
[----:B------:R-:W2:Y:S01]  /*7a0b0*/  LDL.LU R60, [R1+0x2698] ;  /* 0x00269800013c7983 */ /* 0x000ea20000300800 */
        /* <DEDUP_REMOVED lines=8> */
[----:B----4-:R-:W-:Y:S02]  /*7a140*/  LOP3.LUT R43, R54, 0xffff, RZ, 0xc0, !PT ;  /* 0x0000ffff362b7812 */ /* 0x010fe400078ec0ff */
[----:B---3--:R-:W-:Y:S02]  /*7a150*/  LOP3.LUT R2, R2, 0xffff, RZ, 0xc0, !PT ;  /* 0x0000ffff02027812 */ /* 0x008fe400078ec0ff */
[----:B------:R-:W-:Y:S01]  /*7a160*/  LOP3.LUT R42, R53, 0xffff, RZ, 0xc0, !PT ;  /* 0x0000ffff352a7812 */ /* 0x000fe200078ec0ff */
[----:B------:R0:W-:Y:S03]  /*7a170*/  STL [R1+0x84], R40 ;  /* 0x0000842801007387 */ /* 0x0001e60000100800 */
[----:B------:R-:W-:-:S02]  /*7a180*/  PRMT R41, R43, 0x3340, R42 ;  /* 0x000033402b297816 */ /* 0x000fc4000000002a */
[----:B------:R-:W-:Y:S02]  /*7a190*/  SHF.R.U32.HI R43, RZ, 0x8, R43 ;  /* 0x00000008ff2b7819 */ /* 0x000fe4000001162b */
[----:B0-----:R-:W-:-:S04]  /*7a1a0*/  PRMT R40, R2, 0x3340, R1 ;  /* 0x0000334002287816 */ /* 0x001fc80000000001 */
[----:B------:R-:W-:Y:S02]  /*7a1b0*/  PRMT R53, R41, 0x5410, R40 ;  /* 0x0000541029357816 */ /* 0x000fe40000000028 */
[----:B------:R-:W-:Y:S02]  /*7a1c0*/  SHF.R.U32.HI R40, RZ, 0x8, R44 ;  /* 0x00000008ff287819 */ /* 0x000fe4000001162c */
[----:B------:R-:W-:Y:S02]  /*7a1d0*/  SHF.R.U32.HI R41, RZ, 0x8, R42 ;  /* 0x00000008ff297819 */ /* 0x000fe4000001162a */
[----:B------:R-:W-:Y:S02]  /*7a1e0*/  IADD3 R54, P6, R59, R13, RZ ;  /* 0x0000000d3b367210 */ /* 0x000fe40007fde0ff */
[----:B------:R-:W-:Y:S02]  /*7a1f0*/  LOP3.LUT R42, R43, 0xffff, RZ, 0xc0, !PT ;  /* 0x0000ffff2b2a7812 */ /* 0x000fe400078ec0ff */
[----:B------:R-:W-:-:S02]  /*7a200*/  LOP3.LUT R40, R40, 0xffff, RZ, 0xc0, !PT ;  /* 0x0000ffff28287812 */ /* 0x000fc400078ec0ff */
[----:B------:R-:W-:Y:S01]  /*7a210*/  LOP3.LUT R41, R41, 0xffff, RZ, 0xc0, !PT ;  /* 0x0000ffff29297812 */ /* 0x000fe200078ec0ff */
[----:B------:R0:W-:Y:S01]  /*7a220*/  STL [R1+0x2a0], R5 ;  /* 0x0002a00501007387 */ /* 0x0001e20000100800 */
[----:B------:R-:W-:-:S03]  /*7a230*/  IMAD.X R55, R8, 0x1, R15, P6 ;  /* 0x0000000108377824 */ /* 0x000fc600030e060f */
[----:B------:R1:W-:Y:S01]  /*7a240*/  STL [R1+0x2d78], R2 ;  /* 0x002d780201007387 */ /* 0x0003e20000100800 */
[----:B0-----:R-:W-:Y:S02]  /*7a250*/  PRMT R5, R40, 0x3340, R1 ;  /* 0x0000334028057816 */ /* 0x001fe40000000001 */
[----:B-1----:R-:W-:Y:S01]  /*7a260*/  PRMT R2, R42, 0x3340, R41 ;  /* 0x000033402a027816 */ /* 0x002fe20000000029 */
[----:B------:R-:W-:Y:S04]  /*7a270*/  STL [R1+0x2c88], R53 ;  /* 0x002c883501007387 */ /* 0x000fe80000100800 */
[----:B------:R0:W-:Y:S04]  /*7a280*/  STL.64 [R1+0x518], R54 ;  /* 0x0005183601007387 */ /* 0x0001e80000100a00 */
[----:B------:R-:W-:Y:S04]  /*7a290*/  STL [R1+0x80], R5 ;  /* 0x0000800501007387 */ /* 0x000fe80000100800 */
[----:B------:R1:W-:Y:S04]  /*7a2a0*/  STL [R1+0x2ac], R2 ;  /* 0x0002ac0201007387 */ /* 0x0003e80000100800 */
[----:B0-----:R-:W3:Y:S01]  /*7a2b0*/  LDL.LU R54, [R1+0x2744] ;  /* 0x0027440001367983 */ /* 0x001ee20000300800 */
[----:B--2---:R-:W-:-:S03]  /*7a2c0*/  LOP3.LUT R45, R49, 0xffff, RZ, 0xc0, !PT ;  /* 0x0000ffff312d7812 */ /* 0x004fc600078ec0ff */
[----:B------:R-:W2:Y:S01]  /*7a2d0*/  LDL.LU R49, [R1+0x26e8] ;  /* 0x0026e80001317983 */ /* 0x000ea20000300800 */
[----:B------:R-:W-:-:S04]  /*7a2e0*/  LOP3.LUT R47, R47, 0xffff, RZ, 0xc0, !PT ;  /* 0x0000ffff2f2f7812 */ /* 0x000fc800078ec0ff */
[----:B------:R-:W-:Y:S02]  /*7a2f0*/  PRMT R40, R47, 0x3340, R1 ;  /* 0x000033402f287816 */ /* 0x000fe40000000001 */
[----:B------:R-:W-:Y:S02]  /*7a300*/  LOP3.LUT R43, R4, 0xffff, RZ, 0xc0, !PT ;  /* 0x0000ffff042b7812 */ /* 0x000fe400078ec0ff */
[----:B------:R-:W4:Y:S02]  /*7a310*/  LDL.LU R4, [R1+0x2710] ;  /* 0x0027100001047983 */ /* 0x000f240000300800 */
[----:B------:R-:W-:Y:S02]  /*7a320*/  PRMT R41, R45, 0x3340, R43 ;  /* 0x000033402d297816 */ /* 0x000fe4000000002b */
[----:B------:R-:W-:Y:S02]  /*7a330*/  LOP3.LUT R44, R48, 0xffff, RZ, 0xc0, !PT ;  /* 0x0000ffff302c7812 */ /* 0x000fe400078ec0ff */
[----:B------:R-:W-:Y:S01]  /*7a340*/  LOP3.LUT R46, R61, 0xffff, RZ, 0xc0, !PT ;  /* 0x0000ffff3d2e7812 */ /* 0x000fe200078ec0ff */
[----:B------:R-:W4:Y:S01]  /*7a350*/  LDL.LU R48, [R1+0x274c] ;  /* 0x00274c0001307983 */ /* 0x000f220000300800 */
[----:B------:R-:W-:-:S03]  /*7a360*/  LOP3.LUT R42, R60, 0xffff, RZ, 0xc0, !PT ;  /* 0x0000ffff3c2a7812 */ /* 0x000fc600078ec0ff */
[----:B------:R-:W4:Y:S01]  /*7a370*/  LDL.LU R61, [R1+0x26f4] ;  /* 0x0026f400013d7983 */ /* 0x000f220000300800 */
[----:B------:R-:W-:Y:S02]  /*7a380*/  PRMT R53, R41, 0x5410, R40 ;  /* 0x0000541029357816 */ /* 0x000fe40000000028 */
[----:B------:R-:W-:Y:S02]  /*7a390*/  PRMT R40, R46, 0x3340, R1 ;  /* 0x000033402e287816 */ /* 0x000fe40000000001 */
[----:B------:R-:W-:-:S04]  /*7a3a0*/  PRMT R41, R44, 0x3340, R42 ;  /* 0x000033402c297816 */ /* 0x000fc8000000002a */
[----:B------:R-:W-:Y:S01]  /*7a3b0*/  PRMT R55, R41, 0x5410, R40 ;  /* 0x0000541029377816 */ /* 0x000fe20000000028 */
[----:B------:R0:W-:Y:S04]  /*7a3c0*/  STL [R1+0x2c8c], R53 ;  /* 0x002c8c3501007387 */ /* 0x0001e80000100800 */
[----:B------:R-:W-:Y:S04]  /*7a3d0*/  STL [R1+0x2c90], R55 ;  /* 0x002c903701007387 */ /* 0x000fe80000100800 */
[----:B------:R-:W4:Y:S01]  /*7a3e0*/  LDL.LU R60, [R1+0x2718] ;  /* 0x00271800013c7983 */ /* 0x000f220000300800 */
[----:B------:R-:W-:-:S02]  /*7a3f0*/  SHF.R.U32.HI R44, RZ, 0x8, R44 ;  /* 0x00000008ff2c7819 */ /* 0x000fc4000001162c */
[----:B------:R-:W-:Y:S02]  /*7a400*/  SHF.R.U32.HI R40, RZ, 0x8, R42 ;  /* 0x00000008ff287819 */ /* 0x000fe4000001162a */
[----:B------:R-:W-:Y:S02]  /*7a410*/  SHF.R.U32.HI R45, RZ, 0x8, R45 ;  /* 0x00000008ff2d7819 */ /* 0x000fe4000001162d */
[----:B------:R-:W-:Y:S02]  /*7a420*/  SHF.R.U32.HI R41, RZ, 0x8, R43 ;  /* 0x00000008ff297819 */ /* 0x000fe4000001162b */
[----:B------:R-:W-:Y:S02]  /*7a430*/  LOP3.LUT R43, R44, 0xffff, RZ, 0xc0, !PT ;  /* 0x0000ffff2c2b7812 */ /* 0x000fe400078ec0ff */
[----:B------:R-:W-:Y:S02]  /*7a440*/  LOP3.LUT R40, R40, 0xffff, RZ, 0xc0, !PT ;  /* 0x0000ffff28287812 */ /* 0x000fe400078ec0ff */
[----:B------:R-:W-:-:S02]  /*7a450*/  IADD3 R52, P6, R59, R16, RZ ;  /* 0x000000103b347210 */ /* 0x000fc40007fde0ff */
[----:B------:R-:W-:Y:S02]  /*7a460*/  LOP3.LUT R42, R45, 0xffff, RZ, 0xc0, !PT ;  /* 0x0000ffff2d2a7812 */ /* 0x000fe400078ec0ff */
[----:B------:R-:W-:Y:S02]  /*7a470*/  LOP3.LUT R41, R41, 0xffff, RZ, 0xc0, !PT ;  /* 0x0000ffff29297812 */ /* 0x000fe400078ec0ff */
[----:B-1----:R-:W-:Y:S01]  /*7a480*/  PRMT R2, R43, 0x3340, R40 ;  /* 0x000033402b027816 */ /* 0x002fe20000000028 */
[----:B0-----:R-:W-:Y:S01]  /*7a490*/  IMAD.X R53, R8, 0x1, R19, P6 ;  /* 0x0000000108357824 */ /* 0x001fe200030e0613 */
[----:B------:R-:W-:Y:S02]  /*7a4a0*/  PRMT R5, R42, 0x3340, R41 ;  /* 0x000033402a057816 */ /* 0x000fe40000000029 */
[----:B------:R-:W-:Y:S02]  /*7a4b0*/  SHF.R.U32.HI R40, RZ, 0x8, R46 ;  /* 0x00000008ff287819 */ /* 0x000fe4000001162e */
[----:B------:R-:W-:-:S02]  /*7a4c0*/  SHF.R.U32.HI R41, RZ, 0x8, R47 ;  /* 0x00000008ff297819 */ /* 0x000fc4000001162f */
[----:B------:R-:W-:Y:S02]  /*7a4d0*/  IADD3 R44, P6, R59, R17, RZ ;  /* 0x000000113b2c7210 */ /* 0x000fe40007fde0ff */
[----:B------:R-:W-:Y:S01]  /*7a4e0*/  LOP3.LUT R40, R40, 0xffff, RZ, 0xc0, !PT ;  /* 0x0000ffff28287812 */ /* 0x000fe200078ec0ff */
[----:B------:R-:W-:Y:S01]  /*7a4f0*/  STL.64 [R1+0x4e8], R52 ;  /* 0x0004e83401007387 */ /* 0x000fe20000100a00 */
[----:B------:R-:W-:Y:S01]  /*7a500*/  LOP3.LUT R41, R41, 0xffff, RZ, 0xc0, !PT ;  /* 0x0000ffff29297812 */ /* 0x000fe200078ec0ff */
[----:B------:R-:W-:Y:S02]  /*7a510*/  IMAD.X R45, R8, 0x1, R20, P6 ;  /* 0x00000001082d7824 */ /* 0x000fe400030e0614 */
[----:B------:R0:W-:Y:S04]  /*7a520*/  STL [R1+0x29c], R5 ;  /* 0x00029c0501007387 */ /* 0x0001e80000100800 */
[----:B------:R1:W-:Y:S01]  /*7a530*/  STL [R1+0x298], R2 ;  /* 0x0002980201007387 */ /* 0x0003e20000100800 */
[----:B0-----:R-:W-:-:S03]  /*7a540*/  PRMT R5, R40, 0x3340, R1 ;  /* 0x0000334028057816 */ /* 0x001fc60000000001 */
[----:B------:R3:W-:Y:S01]  /*7a550*/  STL.64 [R1+0x500], R44 ;  /* 0x0005002c01007387 */ /* 0x0007e20000100a00 */
[----:B-1----:R-:W-:-:S03]  /*7a560*/  PRMT R2, R41, 0x3340, R1 ;  /* 0x0000334029027816 */ /* 0x002fc60000000001 */
[----:B------:R-:W-:Y:S04]  /*7a570*/  STL [R1+0x7c], R5 ;  /* 0x00007c0501007387 */ /* 0x000fe80000100800 */
[----:B------:R0:W-:Y:S01]  /*7a580*/  STL [R1+0x78], R2 ;  /* 0x0000780201007387 */ /* 0x0001e20000100800 */
[----:B---3--:R-:W-:-:S03]  /*7a590*/  LOP3.LUT R45, R54, 0xffff, RZ, 0xc0, !PT ;  /* 0x0000ffff362d7812 */ /* 0x008fc600078ec0ff */
[----:B------:R-:W3:Y:S01]  /*7a5a0*/  LDL.LU R54, [R1+0x2740] ;  /* 0x0027400001367983 */ /* 0x000ee20000300800 */
[----:B--2---:R-:W-:-:S03]  /*7a5b0*/  LOP3.LUT R47, R49, 0xffff, RZ, 0xc0, !PT ;  /* 0x0000ffff312f7812 */ /* 0x004fc600078ec0ff */
[----:B------:R-:W2:Y:S01]  /*7a5c0*/  LDL.LU R49, [R1+0x26e4] ;  /* 0x0026e40001317983 */ /* 0x000ea20000300800 */
[----:B----4-:R-:W-:-:S03]  /*7a5d0*/  LOP3.LUT R43, R4, 0xffff, RZ, 0xc0, !PT ;  /* 0x0000ffff042b7812 */ /* 0x010fc600078ec0ff */
[----:B------:R-:W4:Y:S01]  /*7a5e0*/  LDL.LU R4, [R1+0x270c] ;  /* 0x00270c0001047983 */ /* 0x000f220000300800 */
[----:B------:R-:W-:-:S03]  /*7a5f0*/  LOP3.LUT R44, R48, 0xffff, RZ, 0xc0, !PT ;  /* 0x0000ffff302c7812 */ /* 0x000fc600078ec0ff */
[----:B------:R-:W4:Y:S01]  /*7a600*/  LDL.LU R48, [R1+0x2748] ;  /* 0x0027480001307983 */ /* 0x000f220000300800 */
[----:B------:R-:W-:-:S03]  /*7a610*/  LOP3.LUT R46, R61, 0xffff, RZ, 0xc0, !PT ;  /* 0x0000ffff3d2e7812 */ /* 0x000fc600078ec0ff */
[----:B------:R-:W4:Y:S01]  /*7a620*/  LDL.LU R61, [R1+0x26f0] ;  /* 0x0026f000013d7983 */ /* 0x000f220000300800 */
[----:B------:R-:W-:-:S03]  /*7a630*/  LOP3.LUT R42, R60, 0xffff, RZ, 0xc0, !PT ;  /* 0x0000ffff3c2a7812 */ /* 0x000fc600078ec0ff */
[----:B------:R-:W4:Y:S01]  /*7a640*/  LDL.LU R60, [R1+0x2714] ;  /* 0x00271400013c7983 */ /* 0x000f220000300800 */
[----:B------:R-:W-:Y:S02]  /*7a650*/  PRMT R40, R47, 0x3340, R1 ;  /* 0x000033402f287816 */ /* 0x000fe40000000001 */
[----:B------:R-:W-:-:S04]  /*7a660*/  PRMT R41, R45, 0x3340, R43 ;  /* 0x000033402d297816 */ /* 0x000fc8000000002b */
[----:B0-----:R-:W-:Y:S02]  /*7a670*/  PRMT R2, R41, 0x5410, R40 ;  /* 0x0000541029027816 */ /* 0x001fe40000000028 */
[----:B------:R-:W-:Y:S02]  /*7a680*/  PRMT R40, R46, 0x3340, R1 ;  /* 0x000033402e287816 */ /* 0x000fe40000000001 */
[----:B------:R-:W-:Y:S01]  /*7a690*/  PRMT R41, R44, 0x3340, R42 ;  /* 0x000033402c297816 */ /* 0x000fe2000000002a */
[----:B------:R0:W-:Y:S01]  /*7a6a0*/  STL [R1+0x2cc], R2 ;  /* 0x0002cc0201007387 */ /* 0x0001e20000100800 */
[----:B------:R-:W-:Y:S02]  /*7a6b0*/  IADD3 R52, P6, R59, R18, RZ ;  /* 0x000000123b347210 */ /* 0x000fe40007fde0ff */
[----:B------:R-:W-:Y:S02]  /*7a6c0*/  SHF.R.U32.HI R44, RZ, 0x8, R44 ;  /* 0x00000008ff2c7819 */ /* 0x000fe4000001162c */
[----:B0-----:R-:W-:-:S02]  /*7a6d0*/  PRMT R2, R41, 0x5410, R40 ;  /* 0x0000541029027816 */ /* 0x001fc40000000028 */
[----:B------:R-:W-:Y:S02]  /*7a6e0*/  SHF.R.U32.HI R41, RZ, 0x8, R45 ;  /* 0x00000008ff297819 */ /* 0x000fe4000001162d */
[----:B------:R-:W-:Y:S02]  /*7a6f0*/  SHF.R.U32.HI R40, RZ, 0x8, R43 ;  /* 0x00000008ff287819 */ /* 0x000fe4000001162b */
[----:B------:R-:W-:Y:S02]  /*7a700*/  LOP3.LUT R41, R41, 0xffff, RZ, 0xc0, !PT ;  /* 0x0000ffff29297812 */ /* 0x000fe400078ec0ff */
[----:B------:R-:W-:Y:S02]  /*7a710*/  LOP3.LUT R40, R40, 0xffff, RZ, 0xc0, !PT ;  /* 0x0000ffff28287812 */ /* 0x000fe400078ec0ff */
[----:B------:R-:W-:Y:S01]  /*7a720*/  SHF.R.U32.HI R42, RZ, 0x8, R42 ;  /* 0x00000008ff2a7819 */ /* 0x000fe2000001162a */
[----:B------:R-:W-:Y:S01]  /*7a730*/  IMAD.X R53, R8, 0x1, R21, P6 ;  /* 0x0000000108357824 */ /* 0x000fe200030e0615 */
[----:B------:R-:W-:-:S02]  /*7a740*/  PRMT R5, R41, 0x3340, R40 ;  /* 0x0000334029057816 */ /* 0x000fc40000000028 */
[----:B------:R-:W-:Y:S02]  /*7a750*/  LOP3.LUT R43, R44, 0xffff, RZ, 0xc0, !PT ;  /* 0x0000ffff2c2b7812 */ /* 0x000fe400078ec0ff */
[----:B------:R-:W-:Y:S02]  /*7a760*/  LOP3.LUT R42, R42, 0xffff, RZ, 0xc0, !PT ;  /* 0x0000ffff2a2a7812 */ /* 0x000fe400078ec0ff */
[----:B------:R-:W-:Y:S01]  /*7a770*/  IADD3 R40, P6, R59, R22, RZ ;  /* 0x000000163b287210 */ /* 0x000fe20007fde0ff */
[----:B------:R0:W-:Y:S04]  /*7a780*/  STL [R1+0x2c8], R2 ;  /* 0x0002c80201007387 */ /* 0x0001e80000100800 */
[----:B------:R-:W-:Y:S01]  /*7a790*/  IMAD.X R41, R8, 0x1, R24, P6 ;  /* 0x0000000108297824 */ /* 0x000fe200030e0618 */
[----:B------:R-:W-:Y:S01]  /*7a7a0*/  STL.64 [R1+0x4c8], R52 ;  /* 0x0004c83401007387 */ /* 0x000fe20000100a00 */
[----:B0-----:R-:W-:-:S03]  /*7a7b0*/  PRMT R2, R43, 0x3340, R42 ;  /* 0x000033402b027816 */ /* 0x001fc6000000002a */
[----:B------:R-:W-:Y:S04]  /*7a7c0*/  STL [R1+0x290], R5 ;  /* 0x0002900501007387 */ /* 0x000fe80000100800 */
[----:B------:R-:W-:Y:S04]  /*7a7d0*/  STL [R1+0x28c], R2 ;  /* 0x00028c0201007387 */ /* 0x000fe80000100800 */
[----:B------:R0:W-:Y:S01]  /*7a7e0*/  STL.64 [R1+0x4e0], R40 ;  /* 0x0004e02801007387 */ /* 0x0001e20000100a00 */
[----:B---3--:R-:W-:Y:S02]  /*7a7f0*/  LOP3.LUT R45, R54, 0xffff, RZ, 0xc0, !PT ;  /* 0x0000ffff362d7812 */ /* 0x008fe400078ec0ff */
[----:B0-----:R-:W-:-:S02]  /*7a800*/  SHF.R.U32.HI R40, RZ, 0x8, R46 ;  /* 0x00000008ff287819 */ /* 0x001fc4000001162e */
[----:B------:R-:W-:Y:S02]  /*7a810*/  SHF.R.U32.HI R41, RZ, 0x8, R47 ;  /* 0x00000008ff297819 */ /* 0x000fe4000001162f */
[----:B------:R-:W-:Y:S02]  /*7a820*/  LOP3.LUT R40, R40, 0xffff, RZ, 0xc0, !PT ;  /* 0x0000ffff28287812 */ /* 0x000fe400078ec0ff */
[----:B------:R-:W-:Y:S02]  /*7a830*/  LOP3.LUT R41, R41, 0xffff, RZ, 0xc0, !PT ;  /* 0x0000ffff29297812 */ /* 0x000fe400078ec0ff */
[--C-:B------:R-:W-:Y:S02]  /*7a840*/  PRMT R5, R40, 0x3340, R1.reuse ;  /* 0x0000334028057816 */ /* 0x100fe40000000001 */
[----:B------:R-:W-:-:S03]  /*7a850*/  PRMT R2, R41, 0x3340, R1 ;  /* 0x0000334029027816 */ /* 0x000fc60000000001 */
[----:B------:R0:W-:Y:S04]  /*7a860*/  STL [R1+0x74], R5 ;  /* 0x0000740501007387 */ /* 0x0001e80000100800 */
[----:B------:R1:W-:Y:S01]  /*7a870*/  STL [R1+0x70], R2 ;  /* 0x0000700201007387 */ /* 0x0003e20000100800 */
[----:B--2---:R-:W-:-:S04]  /*7a880*/  LOP3.LUT R47, R49, 0xffff, RZ, 0xc0, !PT ;  /* 0x0000ffff312f7812 */ /* 0x004fc800078ec0ff */
[----:B------:R-:W-:Y:S02]  /*7a890*/  PRMT R40, R47, 0x3340, R1 ;  /* 0x000033402f287816 */ /* 0x000fe40000000001 */
[----:B----4-:R-:W-:Y:S02]  /*7a8a0*/  LOP3.LUT R43, R4, 0xffff, RZ, 0xc0, !PT ;  /* 0x0000ffff042b7812 */ /* 0x010fe400078ec0ff */
[----:B------:R-:W2:Y:S02]  /*7a8b0*/  LDL.LU R4, [R1+0x390] ;  /* 0x0003900001047983 */ /* 0x000ea40000300800 */
[----:B------:R-:W-:Y:S02]  /*7a8c0*/  PRMT R41, R45, 0x3340, R43 ;  /* 0x000033402d297816 */ /* 0x000fe4000000002b */
[----:B------:R-:W-:Y:S02]  /*7a8d0*/  LOP3.LUT R44, R48, 0xffff, RZ, 0xc0, !PT ;  /* 0x0000ffff302c7812 */ /* 0x000fe400078ec0ff */
[----:B------:R-:W-:Y:S01]  /*7a8e0*/  LOP3.LUT R46, R61, 0xffff, RZ, 0xc0, !PT ;  /* 0x0000ffff3d2e7812 */ /* 0x000fe200078ec0ff */
[----:B------:R-:W3:Y:S01]  /*7a8f0*/  LDL.LU R48, [R1+0x2d0] ;  /* 0x0002d00001307983 */ /* 0x000ee20000300800 */
[----:B------:R-:W-:-:S02]  /*7a900*/  PRMT R55, R41, 0x5410, R40 ;  /* 0x0000541029377816 */ /* 0x000fc40000000028 */
[----:B------:R-:W-:Y:S02]  /*7a910*/  PRMT R40, R46, 0x3340, R1 ;  /* 0x000033402e287816 */ /* 0x000fe40000000001 */
[----:B------:R-:W-:-:S04]  /*7a920*/  LOP3.LUT R42, R60, 0xffff, RZ, 0xc0, !PT ;  /* 0x0000ffff3c2a7812 */ /* 0x000fc800078ec0ff */
[----:B------:R-:W-:-:S04]  /*7a930*/  PRMT R41, R44, 0x3340, R42 ;  /* 0x000033402c297816 */ /* 0x000fc8000000002a */
[----:B------:R-:W-:Y:S02]  /*7a940*/  PRMT R53, R41, 0x5410, R40 ;  /* 0x0000541029357816 */ /* 0x000fe40000000028 */
[----:B------:R-:W-:Y:S02]  /*7a950*/  SHF.R.U32.HI R41, RZ, 0x8, R45 ;  /* 0x00000008ff297819 */ /* 0x000fe4000001162d */
[----:B------:R-:W-:Y:S02]  /*7a960*/  SHF.R.U32.HI R40, RZ, 0x8, R43 ;  /* 0x00000008ff287819 */ /* 0x000fe4000001162b */
[----:B------:R-:W-:Y:S02]  /*7a970*/  IADD3 R60, P6, R59, R23, RZ ;  /* 0x000000173b3c7210 */ /* 0x000fe40007fde0ff */
[----:B------:R-:W-:Y:S02]  /*7a980*/  LOP3.LUT R41, R41, 0xffff, RZ, 0xc0, !PT ;  /* 0x0000ffff29297812 */ /* 0x000fe400078ec0ff */
[----:B------:R-:W-:-:S02]  /*7a990*/  LOP3.LUT R40, R40, 0xffff, RZ, 0xc0, !PT ;  /* 0x0000ffff28287812 */ /* 0x000fc400078ec0ff */
[----:B------:R-:W-:Y:S02]  /*7a9a0*/  SHF.R.U32.HI R44, RZ, 0x8, R44 ;  /* 0x00000008ff2c7819 */ /* 0x000fe4000001162c */
[----:B------:R-:W-:Y:S01]  /*7a9b0*/  SHF.R.U32.HI R42, RZ, 0x8, R42 ;  /* 0x00000008ff2a7819 */ /* 0x000fe2000001162a */
[----:B------:R-:W-:Y:S01]  /*7a9c0*/  IMAD.X R61, R8, 0x1, R25, P6 ;  /* 0x00000001083d7824 */ /* 0x000fe200030e0619 */
[----:B0-----:R-:W-:Y:S02]  /*7a9d0*/  PRMT R5, R41, 0x3340, R40 ;  /* 0x0000334029057816 */ /* 0x001fe40000000028 */
[----:B------:R-:W-:Y:S02]  /*7a9e0*/  LOP3.LUT R43, R44, 0xffff, RZ, 0xc0, !PT ;  /* 0x0000ffff2c2b7812 */ /* 0x000fe400078ec0ff */
[----:B------:R-:W-:Y:S02]  /*7a9f0*/  LOP3.LUT R42, R42, 0xffff, RZ, 0xc0, !PT ;  /* 0x0000ffff2a2a7812 */ /* 0x000fe400078ec0ff */
[----:B------:R-:W-:Y:S01]  /*7aa00*/  IADD3 R40, P6, R59, R26, RZ ;  /* 0x0000001a3b287210 */ /* 0x000fe20007fde0ff */
[----:B------:R-:W-:Y:S01]  /*7aa10*/  STL [R1+0x2c94], R55 ;  /* 0x002c943701007387 */ /* 0x000fe20000100800 */
[----:B-1----:R-:W-:-:S03]  /*7aa20*/  PRMT R2, R43, 0x3340, R42 ;  /* 0x000033402b027816 */ /* 0x002fc6000000002a */
[----:B------:R-:W-:Y:S01]  /*7aa30*/  STL [R1+0x2c98], R53 ;  /* 0x002c983501007387 */ /* 0x000fe20000100800 */
[----:B------:R-:W-:-:S03]  /*7aa40*/  IMAD.X R41, R8, 0x1, R29, P6 ;  /* 0x0000000108297824 */ /* 0x000fc600030e061d */
[----:B------:R0:W-:Y:S04]  /*7aa50*/  STL.64 [R1+0x498], R60 ;  /* 0x0004983c01007387 */ /* 0x0001e80000100a00 */
[----:B0-----:R-:W4:Y:S04]  /*7aa60*/  LDL.LU R61, [R1+0x394] ;  /* 0x00039400013d7983 */ /* 0x001f280000300800 */
[----:B------:R-:W4:Y:S04]  /*7aa70*/  LDL.LU R60, [R1+0x330] ;  /* 0x00033000013c7983 */ /* 0x000f280000300800 */
[----:B------:R-:W-:Y:S04]  /*7aa80*/  STL [R1+0x288], R5 ;  /* 0x0002880501007387 */ /* 0x000fe80000100800 */
[----:B------:R-:W-:Y:S04]  /*7aa90*/  STL [R1+0x254], R2 ;  /* 0x0002540201007387 */ /* 0x000fe80000100800 */
[----:B------:R0:W-:Y:S02]  /*7aaa0*/  STL.64 [R1+0x4c0], R40 ;  /* 0x0004c02801007387 */ /* 0x0001e40000100a00 */
[----:B0-----:R-:W-:-:S02]  /*7aab0*/  SHF.R.U32.HI R40, RZ, 0x8, R46 ;  /* 0x00000008ff287819 */ /* 0x001fc4000001162e */
[----:B------:R-:W-:Y:S02]  /*7aac0*/  SHF.R.U32.HI R41, RZ, 0x8, R47 ;  /* 0x00000008ff297819 */ /* 0x000fe4000001162f */
[----:B------:R-:W-:Y:S02]  /*7aad0*/  LOP3.LUT R40, R40, 0xffff, RZ, 0xc0, !PT ;  /* 0x0000ffff28287812 */ /* 0x000fe400078ec0ff */
[----:B------:R-:W-:Y:S02]  /*7aae0*/  LOP3.LUT R41, R41, 0xffff, RZ, 0xc0, !PT ;  /* 0x0000ffff29297812 */ /* 0x000fe400078ec0ff */
[--C-:B------:R-:W-:Y:S02]  /*7aaf0*/  PRMT R5, R40, 0x3340, R1.reuse ;  /* 0x0000334028057816 */ /* 0x100fe40000000001 */
[--C-:B------:R-:W-:Y:S02]  /*7ab00*/  PRMT R2, R41, 0x3340, R1.reuse ;  /* 0x0000334029027816 */ /* 0x100fe40000000001 */
[----:B------:R-:W-:Y:S01]  /*7ab10*/  LOP3.LUT R43, R56, 0xffff, RZ, 0xc0, !PT ;  /* 0x0000ffff382b7812 */ /* 0x000fe200078ec0ff */
[----:B------:R0:W-:Y:S04]  /*7ab20*/  STL [R1+0x6c], R5 ;  /* 0x00006c0501007387 */ /* 0x0001e80000100800 */
[----:B------:R1:W-:Y:S04]  /*7ab30*/  STL [R1+0x68], R2 ;  /* 0x0000680201007387 */ /* 0x0003e80000100800 */
[----:B------:R-:W4:Y:S01]  /*7ab40*/  LDL.LU R56, [R1+0x2e94] ;  /* 0x002e940001387983 */ /* 0x000f220000300800 */
[----:B------:R-:W-:-:S02]  /*7ab50*/  PRMT R40, R43, 0x3340, R1 ;  /* 0x000033402b287816 */ /* 0x000fc40000000001 */
[----:B------:R-:W-:Y:S02]  /*7ab60*/  LOP3.LUT R47, R0, 0xffff, RZ, 0xc0, !PT ;  /* 0x0000ffff002f7812 */ /* 0x000fe400078ec0ff */
[----:B--2---:R-:W-:Y:S02]  /*7ab70*/  LOP3.LUT R44, R4, 0xffff, RZ, 0xc0, !PT ;  /* 0x0000ffff042c7812 */ /* 0x004fe400078ec0ff */
[----:B------:R-:W-:Y:S02]  /*7ab80*/  IADD3 R4, P6, R59, R27, RZ ;  /* 0x0000001b3b047210 */ /* 0x000fe40007fde0ff */
[----:B---3--:R-:W-:-:S04]  /*7ab90*/  LOP3.LUT R42, R48, 0xffff, RZ, 0xc0, !PT ;  /* 0x0000ffff302a7812 */ /* 0x008fc800078ec0ff */
[----:B------:R-:W-:Y:S01]  /*7aba0*/  PRMT R41, R44, 0x3340, R42 ;  /* 0x000033402c297816 */ /* 0x000fe2000000002a */
[----:B0-----:R-:W-:-:S03]  /*7abb0*/  IMAD.X R5, R8, 0x1, R31, P6 ;  /* 0x0000000108057824 */ /* 0x001fc600030e061f */
[----:B-1----:R-:W-:Y:S02]  /*7abc0*/  PRMT R2, R41, 0x5410, R40 ;  /* 0x0000541029027816 */ /* 0x002fe40000000028 */
[----:B------:R-:W-:Y:S02]  /*7abd0*/  SHF.R.U32.HI R41, RZ, 0x8, R44 ;  /* 0x00000008ff297819 */ /* 0x000fe4000001162c */
[----:B------:R-:W-:Y:S02]  /*7abe0*/  SHF.R.U32.HI R40, RZ, 0x8, R42 ;  /* 0x00000008ff287819 */ /* 0x000fe4000001162a */
[----:B------:R-:W-:Y:S02]  /*7abf0*/  SHF.R.U32.HI R42, RZ, 0x8, R43 ;  /* 0x00000008ff2a7819 */ /* 0x000fe4000001162b */
[----:B------:R-:W-:Y:S02]  /*7ac00*/  LOP3.LUT R41, R41, 0xffff, RZ, 0xc0, !PT ;  /* 0x0000ffff29297812 */ /* 0x000fe400078ec0ff */
[----:B------:R-:W-:Y:S01]  /*7ac10*/  LOP3.LUT R40, R40, 0xffff, RZ, 0xc0, !PT ;  /* 0x0000ffff28287812 */ /* 0x000fe200078ec0ff */
[----:B------:R0:W-:Y:S01]  /*7ac20*/  STL [R1+0x1ec], R2 ;  /* 0x0001ec0201007387 */ /* 0x0001e20000100800 */
[----:B------:R-:W-:-:S03]  /*7ac30*/  LOP3.LUT R42, R42, 0xffff, RZ, 0xc0, !PT ;  /* 0x0000ffff2a2a7812 */ /* 0x000fc600078ec0ff */
[----:B------:R1:W-:Y:S01]  /*7ac40*/  STL.64 [R1+0x490], R4 ;  /* 0x0004900401007387 */ /* 0x0003e20000100a00 */
[----:B0-----:R-:W-:Y:S02]  /*7ac50*/  PRMT R2, R42, 0x3340, R1 ;  /* 0x000033402a027816 */ /* 0x001fe40000000001 */
[----:B-1----:R-:W-:-:S05]  /*7ac60*/  PRMT R4, R41, 0x3340, R40 ;  /* 0x0000334029047816 */ /* 0x002fca0000000028 */
[----:B------:R0:W-:Y:S04]  /*7ac70*/  STL [R1+0x244], R4 ;  /* 0x0002440401007387 */ /* 0x0001e80000100800 */
[----:B------:R1:W-:Y:S04]  /*7ac80*/  STL [R1+0x64], R2 ;  /* 0x0000640201007387 */ /* 0x0003e80000100800 */
[----:B------:R-:W2:Y:S01]  /*7ac90*/  LDL.LU R0, [R1+0x2e90] ;  /* 0x002e900001007983 */ /* 0x000ea20000300800 */
[----:B----4-:R-:W-:-:S03]  /*7aca0*/  LOP3.LUT R43, R56, 0xffff, RZ, 0xc0, !PT ;  /* 0x0000ffff382b7812 */ /* 0x010fc600078ec0ff */
[----:B------:R-:W3:Y:S04]  /*7acb0*/  LDL.LU R56, [R1+0x2e8c] ;  /* 0x002e8c0001387983 */ /* 0x000ee80000300800 */
[----:B0-----:R-:W4:Y:S04]  /*7acc0*/  LDL.LU R4, [R1+0x2688] ;  /* 0x0026880001047983 */ /* 0x001f280000300800 */
[----:B------:R-:W2:Y:S01]  /*7acd0*/  LDL.LU R48, [R1+0x510] ;  /* 0x0005100001307983 */ /* 0x000ea20000300800 */
[----:B------:R-:W-:-:S03]  /*7ace0*/  LOP3.LUT R45, R61, 0xffff, RZ, 0xc0, !PT ;  /* 0x0000ffff3d2d7812 */ /* 0x000fc600078ec0ff */
[----:B------:R-:W4:Y:S01]  /*7acf0*/  LDL.LU R61, [R1+0x5d4] ;  /* 0x0005d400013d7983 */ /* 0x000f220000300800 */
[----:B------:R-:W-:-:S03]  /*7ad00*/  LOP3.LUT R44, R60, 0xffff, RZ, 0xc0, !PT ;  /* 0x0000ffff3c2c7812 */ /* 0x000fc600078ec0ff */
[----:B------:R-:W4:Y:S01]  /*7ad10*/  LDL.LU R60, [R1+0x410] ;  /* 0x00041000013c7983 */ /* 0x000f220000300800 */
[----:B------:R-:W-:Y:S02]  /*7ad20*/  PRMT R40, R47, 0x3340, R1 ;  /* 0x000033402f287816 */ /* 0x000fe40000000001 */
[----:B------:R-:W-:Y:S02]  /*7ad30*/  PRMT R41, R45, 0x3340, R43 ;  /* 0x000033402d297816 */ /* 0x000fe4000000002b */
[----:B------:R-:W-:Y:S02]  /*7ad40*/  LOP3.LUT R46, R6, 0xffff, RZ, 0xc0, !PT ;  /* 0x0000ffff062e7812 */ /* 0x000fe400078ec0ff */
[----:B------:R-:W-:Y:S02]  /*7ad50*/  LOP3.LUT R42, R3, 0xffff, RZ, 0xc0, !PT ;  /* 0x0000ffff032a7812 */ /* 0x000fe400078ec0ff */
[----:B------:R-:W-:Y:S02]  /*7ad60*/  PRMT R6, R41, 0x5410, R40 ;  /* 0x0000541029067816 */ /* 0x000fe40000000028 */
[----:B------:R-:W-:-:S02]  /*7ad70*/  PRMT R40, R46, 0x3340, R1 ;  /* 0x000033402e287816 */ /* 0x000fc40000000001 */
[----:B------:R-:W-:Y:S02]  /*7ad80*/  PRMT R41, R44, 0x3340, R42 ;  /* 0x000033402c297816 */ /* 0x000fe4000000002a */
[----:B------:R-:W-:Y:S02]  /*7ad90*/  IADD3 R52, P6, R59, R28, RZ ;  /* 0x0000001c3b347210 */ /* 0x000fe40007fde0ff */
[----:B------:R-:W-:Y:S02]  /*7ada0*/  PRMT R3, R41, 0x5410, R40 ;  /* 0x0000541029037816 */ /* 0x000fe40000000028 */
[----:B------:R-:W-:Y:S02]  /*7adb0*/  SHF.R.U32.HI R41, RZ, 0x8, R45 ;  /* 0x00000008ff297819 */ /* 0x000fe4000001162d */
[----:B------:R-:W-:Y:S02]  /*7adc0*/  SHF.R.U32.HI R40, RZ, 0x8, R43 ;  /* 0x00000008ff287819 */ /* 0x000fe4000001162b */
[----:B------:R-:W-:-:S02]  /*7add0*/  SHF.R.U32.HI R44, RZ, 0x8, R44 ;  /* 0x00000008ff2c7819 */ /* 0x000fc4000001162c */
[----:B------:R-:W-:Y:S01]  /*7ade0*/  SHF.R.U32.HI R42, RZ, 0x8, R42 ;  /* 0x00000008ff2a7819 */ /* 0x000fe2000001162a */
[----:B------:R-:W-:Y:S01]  /*7adf0*/  IMAD.X R53, R8, 0x1, R32, P6 ;  /* 0x0000000108357824 */ /* 0x000fe200030e0620 */
[----:B------:R-:W-:Y:S02]  /*7ae00*/  LOP3.LUT R41, R41, 0xffff, RZ, 0xc0, !PT ;  /* 0x0000ffff29297812 */ /* 0x000fe400078ec0ff */
[----:B------:R-:W-:Y:S01]  /*7ae10*/  LOP3.LUT R40, R40, 0xffff, RZ, 0xc0, !PT ;  /* 0x0000ffff28287812 */ /* 0x000fe200078ec0ff */
[----:B------:R0:W-:Y:S01]  /*7ae20*/  STL [R1+0x2d94], R6 ;  /* 0x002d940601007387 */ /* 0x0001e20000100800 */
[----:B------:R-:W-:Y:S02]  /*7ae30*/  LOP3.LUT R43, R44, 0xffff, RZ, 0xc0, !PT ;  /* 0x0000ffff2c2b7812 */ /* 0x000fe400078ec0ff */
[----:B------:R-:W-:Y:S02]  /*7ae40*/  LOP3.LUT R42, R42, 0xffff, RZ, 0xc0, !PT ;  /* 0x0000ffff2a2a7812 */ /* 0x000fe400078ec0ff */
[----:B-1----:R-:W-:Y:S01]  /*7ae50*/  IADD3 R2, P6, R59, R30, RZ ;  /* 0x0000001e3b027210 */ /* 0x002fe20007fde0ff */
[----:B------:R1:W-:Y:S01]  /*7ae60*/  STL [R1+0x2db8], R3 ;  /* 0x002db80301007387 */ /* 0x0003e20000100800 */
[----:B------:R-:W-:-:S02]  /*7ae70*/  PRMT R5, R43, 0x3340, R42 ;  /* 0x000033402b057816 */ /* 0x000fc4000000002a */
[----:B0-----:R-:W-:Y:S02]  /*7ae80*/  PRMT R6, R41, 0x3340, R40 ;  /* 0x0000334029067816 */ /* 0x001fe40000000028 */
[----:B------:R-:W-:Y:S01]  /*7ae90*/  SHF.R.U32.HI R40, RZ, 0x8, R46 ;  /* 0x00000008ff287819 */ /* 0x000fe2000001162e */
[----:B------:R-:W-:Y:S01]  /*7aea0*/  STL.64 [R1+0x488], R52 ;  /* 0x0004883401007387 */ /* 0x000fe20000100a00 */
[----:B------:R-:W-:Y:S01]  /*7aeb0*/  SHF.R.U32.HI R41, RZ, 0x8, R47 ;  /* 0x00000008ff297819 */ /* 0x000fe2000001162f */
[----:B-1----:R-:W-:Y:S01]  /*7aec0*/  IMAD.X R3, R8, 0x1, R33, P6 ;  /* 0x0000000108037824 */ /* 0x002fe200030e0621 */
[----:B------:R-:W-:Y:S01]  /*7aed0*/  LOP3.LUT R40, R40, 0xffff, RZ, 0xc0, !PT ;  /* 0x0000ffff28287812 */ /* 0x000fe200078ec0ff */
[----:B------:R-:W-:Y:S01]  /*7aee0*/  STL [R1+0x214], R6 ;  /* 0x0002140601007387 */ /* 0x000fe20000100800 */
[----:B------:R-:W-:-:S03]  /*7aef0*/  LOP3.LUT R41, R41, 0xffff, RZ, 0xc0, !PT ;  /* 0x0000ffff29297812 */ /* 0x000fc600078ec0ff */
[----:B------:R-:W-:Y:S04]  /*7af00*/  STL [R1+0x210], R5 ;  /* 0x0002100501007387 */ /* 0x000fe80000100800 */
[----:B------:R0:W-:Y:S01]  /*7af10*/  STL.64 [R1+0x480], R2 ;  /* 0x0004800201007387 */ /* 0x0001e20000100a00 */
[----:B------:R-:W-:Y:S02]  /*7af20*/  LOP3.LUT R46, R7, 0xffff, RZ, 0xc0, !PT ;  /* 0x0000ffff072e7812 */ /* 0x000fe400078ec0ff */
[--C-:B0-----:R-:W-:Y:S02]  /*7af30*/  PRMT R2, R40, 0x3340, R1.reuse ;  /* 0x0000334028027816 */ /* 0x101fe40000000001 */
[----:B------:R-:W-:-:S03]  /*7af40*/  PRMT R3, R41, 0x3340, R1 ;  /* 0x0000334029037816 */ /* 0x000fc60000000001 */
[----:B------:R2:W-:Y:S04]  /*7af50*/  STL [R1+0x5c], R2 ;  /* 0x00005c0201007387 */ /* 0x0005e80000100800 */
[----:B------:R-:W-:Y:S04]  /*7af60*/  STL [R1+0x60], R3 ;  /* 0x0000600301007387 */ /* 0x000fe80000100800 */
[----:B------:R-:W4:Y:S01]  /*7af70*/  LDL.LU R7, [R1+0x2e88] ;  /* 0x002e880001077983 */ /* 0x000f220000300800 */
[----:B---3--:R-:W-:Y:S02]  /*7af80*/  LOP3.LUT R42, R56, 0xffff, RZ, 0xc0, !PT ;  /* 0x0000ffff382a7812 */ /* 0x008fe400078ec0ff */
[----:B--2---:R-:W-:-:S05]  /*7af90*/  LOP3.LUT R2, R48, 0xffff, RZ, 0xc0, !PT ;  /* 0x0000ffff30027812 */ /* 0x004fca00078ec0ff */
[----:B------:R0:W-:Y:S04]  /*7afa0*/  STL [R1+0x270], R2 ;  /* 0x0002700201007387 */ /* 0x0001e80000100800 */
[----:B------:R-:W2:Y:S01]  /*7afb0*/  LDL.LU R56, [R1+0x2e84] ;  /* 0x002e840001387983 */ /* 0x000ea20000300800 */
[----:B----4-:R-:W-:Y:S02]  /*7afc0*/  LOP3.LUT R45, R4, 0xffff, RZ, 0xc0, !PT ;  /* 0x0000ffff042d7812 */ /* 0x010fe400078ec0ff */
[----:B------:R-:W-:Y:S02]  /*7afd0*/  LOP3.LUT R44, R61, 0xffff, RZ, 0xc0, !PT ;  /* 0x0000ffff3d2c7812 */ /* 0x000fe400078ec0ff */
[----:B------:R-:W-:Y:S02]  /*7afe0*/  PRMT R40, R2, 0x3340, R1 ;  /* 0x0000334002287816 */ /* 0x000fe40000000001 */
[----:B------:R-:W-:-:S02]  /*7aff0*/  PRMT R41, R45, 0x3340, R44 ;  /* 0x000033402d297816 */ /* 0x000fc4000000002c */
[----:B------:R-:W-:Y:S02]  /*7b000*/  LOP3.LUT R43, R60, 0xffff, RZ, 0xc0, !PT ;  /* 0x0000ffff3c2b7812 */ /* 0x000fe400078ec0ff */
[----:B------:R-:W-:Y:S02]  /*7b010*/  PRMT R6, R41, 0x5410, R40 ;  /* 0x0000541029067816 */ /* 0x000fe40000000028 */
[----:B------:R-:W-:Y:S02]  /*7b020*/  PRMT R40, R46, 0x3340, R1 ;  /* 0x000033402e287816 */ /* 0x000fe40000000001 */
[----:B------:R-:W-:Y:S02]  /*7b030*/  PRMT R41, R43, 0x3340, R42 ;  /* 0x000033402b297816 */ /* 0x000fe4000000002a */
[----:B0-----:R-:W-:Y:S02]  /*7b040*/  IADD3 R2, P6, R59, R34, RZ ;  /* 0x000000223b027210 */ /* 0x001fe40007fde0ff */
[----:B------:R-:W-:-:S02]  /*7b050*/  PRMT R55, R41, 0x5410, R40 ;  /* 0x0000541029377816 */ /* 0x000fc40000000028 */
[----:B------:R-:W-:Y:S02]  /*7b060*/  SHF.R.U32.HI R41, RZ, 0x8, R45 ;  /* 0x00000008ff297819 */ /* 0x000fe4000001162d */
[----:B------:R-:W-:Y:S01]  /*7b070*/  SHF.R.U32.HI R40, RZ, 0x8, R44 ;  /* 0x00000008ff287819 */ /* 0x000fe2000001162c */
[----:B------:R-:W-:Y:S01]  /*7b080*/  IMAD.X R3, R8, 0x1, R36, P6 ;  /* 0x0000000108037824 */ /* 0x000fe200030e0624 */
[----:B------:R-:W-:Y:S02]  /*7b090*/  LOP3.LUT R41, R41, 0xffff, RZ, 0xc0, !PT ;  /* 0x0000ffff29297812 */ /* 0x000fe400078ec0ff */
[----:B------:R-:W-:Y:S01]  /*7b0a0*/  LOP3.LUT R40, R40, 0xffff, RZ, 0xc0, !PT ;  /* 0x0000ffff28287812 */ /* 0x000fe200078ec0ff */
[----:B------:R-:W-:Y:S01]  /*7b0b0*/  STL [R1+0x2dbc], R6 ;  /* 0x002dbc0601007387 */ /* 0x000fe20000100800 */
[----:B------:R-:W-:-:S03]  /*7b0c0*/  SHF.R.U32.HI R43, RZ, 0x8, R43 ;  /* 0x00000008ff2b7819 */ /* 0x000fc6000001162b */
[----:B------:R0:W-:Y:S01]  /*7b0d0*/  STL.64 [R1+0x4b0], R2 ;  /* 0x0004b00201007387 */ /* 0x0001e20000100a00 */
[----:B------:R-:W-:Y:S02]  /*7b0e0*/  SHF.R.U32.HI R42, RZ, 0x8, R42 ;  /* 0x00000008ff2a7819 */ /* 0x000fe4000001162a */
[----:B------:R-:W-:Y:S01]  /*7b0f0*/  LOP3.LUT R43, R43, 0xffff, RZ, 0xc0, !PT ;  /* 0x0000ffff2b2b7812 */ /* 0x000fe200078ec0ff */
[----:B------:R-:W3:Y:S01]  /*7b100*/  LDL.LU R4, [R1+0x340] ;  /* 0x0003400001047983 */ /* 0x000ee20000300800 */
[----:B------:R-:W-:Y:S02]  /*7b110*/  LOP3.LUT R42, R42, 0xffff, RZ, 0xc0, !PT ;  /* 0x0000ffff2a2a7812 */ /* 0x000fe400078ec0ff */
[----:B0-----:R-:W-:-:S05]  /*7b120*/  PRMT R2, R41, 0x3340, R40 ;  /* 0x0000334029027816 */ /* 0x001fca0000000028 */
[----:B------:R0:W-:Y:S01]  /*7b130*/  STL [R1+0x20c], R2 ;  /* 0x00020c0201007387 */ /* 0x0001e20000100800 */
[----:B------:R-:W-:-:S03]  /*7b140*/  PRMT R5, R43, 0x3340, R42 ;  /* 0x000033402b057816 */ /* 0x000fc6000000002a */
[----:B------:R-:W4:Y:S01]  /*7b150*/  LDL R60, [R1+0xc] ;  /* 0x00000c00013c7983 */ /* 0x000f220000100800 */
[----:B0-----:R-:W-:-:S03]  /*7b160*/  IADD3 R2, P6, R59, R35, RZ ;  /* 0x000000233b027210 */ /* 0x001fc60007fde0ff */
[----:B------:R-:W-:Y:S02]  /*7b170*/  STL [R1+0x38], R5 ;  /* 0x0000380501007387 */ /* 0x000fe40000100800 */
[----:B------:R-:W-:Y:S02]  /*7b180*/  IMAD.X R3, R8, 0x1, R38, P6 ;  /* 0x0000000108037824 */ /* 0x000fe400030e0626 */
[----:B------:R-:W-:Y:S04]  /*7b190*/  STL.64 [R1+0x2e68], R34 ;  /* 0x002e682201007387 */ /* 0x000fe80000100a00 */
[----:B------:R0:W-:Y:S01]  /*7b1a0*/  STL.64 [R1+0x4a8], R2 ;  /* 0x0004a80201007387 */ /* 0x0001e20000100a00 */
[----:B------:R-:W-:Y:S02]  /*7b1b0*/  LOP3.LUT R41, R50, 0xffff, RZ, 0xc0, !PT ;  /* 0x0000ffff32297812 */ /* 0x000fe400078ec0ff */
[----:B0-----:R-:W-:-:S05]  /*7b1c0*/  IADD3 R2, P6, R59, R37, RZ ;  /* 0x000000253b027210 */ /* 0x001fca0007fde0ff */
[----:B------:R-:W-:Y:S01]  /*7b1d0*/  IMAD.X R3, R8, 0x1, R39, P6 ;  /* 0x0000000108037824 */ /* 0x000fe200030e0627 */
[----:B------:R-:W-:Y:S02]  /*7b1e0*/  SHF.R.U32.HI R8, RZ, 0x8, R46 ;  /* 0x00000008ff087819 */ /* 0x000fe4000001162e */
[----:B------:R-:W-:Y:S02]  /*7b1f0*/  LOP3.LUT R42, R7, 0xffff, RZ, 0xc0, !PT ;  /* 0x0000ffff072a7812 */ /* 0x000fe400078ec0ff */
[----:B------:R-:W-:Y:S01]  /*7b200*/  LOP3.LUT R8, R8, 0xffff, RZ, 0xc0, !PT ;  /* 0x0000ffff08087812 */ /* 0x000fe200078ec0ff */
[----:B------:R0:W-:Y:S01]  /*7b210*/  STL.64 [R1+0x4b8], R2 ;  /* 0x0004b80201007387 */ /* 0x0001e20000100a00 */
[----:B------:R-:W-:Y:S02]  /*7b220*/  SHF.R.U32.HI R61, RZ, 0x8, R41 ;  /* 0x00000008ff3d7819 */ /* 0x000fe40000011629 */
[--C-:B0-----:R-:W-:Y:S02]  /*7b230*/  PRMT R2, R8, 0x3340, R1.reuse ;  /* 0x0000334008027816 */ /* 0x101fe40000000001 */
[----:B------:R-:W-:-:S02]  /*7b240*/  PRMT R8, R41, 0x3340, R1 ;  /* 0x0000334029087816 */ /* 0x000fc40000000001 */
[----:B------:R-:W-:Y:S01]  /*7b250*/  LOP3.LUT R61, R61, 0xffff, RZ, 0xc0, !PT ;  /* 0x0000ffff3d3d7812 */ /* 0x000fe200078ec0ff */
[----:B------:R0:W-:Y:S03]  /*7b260*/  STL [R1], R2 ;  /* 0x0000000201007387 */ /* 0x0001e60000100800 */
[----:B------:R-:W-:Y:S01]  /*7b270*/  PRMT R61, R61, 0x3340, R1 ;  /* 0x000033403d3d7816 */ /* 0x000fe20000000001 */
[----:B------:R-:W4:Y:S04]  /*7b280*/  LDL.LU R48, [R1+0x344] ;  /* 0x0003440001307983 */ /* 0x000f280000300800 */
[----:B------:R-:W4:Y:S04]  /*7b290*/  LDL.LU R59, [R1+0x1c4] ;  /* 0x0001c400013b7983 */ /* 0x000f280000300800 */
[----:B------:R-:W4:Y:S01]  /*7b2a0*/  LDL.LU R7, [R1+0x26a8] ;  /* 0x0026a80001077983 */ /* 0x000f220000300800 */
[----:B------:R-:W-:-:S03]  /*7b2b0*/  LOP3.LUT R41, R57, 0xffff, RZ, 0xc0, !PT ;  /* 0x0000ffff39297812 */ /* 0x000fc600078ec0ff */
[----:B------:R-:W4:Y:S01]  /*7b2c0*/  LDL.LU R50, [R1+0x5e0] ;  /* 0x0005e00001327983 */ /* 0x000f220000300800 */
[----:B--2---:R-:W-:-:S04]  /*7b2d0*/  LOP3.LUT R43, R56, 0xffff, RZ, 0xc0, !PT ;  /* 0x0000ffff382b7812 */ /* 0x004fc800078ec0ff */
[----:B------:R-:W-:-:S04]  /*7b2e0*/  PRMT R40, R43, 0x3340, R42 ;  /* 0x000033402b287816 */ /* 0x000fc8000000002a */
[----:B------:R-:W-:Y:S02]  /*7b2f0*/  PRMT R56, R40, 0x5410, R8 ;  /* 0x0000541028387816 */ /* 0x000fe40000000008 */
[----:B------:R-:W-:Y:S02]  /*7b300*/  SHF.R.U32.HI R40, RZ, 0x8, R43 ;  /* 0x00000008ff287819 */ /* 0x000fe4000001162b */
[----:B------:R-:W-:Y:S02]  /*7b310*/  SHF.R.U32.HI R8, RZ, 0x8, R42 ;  /* 0x00000008ff087819 */ /* 0x000fe4000001162a */
[----:B------:R-:W-:Y:S02]  /*7b320*/  LOP3.LUT R40, R40, 0xffff, RZ, 0xc0, !PT ;  /* 0x0000ffff28287812 */ /* 0x000fe400078ec0ff */
[----:B------:R-:W-:Y:S01]  /*7b330*/  LOP3.LUT R8, R8, 0xffff, RZ, 0xc0, !PT ;  /* 0x0000ffff08087812 */ /* 0x000fe200078ec0ff */
[----:B------:R-:W-:Y:S03]  /*7b340*/  STL [R1+0x2e28], R56 ;  /* 0x002e283801007387 */ /* 0x000fe60000100800 */
[----:B0-----:R-:W-:Y:S01]  /*7b350*/  PRMT R2, R40, 0x3340, R8 ;  /* 0x0000334028027816 */ /* 0x001fe20000000008 */
[----:B------:R-:W-:Y:S01]  /*7b360*/  STL [R1+0x2e60], R61 ;  /* 0x002e603d01007387 */ /* 0x000fe20000100800 */
[----:B------:R-:W-:-:S03]  /*7b370*/  LOP3.LUT R42, R0, 0xffff, RZ, 0xc0, !PT ;  /* 0x0000ffff002a7812 */ /* 0x000fc600078ec0ff */
[----:B------:R0:W-:Y:S04]  /*7b380*/  STL [R1+0x20], R2 ;  /* 0x0000200201007387 */ /* 0x0001e80000100800 */
[----:B------:R-:W2:Y:S04]  /*7b390*/  LDL.LU R57, [R1+0x2e80] ;  /* 0x002e800001397983 */ /* 0x000ea80000300800 */
[----:B------:R-:W2:Y:S01]  /*7b3a0*/  LDL.LU R0, [R1+0x2e7c] ;  /* 0x002e7c0001007983 */ /* 0x000ea20000300800 */
[----:B---3--:R-:W-:Y:S02]  /*7b3b0*/  LOP3.LUT R43, R4, 0xffff, RZ, 0xc0, !PT ;  /* 0x0000ffff042b7812 */ /* 0x008fe400078ec0ff */
[----:B------:R-:W-:-:S02]  /*7b3c0*/  PRMT R8, R41, 0x3340, R1 ;  /* 0x0000334029087816 */ /* 0x000fc40000000001 */
[----:B------:R-:W-:-:S04]  /*7b3d0*/  PRMT R40, R43, 0x3340, R42 ;  /* 0x000033402b287816 */ /* 0x000fc8000000002a */
[----:B------:R-:W-:Y:S02]  /*7b3e0*/  PRMT R6, R40, 0x5410, R8 ;  /* 0x0000541028067816 */ /* 0x000fe40000000008 */
[----:B------:R-:W-:Y:S02]  /*7b3f0*/  SHF.R.U32.HI R43, RZ, 0x8, R43 ;  /* 0x00000008ff2b7819 */ /* 0x000fe4000001162b */
[----:B------:R-:W-:Y:S02]  /*7b400*/  SHF.R.U32.HI R40, RZ, 0x8, R42 ;  /* 0x00000008ff287819 */ /* 0x000fe4000001162a */
[----:B----4-:R-:W-:Y:S02]  /*7b410*/  SHF.R.S32.HI R8, RZ, 0x1f, R60 ;  /* 0x0000001fff087819 */ /* 0x010fe4000001143c */
[----:B0-----:R-:W-:Y:S02]  /*7b420*/  IADD3 R2, P6, R60, R9, RZ ;  /* 0x000000093c027210 */ /* 0x001fe40007fde0ff */
[----:B------:R-:W-:-:S03]  /*7b430*/  SHF.R.U32.HI R47, RZ, 0x8, R41 ;  /* 0x00000008ff2f7819 */ /* 0x000fc60000011629 */
[----:B------:R-:W-:Y:S01]  /*7b440*/  IMAD.X R3, R8, 0x1, R58, P6 ;  /* 0x0000000108037824 */ /* 0x000fe200030e063a */
[----:B------:R-:W-:Y:S02]  /*7b450*/  LOP3.LUT R41, R43, 0xffff, RZ, 0xc0, !PT ;  /* 0x0000ffff2b297812 */ /* 0x000fe400078ec0ff */
[----:B------:R-:W-:Y:S01]  /*7b460*/  LOP3.LUT R40, R40, 0xffff, RZ, 0xc0, !PT ;  /* 0x0000ffff28287812 */ /* 0x000fe200078ec0ff */
[----:B------:R-:W-:Y:S04]  /*7b470*/  STL [R1+0x2e38], R6 ;  /* 0x002e380601007387 */ /* 0x000fe80000100800 */
[----:B------:R0:W-:Y:S04]  /*7b480*/  STL.64 [R1+0x4a0], R2 ;  /* 0x0004a00201007387 */ /* 0x0001e80000100a00 */
[----:B------:R-:W3:Y:S04]  /*7b490*/  LDL.LU R54, [R1+0x26bc] ;  /* 0x0026bc0001367983 */ /* 0x000ee80000300800 */
[----:B------:R-:W4:Y:S01]  /*7b4a0*/  LDL.LU R49, [R1+0x528] ;  /* 0x0005280001317983 */ /* 0x000f220000300800 */
[----:B0-----:R-:W-:-:S05]  /*7b4b0*/  PRMT R2, R41, 0x3340, R40 ;  /* 0x0000334029027816 */ /* 0x001fca0000000028 */
[----:B------:R0:W-:Y:S01]  /*7b4c0*/  STL [R1+0x1c], R2 ;  /* 0x00001c0201007387 */ /* 0x0001e20000100800 */
[----:B------:R-:W-:Y:S02]  /*7b4d0*/  LOP3.LUT R61, R59, 0xffff, RZ, 0xc0, !PT ;  /* 0x0000ffff3b3d7812 */ /* 0x000fe400078ec0ff */
[----:B--2---:R-:W-:Y:S02]  /*7b4e0*/  LOP3.LUT R42, R57, 0xffff, RZ, 0xc0, !PT ;  /* 0x0000ffff392a7812 */ /* 0x004fe400078ec0ff */
[----:B------:R-:W2:Y:S01]  /*7b4f0*/  LDL.LU R57, [R1+0x2e78] ;  /* 0x002e780001397983 */ /* 0x000ea20000300800 */
[----:B------:R-:W-:-:S03]  /*7b500*/  LOP3.LUT R59, R0, 0xffff, RZ, 0xc0, !PT ;  /* 0x0000ffff003b7812 */ /* 0x000fc600078ec0ff */
[----:B------:R-:W2:Y:S01]  /*7b510*/  LDL.LU R0, [R1+0x2e74] ;  /* 0x002e740001007983 */ /* 0x000ea20000300800 */
[----:B------:R-:W-:Y:S02]  /*7b520*/  LOP3.LUT R45, R48, 0xffff, RZ, 0xc0, !PT ;  /* 0x0000ffff302d7812 */ /* 0x000fe400078ec0ff */
[----:B------:R-:W-:Y:S02]  /*7b530*/  PRMT R40, R61, 0x3340, R1 ;  /* 0x000033403d287816 */ /* 0x000fe40000000001 */
[----:B------:R-:W-:Y:S02]  /*7b540*/  PRMT R41, R45, 0x3340, R42 ;  /* 0x000033402d297816 */ /* 0x000fe4000000002a */
[----:B------:R-:W-:Y:S02]  /*7b550*/  LOP3.LUT R44, R7, 0xffff, RZ, 0xc0, !PT ;  /* 0x0000ffff072c7812 */ /* 0x000fe400078ec0ff */
[----:B------:R-:W-:Y:S02]  /*7b560*/  LOP3.LUT R43, R50, 0xffff, RZ, 0xc0, !PT ;  /* 0x0000ffff322b7812 */ /* 0x000fe400078ec0ff */
[----:B------:R-:W-:-:S02]  /*7b570*/  PRMT R48, R41, 0x5410, R40 ;  /* 0x0000541029307816 */ /* 0x000fc40000000028 */
[----:B------:R-:W-:Y:S02]  /*7b580*/  PRMT R40, R59, 0x3340, R1 ;  /* 0x000033403b287816 */ /* 0x000fe40000000001 */
[--C-:B------:R-:W-:Y:S02]  /*7b590*/  PRMT R41, R44, 0x3340, R43.reuse ;  /* 0x000033402c297816 */ /* 0x100fe4000000002b */
[----:B------:R-:W-:Y:S02]  /*7b5a0*/  SHF.R.U32.HI R44, RZ, 0x8, R44 ;  /* 0x00000008ff2c7819 */ /* 0x000fe4000001162c */
[----:B------:R-:W-:Y:S02]  /*7b5b0*/  PRMT R4, R41, 0x5410, R40 ;  /* 0x0000541029047816 */ /* 0x000fe40000000028 */
[----:B------:R-:W-:Y:S02]  /*7b5c0*/  SHF.R.U32.HI R40, RZ, 0x8, R42 ;  /* 0x00000008ff287819 */ /* 0x000fe4000001162a */
[----:B------:R-:W-:-:S02]  /*7b5d0*/  SHF.R.U32.HI R42, RZ, 0x8, R43 ;  /* 0x00000008ff2a7819 */ /* 0x000fc4000001162b */
[----:B0-----:R-:W-:Y:S02]  /*7b5e0*/  IADD3 R2, P6, R60, R10, RZ ;  /* 0x0000000a3c027210 */ /* 0x001fe40007fde0ff */
[----:B------:R-:W-:Y:S02]  /*7b5f0*/  SHF.R.U32.HI R41, RZ, 0x8, R45 ;  /* 0x00000008ff297819 */ /* 0x000fe4000001162d */
[----:B------:R-:W-:Y:S02]  /*7b600*/  LOP3.LUT R43, R44, 0xffff, RZ, 0xc0, !PT ;  /* 0x0000ffff2c2b7812 */ /* 0x000fe400078ec0ff */
[----:B------:R-:W-:Y:S01]  /*7b610*/  LOP3.LUT R42, R42, 0xffff, RZ, 0xc0, !PT ;  /* 0x0000ffff2a2a7812 */ /* 0x000fe200078ec0ff */
[----:B------:R-:W-:Y:S01]  /*7b620*/  STL [R1+0x2e00], R48 ;  /* 0x002e003001007387 */ /* 0x000fe20000100800 */
[----:B------:R-:W-:Y:S01]  /*7b630*/  IMAD.X R3, R8, 0x1, R12, P6 ;  /* 0x0000000108037824 */ /* 0x000fe200030e060c */
[----:B------:R-:W-:Y:S02]  /*7b640*/  LOP3.LUT R41, R41, 0xffff, RZ, 0xc0, !PT ;  /* 0x0000ffff29297812 */ /* 0x000fe400078ec0ff */
[----:B------:R0:W-:Y:S01]  /*7b650*/  STL [R1+0x2e48], R4 ;  /* 0x002e480401007387 */ /* 0x0001e20000100800 */
[----:B------:R-:W-:-:S02]  /*7b660*/  LOP3.LUT R40, R40, 0xffff, RZ, 0xc0, !PT ;  /* 0x0000ffff28287812 */ /* 0x000fc400078ec0ff */
[----:B---3--:R-:W-:Y:S01]  /*7b670*/  LOP3.LUT R44, R54, 0xffff, RZ, 0xc0, !PT ;  /* 0x0000ffff362c7812 */ /* 0x008fe200078ec0ff */
[----:B------:R-:W3:Y:S04]  /*7b680*/  LDL.LU R7, [R1+0x67c] ;  /* 0x00067c0001077983 */ /* 0x000ee80000300800 */
[----:B------:R-:W3:Y:S01]  /*7b690*/  LDL.LU R50, [R1+0x598] ;  /* 0x0005980001327983 */ /* 0x000ee20000300800 */
[----:B0-----:R-:W-:Y:S02]  /*7b6a0*/  PRMT R4, R43, 0x3340, R42 ;  /* 0x000033402b047816 */ /* 0x001fe4000000002a */
[----:B----4-:R-:W-:Y:S01]  /*7b6b0*/  LOP3.LUT R42, R49, 0xffff, RZ, 0xc0, !PT ;  /* 0x0000ffff312a7812 */ /* 0x010fe200078ec0ff */
[----:B------:R0:W-:Y:S01]  /*7b6c0*/  STL.64 [R1+0x4d8], R2 ;  /* 0x0004d80201007387 */ /* 0x0001e20000100a00 */
[----:B------:R-:W-:-:S02]  /*7b6d0*/  IADD3 R34, P6, R60, R11, RZ ;  /* 0x0000000b3c227210 */ /* 0x000fc40007fde0ff */
[----:B------:R-:W-:Y:S02]  /*7b6e0*/  SHF.R.U32.HI R46, RZ, 0x8, R42 ;  /* 0x00000008ff2e7819 */ /* 0x000fe4000001162a */
[----:B0-----:R-:W-:Y:S02]  /*7b6f0*/  PRMT R3, R41, 0x3340, R40 ;  /* 0x0000334029037816 */ /* 0x001fe40000000028 */
[--C-:B------:R-:W-:Y:S02]  /*7b700*/  PRMT R40, R42, 0x3340, R1.reuse ;  /* 0x000033402a287816 */ /* 0x100fe40000000001 */
[----:B------:R-:W-:Y:S02]  /*7b710*/  LOP3.LUT R47, R47, 0xffff, RZ, 0xc0, !PT ;  /* 0x0000ffff2f2f7812 */ /* 0x000fe400078ec0ff */
[----:B------:R-:W-:Y:S01]  /*7b720*/  LOP3.LUT R46, R46, 0xffff, RZ, 0xc0, !PT ;  /* 0x0000ffff2e2e7812 */ /* 0x000fe200078ec0ff */
[----:B------:R-:W-:Y:S01]  /*7b730*/  IMAD.X R35, R8, 0x1, R14, P6 ;  /* 0x0000000108237824 */ /* 0x000fe200030e060e */
[----:B------:R-:W-:-:S02]  /*7b740*/  PRMT R47, R47, 0x3340, R1 ;  /* 0x000033402f2f7816 */ /* 0x000fc40000000001 */
[----:B------:R-:W-:Y:S02]  /*7b750*/  PRMT R46, R46, 0x3340, R1 ;  /* 0x000033402e2e7816 */ /* 0x000fe40000000001 */
[----:B--2---:R-:W-:-:S04]  /*7b760*/  LOP3.LUT R43, R0, 0xffff, RZ, 0xc0, !PT ;  /* 0x0000ffff002b7812 */ /* 0x004fc800078ec0ff */
[----:B------:R-:W-:-:S04]  /*7b770*/  PRMT R41, R44, 0x3340, R43 ;  /* 0x000033402c297816 */ /* 0x000fc8000000002b */
[----:B------:R-:W-:-:S05]  /*7b780*/  PRMT R0, R41, 0x5410, R40 ;  /* 0x0000541029007816 */ /* 0x000fca0000000028 */
[----:B------:R-:W-:Y:S04]  /*7b790*/  STL [R1+0x2e4c], R0 ;  /* 0x002e4c0001007387 */ /* 0x000fe80000100800 */
[----:B------:R0:W-:Y:S01]  /*7b7a0*/  STL.64 [R1+0x2e50], R10 ;  /* 0x002e500a01007387 */ /* 0x0001e20000100a00 */
[----:B------:R-:W-:-:S03]  /*7b7b0*/  LOP3.LUT R45, R57, 0xffff, RZ, 0xc0, !PT ;  /* 0x0000ffff392d7812 */ /* 0x000fc600078ec0ff */
[----:B0-----:R-:W2:Y:S04]  /*7b7c0*/  LDL.LU R11, [R1+0xc] ;  /* 0x00000c00010b7983 */ /* 0x001ea80000300800 */
[----:B------:R-:W4:Y:S04]  /*7b7d0*/  LDL.LU R49, [R1+0x26b8] ;  /* 0x0026b80001317983 */ /* 0x000f280000300800 */
[----:B------:R-:W4:Y:S04]  /*7b7e0*/  LDL.LU R60, [R1+0x50c] ;  /* 0x00050c00013c7983 */ /* 0x000f280000300800 */
[----:B------:R-:W-:Y:S04]  /*7b7f0*/  STL.64 [R1+0x4d0], R34 ;  /* 0x0004d02201007387 */ /* 0x000fe80000100a00 */
[----:B------:R-:W-:Y:S04]  /*7b800*/  STL.64 [R1+0x2e58], R46 ;  /* 0x002e582e01007387 */ /* 0x000fe80000100a00 */
[----:B------:R-:W4:Y:S01]  /*7b810*/  LDL.LU R57, [R1+0x2e70] ;  /* 0x002e700001397983 */ /* 0x000f220000300800 */
[----:B------:R-:W-:-:S02]  /*7b820*/  SHF.R.U32.HI R41, RZ, 0x8, R44 ;  /* 0x00000008ff297819 */ /* 0x000fc4000001162c */
[----:B------:R-:W-:Y:S02]  /*7b830*/  SHF.R.U32.HI R40, RZ, 0x8, R43 ;  /* 0x00000008ff287819 */ /* 0x000fe4000001162b */
[----:B------:R-:W-:Y:S02]  /*7b840*/  LOP3.LUT R41, R41, 0xffff, RZ, 0xc0, !PT ;  /* 0x0000ffff29297812 */ /* 0x000fe400078ec0ff */
[----:B------:R-:W-:Y:S02]  /*7b850*/  LOP3.LUT R40, R40, 0xffff, RZ, 0xc0, !PT ;  /* 0x0000ffff28287812 */ /* 0x000fe400078ec0ff */
[----:B---3--:R-:W-:Y:S02]  /*7b860*/  LOP3.LUT R43, R7, 0xffff, RZ, 0xc0, !PT ;  /* 0x0000ffff072b7812 */ /* 0x008fe400078ec0ff */
[----:B------:R-:W-:Y:S02]  /*7b870*/  LOP3.LUT R42, R50, 0xffff, RZ, 0xc0, !PT ;  /* 0x0000ffff322a7812 */ /* 0x000fe400078ec0ff */
[----:B------:R-:W-:-:S02]  /*7b880*/  PRMT R0, R41, 0x3340, R40 ;  /* 0x0000334029007816 */ /* 0x000fc40000000028 */
[----:B------:R-:W-:Y:S02]  /*7b890*/  PRMT R40, R45, 0x3340, R1 ;  /* 0x000033402d287816 */ /* 0x000fe40000000001 */
[----:B------:R-:W-:-:S04]  /*7b8a0*/  PRMT R41, R43, 0x3340, R42 ;  /* 0x000033402b297816 */ /* 0x000fc8000000002a */
[----:B------:R-:W-:Y:S02]  /*7b8b0*/  PRMT R2, R41, 0x5410, R40 ;  /* 0x0000541029027816 */ /* 0x000fe40000000028 */
[----:B------:R-:W-:Y:S02]  /*7b8c0*/  SHF.R.U32.HI R41, RZ, 0x8, R43 ;  /* 0x00000008ff297819 */ /* 0x000fe4000001162b */
[----:B------:R-:W-:Y:S01]  /*7b8d0*/  SHF.R.U32.HI R40, RZ, 0x8, R42 ;  /* 0x00000008ff287819 */ /* 0x000fe2000001162a */
[----:B------:R-:W-:Y:S01]  /*7b8e0*/  STL.64 [R1+0x2e20], R2 ;  /* 0x002e200201007387 */ /* 0x000fe20000100a00 */
[----:B------:R-:W-:Y:S02]  /*7b8f0*/  LOP3.LUT R41, R41, 0xffff, RZ, 0xc0, !PT ;  /* 0x0000ffff29297812 */ /* 0x000fe400078ec0ff */
[----:B------:R-:W-:Y:S01]  /*7b900*/  LOP3.LUT R40, R40, 0xffff, RZ, 0xc0, !PT ;  /* 0x0000ffff28287812 */ /* 0x000fe200078ec0ff */
[----:B------:R-:W3:Y:S04]  /*7b910*/  LDL.LU R53, [R1+0x2764] ;  /* 0x0027640001357983 */ /* 0x000ee80000300800 */
[----:B------:R-:W3:Y:S01]  /*7b920*/  LDL.LU R54, [R1+0x26fc] ;  /* 0x0026fc0001367983 */ /* 0x000ee20000300800 */
[----:B------:R-:W-:-:S02]  /*7b930*/  PRMT R50, R41, 0x3340, R40 ;  /* 0x0000334029327816 */ /* 0x000fc40000000028 */
[----:B--2---:R-:W-:-:S05]  /*7b940*/  IADD3 R6, P6, R11, R13, RZ ;  /* 0x0000000d0b067210 */ /* 0x004fca0007fde0ff */
[----:B------:R-:W-:Y:S01]  /*7b950*/  IMAD.X R7, R8, 0x1, R15, P6 ;  /* 0x0000000108077824 */ /* 0x000fe200030e060f */
[----:B----4-:R-:W-:Y:S02]  /*7b960*/  LOP3.LUT R43, R49, 0xffff, RZ, 0xc0, !PT ;  /* 0x0000ffff312b7812 */ /* 0x010fe400078ec0ff */
[----:B------:R-:W-:Y:S02]  /*7b970*/  LOP3.LUT R10, R60, 0xffff, RZ, 0xc0, !PT ;  /* 0x0000ffff3c0a7812 */ /* 0x000fe400078ec0ff */
[----:B------:R0:W-:Y:S02]  /*7b980*/  STL.64 [R1+0x4f8], R6 ;  /* 0x0004f80601007387 */ /* 0x0001e40000100a00 */
[----:B------:R-:W-:Y:S02]  /*7b990*/  PRMT R40, R10, 0x3340, R1 ;  /* 0x000033400a287816 */ /* 0x000fe40000000001 */
[----:B------:R-:W-:Y:S01]  /*7b9a0*/  LOP3.LUT R42, R57, 0xffff, RZ, 0xc0, !PT ;  /* 0x0000ffff392a7812 */ /* 0x000fe200078ec0ff */
[----:B0-----:R-:W2:Y:S03]  /*7b9b0*/  LDL.LU R7, [R1+0x2728] ;  /* 0x0027280001077983 */ /* 0x001ea60000300800 */
[----:B------:R-:W-:-:S04]  /*7b9c0*/  PRMT R41, R43, 0x3340, R42 ;  /* 0x000033402b297816 */ /* 0x000fc8000000002a */
[----:B------:R-:W-:-:S05]  /*7b9d0*/  PRMT R5, R41, 0x5410, R40 ;  /* 0x0000541029057816 */ /* 0x000fca0000000028 */
[----:B------:R0:W-:Y:S01]  /*7b9e0*/  STL [R1+0x158], R5 ;  /* 0x0001580501007387 */ /* 0x0001e20000100800 */
[----:B------:R-:W-:-:S03]  /*7b9f0*/  IADD3 R2, P6, R11, R16, RZ ;  /* 0x000000100b027210 */ /* 0x000fc60007fde0ff */
[----:B0-----:R-:W4:Y:S04]  /*7ba00*/  LDL.LU R5, [R1+0x276c] ;  /* 0x00276c0001057983 */ /* 0x001f280000300800 */
[----:B------:R-:W4:Y:S04]  /*7ba10*/  LDL.LU R52, [R1+0x2704] ;  /* 0x0027040001347983 */ /* 0x000f280000300800 */
[----:B------:R-:W4:Y:S01]  /*7ba20*/  LDL.LU R51, [R1+0x2738] ;  /* 0x0027380001337983 */ /* 0x000f220000300800 */
[----:B------:R-:W-:-:S05]  /*7ba30*/  IMAD.X R3, R8, 0x1, R19, P6 ;  /* 0x0000000108037824 */ /* 0x000fca00030e0613 */
[----:B------:R0:W-:Y:S04]  /*7ba40*/  STL.64 [R1+0x4f0], R2 ;  /* 0x0004f00201007387 */ /* 0x0001e80000100a00 */
[----:B------:R-:W4:Y:S04]  /*7ba50*/  LDL.LU R60, [R1+0x275c] ;  /* 0x00275c00013c7983 */ /* 0x000f280000300800 */
[----:B------:R-:W4:Y:S04]  /*7ba60*/  LDL.LU R49, [R1+0x26f8] ;  /* 0x0026f80001317983 */ /* 0x000f280000300800 */
[----:B------:R-:W4:Y:S01]  /*7ba70*/  LDL.LU R57, [R1+0x2724] ;  /* 0x0027240001397983 */ /* 0x000f220000300800 */
[----:B------:R-:W-:-:S02]  /*7ba80*/  SHF.R.U32.HI R41, RZ, 0x8, R43 ;  /* 0x00000008ff297819 */ /* 0x000fc4000001162b */
[----:B------:R-:W-:Y:S02]  /*7ba90*/  SHF.R.U32.HI R40, RZ, 0x8, R42 ;  /* 0x00000008ff287819 */ /* 0x000fe4000001162a */
[----:B------:R-:W-:Y:S02]  /*7baa0*/  SHF.R.U32.HI R44, RZ, 0x8, R59 ;  /* 0x00000008ff2c7819 */ /* 0x000fe4000001163b */
[----:B------:R-:W-:Y:S02]  /*7bab0*/  LOP3.LUT R41, R41, 0xffff, RZ, 0xc0, !PT ;  /* 0x0000ffff29297812 */ /* 0x000fe400078ec0ff */
[----:B------:R-:W-:Y:S02]  /*7bac0*/  LOP3.LUT R40, R40, 0xffff, RZ, 0xc0, !PT ;  /* 0x0000ffff28287812 */ /* 0x000fe400078ec0ff */
[----:B---3--:R-:W-:Y:S02]  /*7bad0*/  LOP3.LUT R59, R53, 0xffff, RZ, 0xc0, !PT ;  /* 0x0000ffff353b7812 */ /* 0x008fe400078ec0ff */
[----:B------:R-:W-:-:S02]  /*7bae0*/  LOP3.LUT R42, R54, 0xffff, RZ, 0xc0, !PT ;  /* 0x0000ffff362a7812 */ /* 0x000fc400078ec0ff */
[----:B0-----:R-:W-:Y:S02]  /*7baf0*/  PRMT R2, R41, 0x3340, R40 ;  /* 0x0000334029027816 */ /* 0x001fe40000000028 */
[----:B------:R-:W-:Y:S02]  /*7bb00*/  PRMT R40, R42, 0x3340, R1 ;  /* 0x000033402a287816 */ /* 0x000fe40000000001 */
[----:B------:R-:W-:Y:S02]  /*7bb10*/  IADD3 R6, P6, R11, R17, RZ ;  /* 0x000000110b067210 */ /* 0x000fe40007fde0ff */
[----:B--2---:R-:W-:-:S04]  /*7bb20*/  LOP3.LUT R43, R7, 0xffff, RZ, 0xc0, !PT ;  /* 0x0000ffff072b7812 */ /* 0x004fc800078ec0ff */
[----:B------:R-:W-:Y:S01]  /*7bb30*/  PRMT R41, R59, 0x3340, R43 ;  /* 0x000033403b297816 */ /* 0x000fe2000000002b */
[----:B------:R-:W-:-:S03]  /*7bb40*/  IMAD.X R7, R8, 0x1, R20, P6 ;  /* 0x0000000108077824 */ /* 0x000fc600030e0614 */
[----:B------:R-:W-:Y:S02]  /*7bb50*/  PRMT R54, R41, 0x5410, R40 ;  /* 0x0000541029367816 */ /* 0x000fe40000000028 */
[----:B------:R-:W-:Y:S02]  /*7bb60*/  SHF.R.U32.HI R41, RZ, 0x8, R59 ;  /* 0x00000008ff297819 */ /* 0x000fe4000001163b */
[----:B------:R-:W-:Y:S01]  /*7bb70*/  SHF.R.U32.HI R40, RZ, 0x8, R43 ;  /* 0x00000008ff287819 */ /* 0x000fe2000001162b */
[----:B------:R-:W-:Y:S01]  /*7bb80*/  STL.64 [R1+0x2e18], R54 ;  /* 0x002e183601007387 */ /* 0x000fe20000100a00 */
[----:B------:R-:W-:Y:S02]  /*7bb90*/  LOP3.LUT R41, R41, 0xffff, RZ, 0xc0, !PT ;  /* 0x0000ffff29297812 */ /* 0x000fe400078ec0ff */
[----:B------:R-:W-:Y:S01]  /*7bba0*/  LOP3.LUT R40, R40, 0xffff, RZ, 0xc0, !PT ;  /* 0x0000ffff28287812 */ /* 0x000fe200078ec0ff */
[----:B------:R-:W-:Y:S01]  /*7bbb0*/  STL.64 [R1+0x2e40], R16 ;  /* 0x002e401001007387 */ /* 0x000fe20000100a00 */
[----:B----4-:R-:W-:-:S03]  /*7bbc0*/  LOP3.LUT R5, R5, 0xffff, RZ, 0xc0, !PT ;  /* 0x0000ffff05057812 */ /* 0x010fc600078ec0ff */
[----:B------:R0:W-:Y:S01]  /*7bbd0*/  STL.64 [R1+0x510], R6 ;  /* 0x0005100601007387 */ /* 0x0001e20000100a00 */
[----:B------:R-:W-:Y:S02]  /*7bbe0*/  LOP3.LUT R3, R52, 0xffff, RZ, 0xc0, !PT ;  /* 0x0000ffff34037812 */ /* 0x000fe400078ec0ff */
[----:B------:R-:W-:Y:S02]  /*7bbf0*/  LOP3.LUT R59, R51, 0xffff, RZ, 0xc0, !PT ;  /* 0x0000ffff333b7812 */ /* 0x000fe400078ec0ff */
[----:B------:R-:W-:Y:S02]  /*7bc00*/  IADD3 R34, P6, R11, R18, RZ ;  /* 0x000000120b227210 */ /* 0x000fe40007fde0ff */
[----:B0-----:R-:W-:Y:S02]  /*7bc10*/  PRMT R7, R41, 0x3340, R40 ;  /* 0x0000334029077816 */ /* 0x001fe40000000028 */
[----:B------:R-:W-:Y:S02]  /*7bc20*/  PRMT R40, R3, 0x3340, R1 ;  /* 0x0000334003287816 */ /* 0x000fe40000000001 */
[----:B------:R-:W-:Y:S01]  /*7bc30*/  PRMT R41, R5, 0x3340, R59 ;  /* 0x0000334005297816 */ /* 0x000fe2000000003b */
[----:B------:R-:W-:-:S03]  /*7bc40*/  IMAD.X R35, R8, 0x1, R21, P6 ;  /* 0x0000000108237824 */ /* 0x000fc600030e0615 */
[----:B------:R-:W-:Y:S02]  /*7bc50*/  PRMT R6, R41, 0x5410, R40 ;  /* 0x0000541029067816 */ /* 0x000fe40000000028 */
[----:B------:R-:W-:-:S03]  /*7bc60*/  SHF.R.U32.HI R43, RZ, 0x8, R42 ;  /* 0x00000008ff2b7819 */ /* 0x000fc6000001162a */
[----:B------:R-:W-:Y:S01]  /*7bc70*/  STL [R1+0x14c], R6 ;  /* 0x00014c0601007387 */ /* 0x000fe20000100800 */
[----:B------:R-:W-:-:S03]  /*7bc80*/  LOP3.LUT R16, R49, 0xffff, RZ, 0xc0, !PT ;  /* 0x0000ffff31107812 */ /* 0x000fc600078ec0ff */
[----:B------:R0:W-:Y:S01]  /*7bc90*/  STL.64 [R1+0x508], R34 ;  /* 0x0005082201007387 */ /* 0x0001e20000100a00 */
[----:B------:R-:W-:-:S03]  /*7bca0*/  LOP3.LUT R42, R57, 0xffff, RZ, 0xc0, !PT ;  /* 0x0000ffff392a7812 */ /* 0x000fc600078ec0ff */
[----:B0-----:R-:W2:Y:S04]  /*7bcb0*/  LDL.LU R35, [R1+0x2ad8] ;  /* 0x002ad80001237983 */ /* 0x001ea80000300800 */
[----:B------:R-:W3:Y:S04]  /*7bcc0*/  LDL.LU R52, [R1+0x2aec] ;  /* 0x002aec0001347983 */ /* 0x000ee80000300800 */
[----:B------:R-:W4:Y:S04]  /*7bcd0*/  LDL.LU R49, [R1+0x2ae8] ;  /* 0x002ae80001317983 */ /* 0x000f280000300800 */
[----:B------:R-:W4:Y:S04]  /*7bce0*/  LDL.LU R57, [R1+0x2adc] ;  /* 0x002adc0001397983 */ /* 0x000f280000300800 */
[----:B------:R0:W-:Y:S04]  /*7bcf0*/  STL.64 [R1+0x2e30], R20 ;  /* 0x002e301401007387 */ /* 0x0001e80000100a00 */
[----:B------:R-:W4:Y:S04]  /*7bd00*/  LDL.LU R46, [R1+0x2ae4] ;  /* 0x002ae400012e7983 */ /* 0x000f280000300800 */
[----:B------:R-:W4:Y:S01]  /*7bd10*/  LDL.LU R51, [R1+0x2af8] ;  /* 0x002af80001337983 */ /* 0x000f220000300800 */
[----:B------:R-:W-:-:S02]  /*7bd20*/  LOP3.LUT R60, R60, 0xffff, RZ, 0xc0, !PT ;  /* 0x0000ffff3c3c7812 */ /* 0x000fc400078ec0ff */
[----:B------:R-:W-:Y:S01]  /*7bd30*/  PRMT R40, R16, 0x3340, R1 ;  /* 0x0000334010287816 */ /* 0x000fe20000000001 */
[----:B------:R-:W4:Y:S01]  /*7bd40*/  LDL.LU R47, [R1+0x2a7c] ;  /* 0x002a7c00012f7983 */ /* 0x000f220000300800 */
[--C-:B------:R-:W-:Y:S02]  /*7bd50*/  PRMT R41, R60, 0x3340, R42.reuse ;  /* 0x000033403c297816 */ /* 0x100fe4000000002a */
[----:B------:R-:W-:Y:S02]  /*7bd60*/  SHF.R.U32.HI R42, RZ, 0x8, R42 ;  /* 0x00000008ff2a7819 */ /* 0x000fe4000001162a */
[----:B------:R-:W-:Y:S02]  /*7bd70*/  PRMT R48, R41, 0x5410, R40 ;  /* 0x0000541029307816 */ /* 0x000fe40000000028 */
[----:B------:R-:W-:Y:S02]  /*7bd80*/  SHF.R.U32.HI R40, RZ, 0x8, R59 ;  /* 0x00000008ff287819 */ /* 0x000fe4000001163b */
[----:B------:R-:W-:-:S02]  /*7bd90*/  SHF.R.U32.HI R59, RZ, 0x8, R60 ;  /* 0x00000008ff3b7819 */ /* 0x000fc4000001163c */
[----:B0-----:R-:W-:Y:S02]  /*7bda0*/  IADD3 R20, P6, R11, R22, RZ ;  /* 0x000000160b147210 */ /* 0x001fe40007fde0ff */
[----:B------:R-:W-:Y:S02]  /*7bdb0*/  LOP3.LUT R59, R59, 0xffff, RZ, 0xc0, !PT ;  /* 0x0000ffff3b3b7812 */ /* 0x000fe400078ec0ff */
[----:B------:R-:W-:Y:S01]  /*7bdc0*/  LOP3.LUT R42, R42, 0xffff, RZ, 0xc0, !PT ;  /* 0x0000ffff2a2a7812 */ /* 0x000fe200078ec0ff */
[----:B------:R-:W-:-:S03]  /*7bdd0*/  IMAD.X R21, R8, 0x1, R24, P6 ;  /* 0x0000000108157824 */ /* 0x000fc600030e0618 */
[----:B------:R-:W-:Y:S02]  /*7bde0*/  PRMT R6, R59, 0x3340, R42 ;  /* 0x000033403b067816 */ /* 0x000fe4000000002a */
[----:B------:R-:W-:Y:S01]  /*7bdf0*/  SHF.R.U32.HI R42, RZ, 0x8, R16 ;  /* 0x00000008ff2a7819 */ /* 0x000fe20000011610 */
[----:B------:R-:W-:Y:S01]  /*7be00*/  STL.64 [R1+0x540], R20 ;  /* 0x0005401401007387 */ /* 0x000fe20000100a00 */
[----:B------:R-:W-:Y:S02]  /*7be10*/  IADD3 R16, P6, R11, R23, RZ ;  /* 0x000000170b107210 */ /* 0x000fe40007fde0ff */
[----:B------:R-:W-:Y:S01]  /*7be20*/  SHF.R.U32.HI R41, RZ, 0x8, R5 ;  /* 0x00000008ff297819 */ /* 0x000fe20000011605 */
[----:B------:R-:W4:Y:S01]  /*7be30*/  LDL.LU R56, [R1+0x2af4] ;  /* 0x002af40001387983 */ /* 0x000f220000300800 */
[----:B------:R-:W-:-:S03]  /*7be40*/  LOP3.LUT R40, R40, 0xffff, RZ, 0xc0, !PT ;  /* 0x0000ffff28287812 */ /* 0x000fc600078ec0ff */
[----:B------:R-:W4:Y:S01]  /*7be50*/  LDL.LU R34, [R1+0x2af0] ;  /* 0x002af00001227983 */ /* 0x000f220000300800 */
[----:B------:R-:W-:Y:S01]  /*7be60*/  LOP3.LUT R41, R41, 0xffff, RZ, 0xc0, !PT ;  /* 0x0000ffff29297812 */ /* 0x000fe200078ec0ff */
[----:B------:R-:W-:Y:S02]  /*7be70*/  IMAD.X R17, R8, 0x1, R25, P6 ;  /* 0x0000000108117824 */ /* 0x000fe400030e0619 */
[----:B------:R-:W4:Y:S01]  /*7be80*/  LDL.LU R53, [R1+0x2ad4] ;  /* 0x002ad40001357983 */ /* 0x000f220000300800 */
[----:B------:R-:W-:-:S03]  /*7be90*/  PRMT R5, R41, 0x3340, R40 ;  /* 0x0000334029057816 */ /* 0x000fc60000000028 */
[----:B------:R0:W-:Y:S01]  /*7bea0*/  STL.64 [R1+0x538], R16 ;  /* 0x0005381001007387 */ /* 0x0001e20000100a00 */
[----:B------:R-:W-:Y:S02]  /*7beb0*/  SHF.R.U32.HI R41, RZ, 0x8, R3 ;  /* 0x00000008ff297819 */ /* 0x000fe40000011603 */
[----:B--2---:R-:W-:Y:S02]  /*7bec0*/  SHF.R.U32.HI R40, RZ, 0x8, R35 ;  /* 0x00000008ff287819 */ /* 0x004fe40000011623 */
[----:B------:R-:W2:Y:S01]  /*7bed0*/  LDL.LU R35, [R1+0x2ae0] ;  /* 0x002ae00001237983 */ /* 0x000ea20000300800 */
[----:B---3--:R-:W-:Y:S02]  /*7bee0*/  SHF.R.U32.HI R59, RZ, 0x8, R52 ;  /* 0x00000008ff3b7819 */ /* 0x008fe40000011634 */
[----:B----4-:R-:W-:Y:S02]  /*7bef0*/  SHF.R.U32.HI R60, RZ, 0x8, R49 ;  /* 0x00000008ff3c7819 */ /* 0x010fe40000011631 */
[----:B0-----:R-:W-:-:S02]  /*7bf00*/  SHF.R.U32.HI R16, RZ, 0x8, R57 ;  /* 0x00000008ff107819 */ /* 0x001fc40000011639 */
[----:B------:R-:W3:Y:S01]  /*7bf10*/  LDL.LU R57, [R1+0x2afc] ;  /* 0x002afc0001397983 */ /* 0x000ee20000300800 */
[----:B------:R-:W-:Y:S02]  /*7bf20*/  LOP3.LUT R3, R40, 0xffff, RZ, 0xc0, !PT ;  /* 0x0000ffff28037812 */ /* 0x000fe400078ec0ff */
[----:B------:R-:W-:Y:S01]  /*7bf30*/  LOP3.LUT R59, R59, 0xffff, RZ, 0xc0, !PT ;  /* 0x0000ffff3b3b7812 */ /* 0x000fe200078ec0ff */
[----:B------:R-:W4:Y:S01]  /*7bf40*/  LDL.LU R49, [R1+0x2770] ;  /* 0x0027700001317983 */ /* 0x000f220000300800 */
[----:B------:R-:W-:-:S03]  /*7bf50*/  LOP3.LUT R40, R60, 0xffff, RZ, 0xc0, !PT ;  /* 0x0000ffff3c287812 */ /* 0x000fc600078ec0ff */
[----:B------:R-:W4:Y:S01]  /*7bf60*/  LDL.LU R52, [R1+0x2720] ;  /* 0x0027200001347983 */ /* 0x000f220000300800 */
[----:B------:R-:W-:Y:S02]  /*7bf70*/  PRMT R20, R59, 0x3340, R40 ;  /* 0x000033403b147816 */ /* 0x000fe40000000028 */
[----:B------:R-:W-:Y:S02]  /*7bf80*/  SHF.R.U32.HI R59, RZ, 0x8, R51 ;  /* 0x00000008ff3b7819 */ /* 0x000fe40000011633 */
[----:B------:R-:W4:Y:S01]  /*7bf90*/  LDL.LU R51, [R1+0x2760] ;  /* 0x0027600001337983 */ /* 0x000f220000300800 */
[----:B------:R-:W-:Y:S02]  /*7bfa0*/  LOP3.LUT R60, R16, 0xffff, RZ, 0xc0, !PT ;  /* 0x0000ffff103c7812 */ /* 0x000fe400078ec0ff */
[----:B------:R-:W-:-:S05]  /*7bfb0*/  IADD3 R16, P6, R11, R26, RZ ;  /* 0x0000001a0b107210 */ /* 0x000fca0007fde0ff */
[----:B------:R-:W-:-:S05]  /*7bfc0*/  IMAD.X R17, R8, 0x1, R29, P6 ;  /* 0x0000000108117824 */ /* 0x000fca00030e061d */
[----:B------:R0:W-:Y:S01]  /*7bfd0*/  STL.64 [R1+0x558], R16 ;  /* 0x0005581001007387 */ /* 0x0001e20000100a00 */
[----:B------:R-:W-:Y:S02]  /*7bfe0*/  SHF.R.U32.HI R40, RZ, 0x8, R47 ;  /* 0x00000008ff287819 */ /* 0x000fe4000001162f */
[----:B0-----:R-:W-:-:S05]  /*7bff0*/  IADD3 R16, P6, R11, R27, RZ ;  /* 0x0000001b0b107210 */ /* 0x001fca0007fde0ff */
[----:B------:R-:W-:Y:S01]  /*7c000*/  IMAD.X R17, R8, 0x1, R31, P6 ;  /* 0x0000000108117824 */ /* 0x000fe200030e061f */
[----:B------:R-:W-:-:S04]  /*7c010*/  PRMT R21, R3, 0x3340, R60 ;  /* 0x0000334003157816 */ /* 0x000fc8000000003c */
[----:B------:R0:W-:Y:S01]  /*7c020*/  STL.64 [R1+0x550], R16 ;  /* 0x0005501001007387 */ /* 0x0001e20000100a00 */
[----:B------:R-:W-:Y:S02]  /*7c030*/  SHF.R.U32.HI R34, RZ, 0x8, R34 ;  /* 0x00000008ff227819 */ /* 0x000fe40000011622 */
[----:B------:R-:W-:Y:S02]  /*7c040*/  LOP3.LUT R3, R40, 0xffff, RZ, 0xc0, !PT ;  /* 0x0000ffff28037812 */ /* 0x000fe400078ec0ff */
[----:B0-----:R-:W-:Y:S02]  /*7c050*/  SHF.R.U32.HI R16, RZ, 0x8, R53 ;  /* 0x00000008ff107819 */ /* 0x001fe40000011635 */
[----:B------:R-:W-:Y:S02]  /*7c060*/  SHF.R.U32.HI R17, RZ, 0x8, R56 ;  /* 0x00000008ff117819 */ /* 0x000fe40000011638 */
[----:B------:R-:W-:Y:S02]  /*7c070*/  LOP3.LUT R16, R16, 0xffff, RZ, 0xc0, !PT ;  /* 0x0000ffff10107812 */ /* 0x000fe400078ec0ff */
[----:B------:R-:W-:-:S02]  /*7c080*/  LOP3.LUT R17, R17, 0xffff, RZ, 0xc0, !PT ;  /* 0x0000ffff11117812 */ /* 0x000fc400078ec0ff */
[----:B------:R-:W-:Y:S02]  /*7c090*/  LOP3.LUT R40, R34, 0xffff, RZ, 0xc0, !PT ;  /* 0x0000ffff22287812 */ /* 0x000fe400078ec0ff */
[----:B------:R-:W-:Y:S02]  /*7c0a0*/  PRMT R53, R3, 0x3340, R16 ;  /* 0x0000334003357816 */ /* 0x000fe40000000010 */
[----:B------:R-:W-:Y:S02]  /*7c0b0*/  PRMT R54, R17, 0x3340, R40 ;  /* 0x0000334011367816 */ /* 0x000fe40000000028 */
[----:B------:R-:W-:Y:S02]  /*7c0c0*/  SHF.R.U32.HI R60, RZ, 0x8, R46 ;  /* 0x00000008ff3c7819 */ /* 0x000fe4000001162e */
[----:B------:R-:W-:-:S05]  /*7c0d0*/  IADD3 R16, P6, R11, R28, RZ ;  /* 0x0000001c0b107210 */ /* 0x000fca0007fde0ff */
[----:B------:R-:W-:-:S05]  /*7c0e0*/  IMAD.X R17, R8, 0x1, R32, P6 ;  /* 0x0000000108117824 */ /* 0x000fca00030e0620 */
[----:B------:R0:W-:Y:S01]  /*7c0f0*/  STL.64 [R1+0x568], R16 ;  /* 0x0005681001007387 */ /* 0x0001e20000100a00 */
[----:B--2---:R-:W-:-:S04]  /*7c100*/  SHF.R.U32.HI R40, RZ, 0x8, R35 ;  /* 0x00000008ff287819 */ /* 0x004fc80000011623 */
[----:B------:R-:W-:Y:S02]  /*7c110*/  LOP3.LUT R40, R40, 0xffff, RZ, 0xc0, !PT ;  /* 0x0000ffff28287812 */ /* 0x000fe400078ec0ff */
[----:B---3--:R-:W-:-:S04]  /*7c120*/  SHF.R.U32.HI R3, RZ, 0x8, R57 ;  /* 0x00000008ff037819 */ /* 0x008fc80000011639 */
[----:B------:R-:W-:-:S04]  /*7c130*/  LOP3.LUT R3, R3, 0xffff, RZ, 0xc0, !PT ;  /* 0x0000ffff03037812 */ /* 0x000fc800078ec0ff */
[--C-:B------:R-:W-:Y:S02]  /*7c140*/  PRMT R56, R3, 0x3340, R1.reuse ;  /* 0x0000334003387816 */ /* 0x100fe40000000001 */
[----:B----4-:R-:W-:Y:S02]  /*7c150*/  LOP3.LUT R3, R49, 0xffff, RZ, 0xc0, !PT ;  /* 0x0000ffff31037812 */ /* 0x010fe400078ec0ff */
[----:B------:R-:W-:Y:S01]  /*7c160*/  LOP3.LUT R46, R52, 0xffff, RZ, 0xc0, !PT ;  /* 0x0000ffff342e7812 */ /* 0x000fe200078ec0ff */
[----:B------:R-:W2:Y:S01]  /*7c170*/  LDL.LU R49, [R1+0x3c] ;  /* 0x00003c0001317983 */ /* 0x000ea20000300800 */
[----:B------:R-:W-:Y:S02]  /*7c180*/  LOP3.LUT R47, R51, 0xffff, RZ, 0xc0, !PT ;  /* 0x0000ffff332f7812 */ /* 0x000fe400078ec0ff */
[--C-:B------:R-:W-:Y:S01]  /*7c190*/  PRMT R57, R40, 0x3340, R1.reuse ;  /* 0x0000334028397816 */ /* 0x100fe20000000001 */
[----:B0-----:R-:W3:Y:S01]  /*7c1a0*/  LDL.LU R16, [R1+0x38] ;  /* 0x0000380001107983 */ /* 0x001ee20000300800 */
[----:B------:R-:W-:-:S02]  /*7c1b0*/  PRMT R40, R46, 0x3340, R1 ;  /* 0x000033402e287816 */ /* 0x000fc40000000001 */
[----:B------:R-:W-:Y:S01]  /*7c1c0*/  PRMT R34, R3, 0x3340, R47 ;  /* 0x0000334003227816 */ /* 0x000fe2000000002f */
[----:B------:R-:W4:Y:S03]  /*7c1d0*/  LDL.LU R17, [R1+0x20] ;  /* 0x0000200001117983 */ /* 0x000f260000300800 */
[----:B------:R-:W-:Y:S01]  /*7c1e0*/  PRMT R52, R34, 0x5410, R40 ;  /* 0x0000541022347816 */ /* 0x000fe20000000028 */
[----:B------:R-:W4:Y:S01]  /*7c1f0*/  LDL.LU R55, [R1+0x1c] ;  /* 0x00001c0001377983 */ /* 0x000f220000300800 */
[----:B------:R-:W-:-:S05]  /*7c200*/  IADD3 R34, P6, R11, R30, RZ ;  /* 0x0000001e0b227210 */ /* 0x000fca0007fde0ff */
[----:B------:R-:W-:Y:S01]  /*7c210*/  IMAD.X R35, R8, 0x1, R33, P6 ;  /* 0x0000000108237824 */ /* 0x000fe200030e0621 */
[----:B------:R0:W-:Y:S04]  /*7c220*/  STL.64 [R1+0x2e10], R30 ;  /* 0x002e101e01007387 */ /* 0x0001e80000100a00 */
[----:B0-----:R-:W3:Y:S04]  /*7c230*/  LDL.LU R31, [R1] ;  /* 0x00000000011f7983 */ /* 0x001ee80000300800 */
[----:B------:R0:W-:Y:S04]  /*7c240*/  STL.64 [R1+0x560], R34 ;  /* 0x0005602201007387 */ /* 0x0001e80000100a00 */
[----:B0-----:R-:W2:Y:S01]  /*7c250*/  LDL.LU.64 R34, [R1+0x2e68] ;  /* 0x002e680001227983 */ /* 0x001ea20000300a00 */
[----:B------:R-:W-:-:S02]  /*7c260*/  SHF.R.U32.HI R3, RZ, 0x8, R3 ;  /* 0x00000008ff037819 */ /* 0x000fc40000011603 */
[----:B------:R-:W-:Y:S02]  /*7c270*/  SHF.R.U32.HI R40, RZ, 0x8, R47 ;  /* 0x00000008ff287819 */ /* 0x000fe4000001162f */
[----:B------:R-:W-:Y:S02]  /*7c280*/  LOP3.LUT R3, R3, 0xffff, RZ, 0xc0, !PT ;  /* 0x0000ffff03037812 */ /* 0x000fe400078ec0ff */
[----:B------:R-:W-:Y:S01]  /*7c290*/  LOP3.LUT R40, R40, 0xffff, RZ, 0xc0, !PT ;  /* 0x0000ffff28287812 */ /* 0x000fe200078ec0ff */
[----:B------:R2:W-:Y:S03]  /*7c2a0*/  STL.64 [R1+0x2e08], R32 ;  /* 0x002e082001007387 */ /* 0x0005e60000100a00 */
[----:B------:R-:W-:Y:S02]  /*7c2b0*/  PRMT R3, R3, 0x3340, R40 ;  /* 0x0000334003037816 */ /* 0x000fe40000000028 */
[----:B------:R-:W-:-:S02]  /*7c2c0*/  SHF.R.U32.HI R40, RZ, 0x8, R10 ;  /* 0x00000008ff287819 */ /* 0x000fc4000001160a */
[----:B------:R-:W-:Y:S02]  /*7c2d0*/  SHF.R.U32.HI R10, RZ, 0x8, R61 ;  /* 0x00000008ff0a7819 */ /* 0x000fe4000001163d */
[----:B------:R-:W-:Y:S01]  /*7c2e0*/  SHF.R.U32.HI R30, RZ, 0x8, R46 ;  /* 0x00000008ff1e7819 */ /* 0x000fe2000001162e */
[----:B------:R-:W4:Y:S01]  /*7c2f0*/  LDL.LU R61, [R1+0x2e60] ;  /* 0x002e6000013d7983 */ /* 0x000f220000300800 */
[----:B------:R-:W-:Y:S02]  /*7c300*/  LOP3.LUT R10, R10, 0xffff, RZ, 0xc0, !PT ;  /* 0x0000ffff0a0a7812 */ /* 0x000fe400078ec0ff */
[----:B--2---:R-:W-:-:S05]  /*7c310*/  IADD3 R32, P6, R11, R34, RZ ;  /* 0x000000220b207210 */ /* 0x004fca0007fde0ff */
[----:B------:R-:W-:Y:S01]  /*7c320*/  IMAD.X R33, R8, 0x1, R36, P6 ;  /* 0x0000000108217824 */ /* 0x000fe200030e0624 */
[----:B------:R-:W-:-:S04]  /*7c330*/  IADD3 R46, P6, R11, R35, RZ ;  /* 0x000000230b2e7210 */ /* 0x000fc80007fde0ff */
[----:B------:R0:W-:Y:S01]  /*7c340*/  STL.64 [R1+0x5a0], R32 ;  /* 0x0005a02001007387 */ /* 0x0001e20000100a00 */
[----:B------:R-:W-:Y:S01]  /*7c350*/  IMAD.X R47, R8, 0x1, R38, P6 ;  /* 0x00000001082f7824 */ /* 0x000fe200030e0626 */
[----:B0-----:R-:W-:Y:S02]  /*7c360*/  PRMT R33, R10, 0x3340, R1 ;  /* 0x000033400a217816 */ /* 0x001fe40000000001 */
[----:B------:R-:W-:Y:S02]  /*7c370*/  IADD3 R10, P6, R11, R37, RZ ;  /* 0x000000250b0a7210 */ /* 0x000fe40007fde0ff */
[----:B------:R0:W-:Y:S03]  /*7c380*/  STL.64 [R1+0x598], R46 ;  /* 0x0005982e01007387 */ /* 0x0001e60000100a00 */
[----:B------:R-:W-:Y:S01]  /*7c390*/  IMAD.X R11, R8, 0x1, R39, P6 ;  /* 0x00000001080b7824 */ /* 0x000fe200030e0627 */
[----:B0-----:R-:W2:Y:S04]  /*7c3a0*/  LDL.LU.64 R46, [R1+0x2e58] ;  /* 0x002e5800012e7983 */ /* 0x001ea80000300a00 */
[----:B------:R0:W-:Y:S04]  /*7c3b0*/  STL.64 [R1+0x578], R10 ;  /* 0x0005780a01007387 */ /* 0x0001e80000100a00 */
[----:B0-----:R-:W2:Y:S01]  /*7c3c0*/  LDL.LU.64 R10, [R1+0x2e50] ;  /* 0x002e5000010a7983 */ /* 0x001ea20000300a00 */
[----:B------:R-:W-:-:S02]  /*7c3d0*/  LOP3.LUT R30, R30, 0xffff, RZ, 0xc0, !PT ;  /* 0x0000ffff1e1e7812 */ /* 0x000fc400078ec0ff */
[----:B------:R-:W-:Y:S02]  /*7c3e0*/  SHF.R.S32.HI R8, RZ, 0x1f, R49 ;  /* 0x0000001fff087819 */ /* 0x000fe40000011431 */
[----:B------:R-:W-:Y:S02]  /*7c3f0*/  PRMT R51, R30, 0x3340, R1 ;  /* 0x000033401e337816 */ /* 0x000fe40000000001 */
[----:B---3--:R-:W-:Y:S02]  /*7c400*/  PRMT R30, R16, 0x5410, R31 ;  /* 0x00005410101e7816 */ /* 0x008fe4000000001f */
[----:B------:R-:W-:Y:S02]  /*7c410*/  IADD3 R16, P6, R49, R9, RZ ;  /* 0x0000000931107210 */ /* 0x000fe40007fde0ff */
[----:B----4-:R-:W-:-:S03]  /*7c420*/  PRMT R61, R17, 0x5410, R61 ;  /* 0x00005410113d7816 */ /* 0x010fc6000000003d */
[----:B------:R-:W-:Y:S01]  /*7c430*/  IMAD.X R17, R8, 0x1, R58, P6 ;  /* 0x0000000108117824 */ /* 0x000fe200030e063a */
[----:B------:R-:W-:-:S04]  /*7c440*/  LOP3.LUT R44, R44, 0xffff, RZ, 0xc0, !PT ;  /* 0x0000ffff2c2c7812 */ /* 0x000fc800078ec0ff */
[----:B------:R-:W-:-:S04]  /*7c450*/  PRMT R44, R44, 0x3340, R1 ;  /* 0x000033402c2c7816 */ /* 0x000fc80000000001 */
[----:B------:R-:W-:Y:S02]  /*7c460*/  PRMT R44, R4, 0x5410, R44 ;  /* 0x00005410042c7816 */ /* 0x000fe4000000002c */
[----:B--2---:R-:W-:Y:S02]  /*7c470*/  PRMT R47, R55, 0x5410, R47 ;  /* 0x00005410372f7816 */ /* 0x004fe4000000002f */
[----:B------:R-:W2:Y:S01]  /*7c480*/  LDL.LU R55, [R1+0x170] ;  /* 0x0001700001377983 */ /* 0x000ea20000300800 */
[----:B------:R-:W-:-:S03]  /*7c490*/  PRMT R46, R0, 0x5410, R46 ;  /* 0x00005410002e7816 */ /* 0x000fc6000000002e */
[----:B------:R-:W3:Y:S04]  /*7c4a0*/  LDL.LU R0, [R1+0x2e4c] ;  /* 0x002e4c0001007983 */ /* 0x000ee80000300800 */
[----:B------:R0:W-:Y:S04]  /*7c4b0*/  STL.64 [R1+0x5e0], R16 ;  /* 0x0005e01001007387 */ /* 0x0001e80000100a00 */
[----:B------:R-:W4:Y:S04]  /*7c4c0*/  LDL.LU R4, [R1+0x2e48] ;  /* 0x002e480001047983 */ /* 0x000f280000300800 */
[----:B------:R-:W3:Y:S01]  /*7c4d0*/  LDL.LU R32, [R1+0x174] ;  /* 0x0001740001207983 */ /* 0x000ee20000300800 */
[----:B0-----:R-:W-:-:S03]  /*7c4e0*/  IADD3 R16, P6, R49, R10, RZ ;  /* 0x0000000a31107210 */ /* 0x001fc60007fde0ff */
[----:B------:R-:W4:Y:S02]  /*7c4f0*/  LDL.LU R31, [R1+0x16c] ;  /* 0x00016c00011f7983 */ /* 0x000f240000300800 */
[----:B------:R-:W-:-:S05]  /*7c500*/  IMAD.X R17, R8, 0x1, R12, P6 ;  /* 0x0000000108117824 */ /* 0x000fca00030e060c */
[----:B------:R0:W-:Y:S02]  /*7c510*/  STL.64 [R1+0x5d8], R16 ;  /* 0x0005d81001007387 */ /* 0x0001e40000100a00 */
[----:B0-----:R-:W-:-:S05]  /*7c520*/  IADD3 R16, P6, R49, R11, RZ ;  /* 0x0000000b31107210 */ /* 0x001fca0007fde0ff */
[----:B------:R-:W-:-:S05]  /*7c530*/  IMAD.X R17, R8, 0x1, R14, P6 ;  /* 0x0000000108117824 */ /* 0x000fca00030e060e */
[----:B------:R0:W-:Y:S04]  /*7c540*/  STL.64 [R1+0x5d0], R16 ;  /* 0x0005d01001007387 */ /* 0x0001e80000100a00 */
[----:B0-----:R-:W2:Y:S01]  /*7c550*/  LDL.LU.64 R16, [R1+0x2e40] ;  /* 0x002e400001107983 */ /* 0x001ea20000300a00 */
[----:B------:R-:W-:Y:S02]  /*7c560*/  LOP3.LUT R42, R42, 0xffff, RZ, 0xc0, !PT ;  /* 0x0000ffff2a2a7812 */ /* 0x000fe400078ec0ff */
[----:B------:R-:W-:Y:S02]  /*7c570*/  LOP3.LUT R43, R43, 0xffff, RZ, 0xc0, !PT ;  /* 0x0000ffff2b2b7812 */ /* 0x000fe400078ec0ff */
[----:B------:R-:W-:Y:S02]  /*7c580*/  PRMT R42, R42, 0x3340, R1 ;  /* 0x000033402a2a7816 */ /* 0x000fe40000000001 */
[----:B------:R-:W-:-:S02]  /*7c590*/  SHF.R.U32.HI R45, RZ, 0x8, R45 ;  /* 0x00000008ff2d7819 */ /* 0x000fc4000001162d */
[----:B------:R-:W-:Y:S02]  /*7c5a0*/  LOP3.LUT R59, R59, 0xffff, RZ, 0xc0, !PT ;  /* 0x0000ffff3b3b7812 */ /* 0x000fe400078ec0ff */
[----:B------:R-:W-:Y:S02]  /*7c5b0*/  PRMT R42, R6, 0x5410, R42 ;  /* 0x00005410062a7816 */ /* 0x000fe4000000002a */
[--C-:B------:R-:W-:Y:S02]  /*7c5c0*/  PRMT R43, R43, 0x3340, R1.reuse ;  /* 0x000033402b2b7816 */ /* 0x100fe40000000001 */
[----:B------:R-:W-:Y:S02]  /*7c5d0*/  IADD3 R6, P6, R49, R13, RZ ;  /* 0x0000000d31067210 */ /* 0x000fe40007fde0ff */
[----:B------:R-:W-:Y:S02]  /*7c5e0*/  LOP3.LUT R45, R45, 0xffff, RZ, 0xc0, !PT ;  /* 0x0000ffff2d2d7812 */ /* 0x000fe400078ec0ff */
[----:B------:R-:W-:-:S02]  /*7c5f0*/  PRMT R59, R59, 0x3340, R1 ;  /* 0x000033403b3b7816 */ /* 0x000fc40000000001 */
[----:B------:R-:W-:Y:S02]  /*7c600*/  LOP3.LUT R60, R60, 0xffff, RZ, 0xc0, !PT ;  /* 0x0000ffff3c3c7812 */ /* 0x000fe400078ec0ff */
[----:B------:R-:W-:Y:S01]  /*7c610*/  PRMT R43, R7, 0x5410, R43 ;  /* 0x00005410072b7816 */ /* 0x000fe2000000002b */
[----:B------:R-:W-:Y:S01]  /*7c620*/  IMAD.X R7, R8, 0x1, R15, P6 ;  /* 0x0000000108077824 */ /* 0x000fe200030e060f */
[----:B------:R-:W-:Y:S02]  /*7c630*/  PRMT R45, R45, 0x3340, R1 ;  /* 0x000033402d2d7816 */ /* 0x000fe40000000001 */
[----:B------:R-:W-:Y:S02]  /*7c640*/  LOP3.LUT R41, R41, 0xffff, RZ, 0xc0, !PT ;  /* 0x0000ffff29297812 */ /* 0x000fe400078ec0ff */
[----:B------:R-:W-:Y:S02]  /*7c650*/  PRMT R59, R20, 0x5410, R59 ;  /* 0x00005410143b7816 */ /* 0x000fe4000000003b */
[----:B------:R-:W-:-:S02]  /*7c660*/  PRMT R60, R60, 0x3340, R1 ;  /* 0x000033403c3c7816 */ /* 0x000fc40000000001 */
[----:B------:R-:W-:Y:S02]  /*7c670*/  PRMT R41, R41, 0x3340, R1 ;  /* 0x0000334029297816 */ /* 0x000fe40000000001 */
[----:B------:R-:W-:Y:S02]  /*7c680*/  PRMT R45, R50, 0x5410, R45 ;  /* 0x00005410322d7816 */ /* 0x000fe4000000002d */
[----:B------:R-:W-:Y:S01]  /*7c690*/  PRMT R50, R21, 0x5410, R60 ;  /* 0x0000541015327816 */ /* 0x000fe2000000003c */
[----:B------:R0:W-:Y:S01]  /*7c6a0*/  STL.64 [R1+0x5f0], R6 ;  /* 0x0005f00601007387 */ /* 0x0001e20000100a00 */
[----:B------:R-:W-:-:S03]  /*7c6b0*/  PRMT R41, R5, 0x5410, R41 ;  /* 0x0000541005297816 */ /* 0x000fc60000000029 */
[----:B0-----:R-:W4:Y:S04]  /*7c6c0*/  LDL.LU R6, [R1+0x2e38] ;  /* 0x002e380001067983 */ /* 0x001f280000300800 */
[----:B------:R-:W4:Y:S04]  /*7c6d0*/  LDL.LU R5, [R1+0x474] ;  /* 0x0004740001057983 */ /* 0x000f280000300800 */
[----:B------:R-:W4:Y:S01]  /*7c6e0*/  LDL.LU R7, [R1+0x468] ;  /* 0x0004680001077983 */ /* 0x000f220000300800 */
[----:B--2---:R-:W-:-:S05]  /*7c6f0*/  IADD3 R20, P6, R49, R16, RZ ;  /* 0x0000001031147210 */ /* 0x004fca0007fde0ff */
[----:B------:R-:W-:-:S05]  /*7c700*/  IMAD.X R21, R8, 0x1, R19, P6 ;  /* 0x0000000108157824 */ /* 0x000fca00030e0613 */
[----:B------:R0:W-:Y:S04]  /*7c710*/  STL.64 [R1+0x5e8], R20 ;  /* 0x0005e81401007387 */ /* 0x0001e80000100a00 */
[----:B0-----:R-:W2:Y:S01]  /*7c720*/  LDL.LU.64 R20, [R1+0x2e30] ;  /* 0x002e300001147983 */ /* 0x001ea20000300a00 */
[----:B------:R-:W-:Y:S02]  /*7c730*/  PRMT R60, R54, 0x5410, R56 ;  /* 0x00005410363c7816 */ /* 0x000fe40000000038 */
[----:B------:R-:W-:Y:S02]  /*7c740*/  IADD3 R56, P6, R49, R17, RZ ;  /* 0x0000001131387210 */ /* 0x000fe40007fde0ff */
[----:B------:R-:W-:Y:S02]  /*7c750*/  LOP3.LUT R40, R40, 0xffff, RZ, 0xc0, !PT ;  /* 0x0000ffff28287812 */ /* 0x000fe400078ec0ff */
[----:B------:R-:W-:-:S02]  /*7c760*/  PRMT R53, R53, 0x5410, R57 ;  /* 0x0000541035357816 */ /* 0x000fc40000000039 */
[----:B------:R-:W-:Y:S02]  /*7c770*/  PRMT R40, R40, 0x3340, R1 ;  /* 0x0000334028287816 */ /* 0x000fe40000000001 */
[----:B------:R-:W-:Y:S01]  /*7c780*/  PRMT R51, R3, 0x5410, R51 ;  /* 0x0000541003337816 */ /* 0x000fe20000000033 */
[----:B--2---:R-:W-:-:S05]  /*7c790*/  IMAD.X R57, R8, 0x1, R20, P6 ;  /* 0x0000000108397824 */ /* 0x004fca00030e0614 */
[----:B------:R0:W-:Y:S02]  /*7c7a0*/  STL.64 [R1+0x628], R56 ;  /* 0x0006283801007387 */ /* 0x0001e40000100a00 */
[----:B0-----:R-:W-:Y:S02]  /*7c7b0*/  PRMT R57, R2, 0x5410, R40 ;  /* 0x0000541002397816 */ /* 0x001fe40000000028 */
[----:B------:R-:W2:Y:S01]  /*7c7c0*/  LDL.LU R56, [R1+0x2e28] ;  /* 0x002e280001387983 */ /* 0x000ea20000300800 */
[----:B------:R-:W-:-:S05]  /*7c7d0*/  IADD3 R2, P6, R49, R18, RZ ;  /* 0x0000001231027210 */ /* 0x000fca0007fde0ff */
[----:B------:R-:W-:-:S05]  /*7c7e0*/  IMAD.X R3, R8, 0x1, R21, P6 ;  /* 0x0000000108037824 */ /* 0x000fca00030e0615 */
[----:B------:R0:W-:Y:S04]  /*7c7f0*/  STL.64 [R1+0x620], R2 ;  /* 0x0006200201007387 */ /* 0x0001e80000100a00 */
[----:B0-----:R-:W3:Y:S01]  /*7c800*/  LDL.LU.64 R2, [R1+0x2e20] ;  /* 0x002e200001027983 */ /* 0x001ee20000300a00 */
[----:B------:R-:W-:-:S04]  /*7c810*/  LOP3.LUT R40, R55, 0xffff, RZ, 0xc0, !PT ;  /* 0x0000ffff37287812 */ /* 0x000fc800078ec0ff */
[--C-:B--2---:R-:W-:Y:S02]  /*7c820*/  PRMT R54, R56, 0x4210, R40.reuse ;  /* 0x0000421038367816 */ /* 0x104fe40000000028 */
[----:B------:R-:W-:Y:S02]  /*7c830*/  PRMT R40, R61, 0x5210, R40 ;  /* 0x000052103d287816 */ /* 0x000fe40000000028 */
[----:B---3--:R-:W-:Y:S02]  /*7c840*/  PRMT R3, R3, 0x5410, R33 ;  /* 0x0000541003037816 */ /* 0x008fe40000000021 */
[----:B------:R-:W2:Y:S04]  /*7c850*/  LDL.LU R33, [R1+0x440] ;  /* 0x0004400001217983 */ /* 0x000ea80000300800 */
[----:B------:R-:W3:Y:S04]  /*7c860*/  LDL.LU R56, [R1+0x2750] ;  /* 0x0027500001387983 */ /* 0x000ee80000300800 */
[----:B------:R0:W-:Y:S02]  /*7c870*/  STL [R1+0x40], R54 ;  /* 0x0000403601007387 */ /* 0x0001e40000100800 */
[----:B0-----:R-:W-:-:S02]  /*7c880*/  IADD3 R54, P6, R49, R22, RZ ;  /* 0x0000001631367210 */ /* 0x001fc40007fde0ff */
[----:B------:R-:W-:Y:S03]  /*7c890*/  STL [R1+0x10], R40 ;  /* 0x0000102801007387 */ /* 0x000fe60000100800 */
[----:B------:R-:W-:-:S05]  /*7c8a0*/  IMAD.X R55, R8, 0x1, R24, P6 ;  /* 0x0000000108377824 */ /* 0x000fca00030e0618 */
[----:B------:R0:W-:Y:S04]  /*7c8b0*/  STL.64 [R1+0x638], R54 ;  /* 0x0006383601007387 */ /* 0x0001e80000100a00 */
[----:B0-----:R-:W2:Y:S01]  /*7c8c0*/  LDL.LU.64 R54, [R1+0x2e18] ;  /* 0x002e180001367983 */ /* 0x001ea20000300a00 */
[----:B------:R-:W-:Y:S02]  /*7c8d0*/  LOP3.LUT R40, R32, 0xffff, RZ, 0xc0, !PT ;  /* 0x0000ffff20287812 */ /* 0x000fe400078ec0ff */
[----:B----4-:R-:W-:Y:S02]  /*7c8e0*/  LOP3.LUT R61, R31, 0xffff, RZ, 0xc0, !PT ;  /* 0x0000ffff1f3d7812 */ /* 0x010fe400078ec0ff */
[----:B------:R-:W-:Y:S02]  /*7c8f0*/  PRMT R31, R30, 0x5210, R40 ;  /* 0x000052101e1f7816 */ /* 0x000fe40000000028 */
[----:B------:R-:W-:-:S02]  /*7c900*/  PRMT R30, R6, 0x4210, R61 ;  /* 0x00004210061e7816 */ /* 0x000fc4000000003d */
[----:B------:R-:W-:Y:S02]  /*7c910*/  PRMT R6, R47, 0x5210, R61 ;  /* 0x000052102f067816 */ /* 0x000fe4000000003d */
[----:B------:R-:W-:Y:S02]  /*7c920*/  LOP3.LUT R47, R7, 0xffff, RZ, 0xc0, !PT ;  /* 0x0000ffff072f7812 */ /* 0x000fe400078ec0ff */
[----:B--2---:R-:W-:-:S05]  /*7c930*/  PRMT R32, R55, 0x4210, R40 ;  /* 0x0000421037207816 */ /* 0x004fca0000000028 */
[----:B------:R-:W-:Y:S04]  /*7c940*/  STL [R1+0x44], R32 ;  /* 0x0000442001007387 */ /* 0x000fe80000100800 */
[----:B------:R-:W-:Y:S04]  /*7c950*/  STL [R1+0x14], R31 ;  /* 0x0000141f01007387 */ /* 0x000fe80000100800 */
[----:B------:R-:W-:Y:S04]  /*7c960*/  STL [R1+0x2df0], R6 ;  /* 0x002df00601007387 */ /* 0x000fe80000100800 */
[----:B------:R0:W-:Y:S01]  /*7c970*/  STL [R1+0x48], R30 ;  /* 0x0000481e01007387 */ /* 0x0001e20000100800 */
[----:B------:R-:W-:-:S02]  /*7c980*/  LOP3.LUT R40, R5, 0xffff, RZ, 0xc0, !PT ;  /* 0x0000ffff05287812 */ /* 0x000fc400078ec0ff */
[----:B0-----:R-:W-:-:S05]  /*7c990*/  IADD3 R30, P6, R49, R23, RZ ;  /* 0x00000017311e7210 */ /* 0x001fca0007fde0ff */
[----:B------:R-:W-:Y:S01]  /*7c9a0*/  IMAD.X R31, R8, 0x1, R25, P6 ;  /* 0x00000001081f7824 */ /* 0x000fe200030e0619 */
[--C-:B------:R-:W-:Y:S02]  /*7c9b0*/  PRMT R7, R44, 0x5210, R40.reuse ;  /* 0x000052102c077816 */ /* 0x100fe40000000028 */
[----:B------:R-:W-:Y:S02]  /*7c9c0*/  PRMT R5, R4, 0x4210, R40 ;  /* 0x0000421004057816 */ /* 0x000fe40000000028 */
[----:B------:R0:W-:Y:S01]  /*7c9d0*/  STL.64 [R1+0x630], R30 ;  /* 0x0006301e01007387 */ /* 0x0001e20000100a00 */
[----:B------:R-:W-:-:S03]  /*7c9e0*/  PRMT R4, R0, 0x4210, R47 ;  /* 0x0000421000047816 */ /* 0x000fc6000000002f */
[----:B------:R-:W2:Y:S01]  /*7c9f0*/  LDL.LU R6, [R1+0x2a84] ;  /* 0x002a840001067983 */ /* 0x000ea20000300800 */
[----:B------:R-:W-:-:S03]  /*7ca00*/  PRMT R0, R46, 0x5210, R47 ;  /* 0x000052102e007816 */ /* 0x000fc6000000002f */
[----:B------:R-:W4:Y:S01]  /*7ca10*/  LDL.LU R61, [R1+0x2a80] ;  /* 0x002a8000013d7983 */ /* 0x000f220000300800 */
[----:B0-----:R-:W-:-:S03]  /*7ca20*/  IADD3 R30, P6, R49, R26, RZ ;  /* 0x0000001a311e7210 */ /* 0x001fc60007fde0ff */
[----:B------:R0:W-:Y:S02]  /*7ca30*/  STL [R1+0x2df4], R7 ;  /* 0x002df40701007387 */ /* 0x0001e40000100800 */
[----:B------:R-:W-:Y:S02]  /*7ca40*/  IMAD.X R31, R8, 0x1, R29, P6 ;  /* 0x00000001081f7824 */ /* 0x000fe400030e061d */
[----:B0-----:R-:W2:Y:S04]  /*7ca50*/  LDL.LU R7, [R1+0x14c] ;  /* 0x00014c0001077983 */ /* 0x001ea80000300800 */
[----:B------:R-:W4:Y:S04]  /*7ca60*/  LDL.LU R55, [R1+0x273c] ;  /* 0x00273c0001377983 */ /* 0x000f280000300800 */
[----:B------:R-:W2:Y:S04]  /*7ca70*/  LDL.LU R46, [R1+0x2730] ;  /* 0x00273000012e7983 */ /* 0x000ea80000300800 */
[----:B------:R-:W4:Y:S04]  /*7ca80*/  LDL.LU R47, [R1+0x2a74] ;  /* 0x002a7400012f7983 */ /* 0x000f280000300800 */
[----:B------:R0:W-:Y:S04]  /*7ca90*/  STL [R1+0x2df8], R0 ;  /* 0x002df80001007387 */ /* 0x0001e80000100800 */
[----:B0-----:R-:W2:Y:S04]  /*7caa0*/  LDL.LU R0, [R1+0x2754] ;  /* 0x0027540001007983 */ /* 0x001ea80000300800 */
[----:B------:R0:W-:Y:S04]  /*7cab0*/  STL.64 [R1+0x678], R30 ;  /* 0x0006781e01007387 */ /* 0x0001e80000100a00 */
[----:B0-----:R-:W4:Y:S01]  /*7cac0*/  LDL.LU.64 R30, [R1+0x2e10] ;  /* 0x002e1000011e7983 */ /* 0x001f220000300a00 */
[----:B---3--:R-:W-:-:S02]  /*7cad0*/  LOP3.LUT R44, R56, 0xffff, RZ, 0xc0, !PT ;  /* 0x0000ffff382c7812 */ /* 0x008fc400078ec0ff */
[----:B------:R-:W-:Y:S02]  /*7cae0*/  LOP3.LUT R40, R33, 0xffff, RZ, 0xc0, !PT ;  /* 0x0000ffff21287812 */ /* 0x000fe400078ec0ff */
[----:B------:R-:W-:Y:S02]  /*7caf0*/  PRMT R32, R54, 0x4210, R44 ;  /* 0x0000421036207816 */ /* 0x000fe4000000002c */
[--C-:B------:R-:W-:Y:S02]  /*7cb00*/  PRMT R2, R2, 0x4210, R40.reuse ;  /* 0x0000421002027816 */ /* 0x100fe40000000028 */
[----:B------:R-:W-:Y:S02]  /*7cb10*/  PRMT R56, R45, 0x5210, R40 ;  /* 0x000052102d387816 */ /* 0x000fe40000000028 */
[----:B------:R-:W3:Y:S04]  /*7cb20*/  LDL.LU R40, [R1+0x2a78] ;  /* 0x002a780001287983 */ /* 0x000ee80000300800 */
[----:B------:R-:W3:Y:S04]  /*7cb30*/  LDL.LU R54, [R1+0x4c] ;  /* 0x00004c0001367983 */ /* 0x000ee80000300800 */
[----:B------:R0:W-:Y:S02]  /*7cb40*/  STL [R1+0x20], R32 ;  /* 0x0000202001007387 */ /* 0x0001e40000100800 */
[----:B0-----:R-:W-:-:S05]  /*7cb50*/  IADD3 R32, P6, R49, R27, RZ ;  /* 0x0000001b31207210 */ /* 0x001fca0007fde0ff */
[----:B----4-:R-:W-:-:S05]  /*7cb60*/  IMAD.X R33, R8, 0x1, R31, P6 ;  /* 0x0000000108217824 */ /* 0x010fca00030e061f */
[----:B------:R0:W-:Y:S04]  /*7cb70*/  STL.64 [R1+0x670], R32 ;  /* 0x0006702001007387 */ /* 0x0001e80000100a00 */
[----:B0-----:R-:W4:Y:S01]  /*7cb80*/  LDL.LU.64 R32, [R1+0x2e08] ;  /* 0x002e080001207983 */ /* 0x001f220000300a00 */
[----:B--2---:R-:W-:Y:S02]  /*7cb90*/  LOP3.LUT R45, R0, 0xffff, RZ, 0xc0, !PT ;  /* 0x0000ffff002d7812 */ /* 0x004fe400078ec0ff */
[----:B------:R-:W-:Y:S02]  /*7cba0*/  LOP3.LUT R46, R46, 0xffff, RZ, 0xc0, !PT ;  /* 0x0000ffff2e2e7812 */ /* 0x000fe400078ec0ff */
[----:B------:R-:W-:Y:S02]  /*7cbb0*/  PRMT R0, R7, 0x4210, R45 ;  /* 0x0000421007007816 */ /* 0x000fe4000000002d */
[----:B------:R-:W-:-:S02]  /*7cbc0*/  PRMT R7, R48, 0x4210, R46 ;  /* 0x0000421030077816 */ /* 0x000fc4000000002e */
[----:B------:R-:W-:Y:S01]  /*7cbd0*/  PRMT R46, R42, 0x5210, R46 ;  /* 0x000052102a2e7816 */ /* 0x000fe2000000002e */
[----:B------:R-:W2:Y:S01]  /*7cbe0*/  LDL.LU R48, [R1+0x2e00] ;  /* 0x002e000001307983 */ /* 0x000ea20000300800 */
[----:B------:R-:W-:Y:S02]  /*7cbf0*/  IADD3 R42, P6, R49, R28, RZ ;  /* 0x0000001c312a7210 */ /* 0x000fe40007fde0ff */
[----:B------:R-:W-:Y:S02]  /*7cc00*/  PRMT R44, R43, 0x5210, R44 ;  /* 0x000052102b2c7816 */ /* 0x000fe4000000002c */
[----:B------:R-:W-:Y:S02]  /*7cc10*/  PRMT R45, R41, 0x5210, R45 ;  /* 0x00005210292d7816 */ /* 0x000fe4000000002d */
[----:B------:R-:W-:Y:S02]  /*7cc20*/  PRMT R41, R50, 0x5210, R47 ;  /* 0x0000521032297816 */ /* 0x000fe4000000002f */
[----:B------:R-:W2:Y:S01]  /*7cc30*/  LDL.LU R50, [R1+0x2dfc] ;  /* 0x002dfc0001327983 */ /* 0x000ea20000300800 */
[----:B---3--:R-:W-:-:S02]  /*7cc40*/  PRMT R40, R59, 0x5210, R40 ;  /* 0x000052103b287816 */ /* 0x008fc40000000028 */
[----:B------:R-:W-:Y:S01]  /*7cc50*/  LOP3.LUT R47, R55, 0xffff, RZ, 0xc0, !PT ;  /* 0x0000ffff372f7812 */ /* 0x000fe200078ec0ff */
[----:B----4-:R-:W-:-:S05]  /*7cc60*/  IMAD.X R43, R8, 0x1, R32, P6 ;  /* 0x00000001082b7824 */ /* 0x010fca00030e0620 */
[----:B------:R0:W-:Y:S02]  /*7cc70*/  STL.64 [R1+0x668], R42 ;  /* 0x0006682a01007387 */ /* 0x0001e40000100a00 */
[----:B0-----:R-:W-:-:S05]  /*7cc80*/  IADD3 R42, P6, R49, R30, RZ ;  /* 0x0000001e312a7210 */ /* 0x001fca0007fde0ff */
[----:B------:R-:W-:-:S05]  /*7cc90*/  IMAD.X R43, R8, 0x1, R33, P6 ;  /* 0x00000001082b7824 */ /* 0x000fca00030e0621 */
[----:B------:R0:W-:Y:S02]  /*7cca0*/  STL.64 [R1+0x660], R42 ;  /* 0x0006602a01007387 */ /* 0x0001e40000100a00 */
[----:B0-----:R-:W-:Y:S02]  /*7ccb0*/  PRMT R42, R60, 0x5210, R6 ;  /* 0x000052103c2a7816 */ /* 0x001fe40000000006 */
[----:B------:R-:W-:Y:S02]  /*7ccc0*/  PRMT R43, R53, 0x5210, R61 ;  /* 0x00005210352b7816 */ /* 0x000fe4000000003d */
[----:B------:R-:W-:-:S03]  /*7ccd0*/  IADD3 R60, P6, R49, R34, RZ ;  /* 0x00000022313c7210 */ /* 0x000fc60007fde0ff */
[----:B------:R-:W-:Y:S02]  /*7cce0*/  STL.64 [R1+0x2dc8], R42 ;  /* 0x002dc82a01007387 */ /* 0x000fe40000100a00 */
[----:B------:R-:W-:Y:S02]  /*7ccf0*/  IMAD.X R61, R8, 0x1, R36, P6 ;  /* 0x00000001083d7824 */ /* 0x000fe400030e0624 */
[----:B------:R0:W-:Y:S01]  /*7cd00*/  STL.64 [R1+0x2dc0], R40 ;  /* 0x002dc02801007387 */ /* 0x0001e20000100a00 */
[--C-:B------:R-:W-:Y:S02]  /*7cd10*/  PRMT R6, R52, 0x4210, R47.reuse ;  /* 0x0000421034067816 */ /* 0x100fe4000000002f */
[----:B------:R-:W-:Y:S01]  /*7cd20*/  PRMT R47, R51, 0x5210, R47 ;  /* 0x00005210332f7816 */ /* 0x000fe2000000002f */
[----:B------:R-:W-:Y:S01]  /*7cd30*/  STL.64 [R1+0x618], R60 ;  /* 0x0006183c01007387 */ /* 0x000fe20000100a00 */
[----:B0-----:R-:W-:-:S03]  /*7cd40*/  IADD3 R40, P6, R49, R35, RZ ;  /* 0x0000002331287210 */ /* 0x001fc60007fde0ff */
[----:B------:R-:W-:Y:S02]  /*7cd50*/  STL.64 [R1+0x2dd8], R46 ;  /* 0x002dd82e01007387 */ /* 0x000fe40000100a00 */
[----:B------:R-:W-:Y:S02]  /*7cd60*/  IMAD.X R41, R8, 0x1, R38, P6 ;  /* 0x0000000108297824 */ /* 0x000fe400030e0626 */
[----:B------:R-:W-:Y:S04]  /*7cd70*/  STL.64 [R1+0x2dd0], R44 ;  /* 0x002dd02c01007387 */ /* 0x000fe80000100a00 */
[----:B------:R0:W-:Y:S02]  /*7cd80*/  STL.64 [R1+0x5c8], R40 ;  /* 0x0005c82801007387 */ /* 0x0001e40000100a00 */
[----:B0-----:R-:W-:-:S05]  /*7cd90*/  IADD3 R40, P6, R49, R37, RZ ;  /* 0x0000002531287210 */ /* 0x001fca0007fde0ff */
[----:B------:R-:W-:Y:S01]  /*7cda0*/  IMAD.X R41, R8, 0x1, R39, P6 ;  /* 0x0000000108297824 */ /* 0x000fe200030e0627 */
[----:B------:R-:W-:-:S04]  /*7cdb0*/  SHF.R.S32.HI R8, RZ, 0x1f, R54 ;  /* 0x0000001fff087819 */ /* 0x000fc80000011436 */
[----:B------:R0:W-:Y:S02]  /*7cdc0*/  STL.64 [R1+0x528], R40 ;  /* 0x0005282801007387 */ /* 0x0001e40000100a00 */
[----:B0-----:R-:W-:Y:S02]  /*7cdd0*/  IADD3 R40, P6, R54, R9, RZ ;  /* 0x0000000936287210 */ /* 0x001fe40007fde0ff */
[----:B------:R-:W-:Y:S03]  /*7cde0*/  STL [R1+0x2bd0], R58 ;  /* 0x002bd03a01007387 */ /* 0x000fe60000100800 */
[----:B------:R-:W-:-:S05]  /*7cdf0*/  IMAD.X R41, R8, 0x1, R58, P6 ;  /* 0x0000000108297824 */ /* 0x000fca00030e063a */
[----:B------:R0:W-:Y:S02]  /*7ce00*/  STL.64 [R1+0x478], R40 ;  /* 0x0004782801007387 */ /* 0x0001e40000100a00 */
[----:B0-----:R-:W-:-:S05]  /*7ce10*/  IADD3 R40, P6, R54, R10, RZ ;  /* 0x0000000a36287210 */ /* 0x001fca0007fde0ff */
[----:B------:R-:W-:Y:S01]  /*7ce20*/  IMAD.X R41, R8, 0x1, R12, P6 ;  /* 0x0000000108297824 */ /* 0x000fe200030e060c */
[----:B------:R-:W-:-:S05]  /*7ce30*/  IADD3 R10, P6, R54, R11, RZ ;  /* 0x0000000b360a7210 */ /* 0x000fca0007fde0ff */
[----:B------:R-:W-:-:S05]  /*7ce40*/  IMAD.X R11, R8, 0x1, R14, P6 ;  /* 0x00000001080b7824 */ /* 0x000fca00030e060e */
[----:B------:R0:W-:Y:S02]  /*7ce50*/  STL.64 [R1+0x468], R10 ;  /* 0x0004680a01007387 */ /* 0x0001e40000100a00 */
[----:B0-----:R-:W-:Y:S02]  /*7ce60*/  IADD3 R10, P6, R54, R13, RZ ;  /* 0x0000000d360a7210 */ /* 0x001fe40007fde0ff */
[----:B------:R-:W-:Y:S03]  /*7ce70*/  STL.64 [R1+0x470], R40 ;  /* 0x0004702801007387 */ /* 0x000fe60000100a00 */
[----:B------:R-:W-:-:S05]  /*7ce80*/  IMAD.X R11, R8, 0x1, R15, P6 ;  /* 0x00000001080b7824 */ /* 0x000fca00030e060f */
[----:B------:R0:W-:Y:S02]  /*7ce90*/  STL.64 [R1+0x458], R10 ;  /* 0x0004580a01007387 */ /* 0x0001e40000100a00 */
[----:B0-----:R-:W-:-:S05]  /*7cea0*/  IADD3 R10, P6, R54, R16, RZ ;  /* 0x00000010360a7210 */ /* 0x001fca0007fde0ff */
[----:B------:R-:W-:-:S05]  /*7ceb0*/  IMAD.X R11, R8, 0x1, R19, P6 ;  /* 0x00000001080b7824 */ /* 0x000fca00030e0613 */
[----:B------:R0:W-:Y:S02]  /*7cec0*/  STL.64 [R1+0x450], R10 ;  /* 0x0004500a01007387 */ /* 0x0001e40000100a00 */
[----:B0-----:R-:W-:-:S05]  /*7ced0*/  IADD3 R10, P6, R54, R17, RZ ;  /* 0x00000011360a7210 */ /* 0x001fca0007fde0ff */
[----:B------:R-:W-:-:S05]  /*7cee0*/  IMAD.X R11, R8, 0x1, R20, P6 ;  /* 0x00000001080b7824 */ /* 0x000fca00030e0614 */
[----:B------:R0:W-:Y:S02]  /*7cef0*/  STL.64 [R1+0x448], R10 ;  /* 0x0004480a01007387 */ /* 0x0001e40000100a00 */
[----:B0-----:R-:W-:-:S05]  /*7cf00*/  IADD3 R10, P6, R54, R18, RZ ;  /* 0x00000012360a7210 */ /* 0x001fca0007fde0ff */
[----:B------:R-:W-:-:S05]  /*7cf10*/  IMAD.X R11, R8, 0x1, R21, P6 ;  /* 0x00000001080b7824 */ /* 0x000fca00030e0615 */
[----:B------:R0:W-:Y:S01]  /*7cf20*/  STL.64 [R1+0x440], R10 ;  /* 0x0004400a01007387 */ /* 0x0001e20000100a00 */
[----:B------:R-:W-:-:S03]  /*7cf30*/  IMAD.MOV.U32 R41, RZ, RZ, R4 ;  /* 0x000000ffff297224 */ /* 0x000fc600078e0004 */
[----:B------:R-:W3:Y:S04]  /*7cf40*/  LDL.LU R59, [R1+0x17c] ;  /* 0x00017c00013b7983 */ /* 0x000ee80000300800 */
[----:B------:R-:W3:Y:S01]  /*7cf50*/  LDL.LU R4, [R1+0x180] ;  /* 0x0001800001047983 */ /* 0x000ee20000300800 */
[----:B0-----:R-:W-:-:S05]  /*7cf60*/  IADD3 R10, P6, R54, R22, RZ ;  /* 0x00000016360a7210 */ /* 0x001fca0007fde0ff */
[----:B------:R-:W-:-:S05]  /*7cf70*/  IMAD.X R11, R8, 0x1, R24, P6 ;  /* 0x00000001080b7824 */ /* 0x000fca00030e0618 */
[----:B------:R0:W-:Y:S04]  /*7cf80*/  STL.64 [R1+0x410], R10 ;  /* 0x0004100a01007387 */ /* 0x0001e80000100a00 */
[----:B------:R-:W4:Y:S01]  /*7cf90*/  LDL.LU R51, [R1+0xd20] ;  /* 0x000d200001337983 */ /* 0x000f220000300800 */
[----:B0-----:R-:W-:-:S05]  /*7cfa0*/  IADD3 R10, P6, R54, R23, RZ ;  /* 0x00000017360a7210 */ /* 0x001fca0007fde0ff */
[----:B------:R-:W-:-:S05]  /*7cfb0*/  IMAD.X R11, R8, 0x1, R25, P6 ;  /* 0x00000001080b7824 */ /* 0x000fca00030e0619 */
[----:B------:R0:W-:Y:S04]  /*7cfc0*/  STL.64 [R1+0x390], R10 ;  /* 0x0003900a01007387 */ /* 0x0001e80000100a00 */
[----:B------:R-:W4:Y:S04]  /*7cfd0*/  LDL.LU R55, [R1+0x184] ;  /* 0x0001840001377983 */ /* 0x000f280000300800 */
[----:B------:R-:W4:Y:S01]  /*7cfe0*/  LDL.LU R49, [R1+0xd00] ;  /* 0x000d000001317983 */ /* 0x000f220000300800 */
        /* <DEDUP_REMOVED lines=16> */
[----:B------:R0:W-:Y:S01]  /*7d0f0*/  STL.64 [R1+0x368], R10 ;  /* 0x0003680a01007387 */ /* 0x0001e20000100a00 */
[----:B------:R-:W-:-:S03]  /*7d100*/  IMAD.MOV.U32 R42, RZ, RZ, R2 ;  /* 0x000000ffff2a7224 */ /* 0x000fc600078e0002 */
[----:B------:R-:W4:Y:S01]  /*7d110*/  LDL.LU R53, [R1+0x2758] ;  /* 0x0027580001357983 */ /* 0x000f220000300800 */
[----:B------:R-:W-:-:S03]  /*7d120*/  IMAD.MOV.U32 R40, RZ, RZ, R5 ;  /* 0x000000ffff287224 */ /* 0x000fc600078e0005 */
[----:B------:R-:W4:Y:S01]  /*7d130*/  LDL.LU R2, [R1+0x26ec] ;  /* 0x0026ec0001027983 */ /* 0x000f220000300800 */
[----:B0-----:R-:W-:-:S05]  /*7d140*/  IADD3 R10, P6, R54, R35, RZ ;  /* 0x00000023360a7210 */ /* 0x001fca0007fde0ff */
[----:B------:R-:W-:Y:S01]  /*7d150*/  IMAD.X R11, R8, 0x1, R38, P6 ;  /* 0x00000001080b7824 */ /* 0x000fe200030e0626 */
[----:B------:R-:W-:-:S04]  /*7d160*/  IADD3 R60, P6, R54, R37, RZ ;  /* 0x00000025363c7210 */ /* 0x000fc80007fde0ff */
[----:B------:R-:W-:Y:S01]  /*7d170*/  STL.64 [R1+0x360], R10 ;  /* 0x0003600a01007387 */ /* 0x000fe20000100a00 */
[----:B------:R-:W-:-:S03]  /*7d180*/  IMAD.X R61, R8, 0x1, R39, P6 ;  /* 0x00000001083d7824 */ /* 0x000fc600030e0627 */
[----:B------:R-:W4:Y:S04]  /*7d190*/  LDL.LU R52, [R1+0x271c] ;  /* 0x00271c0001347983 */ /* 0x000f280000300800 */
[----:B------:R-:W4:Y:S04]  /*7d1a0*/  LDL.LU R5, [R1+0x2734] ;  /* 0x0027340001057983 */ /* 0x000f280000300800 */
[----:B------:R-:W4:Y:S04]  /*7d1b0*/  LDL.LU R54, [R1+0x26e0] ;  /* 0x0026e00001367983 */ /* 0x000f280000300800 */
[----:B------:R-:W-:Y:S04]  /*7d1c0*/  STL [R1+0x2b04], R60 ;  /* 0x002b043c01007387 */ /* 0x000fe80000100800 */
[----:B------:R-:W-:Y:S01]  /*7d1d0*/  STL [R1+0x2b00], R61 ;  /* 0x002b003d01007387 */ /* 0x000fe20000100800 */
[----:B---3--:R-:W-:-:S02]  /*7d1e0*/  PRMT R9, R4, 0x3340, R59 ;  /* 0x0000334004097816 */ /* 0x008fc4000000003b */
[----:B--2---:R-:W-:-:S04]  /*7d1f0*/  LOP3.LUT R4, R50, 0xffff, RZ, 0xc0, !PT ;  /* 0x0000ffff32047812 */ /* 0x004fc800078ec0ff */
[--C-:B------:R-:W-:Y:S01]  /*7d200*/  PRMT R8, R4, 0x3340, R1.reuse ;  /* 0x0000334004087816 */ /* 0x100fe20000000001 */
[----:B------:R0:W-:Y:S04]  /*7d210*/  STL [R1+0x2d7c], R4 ;  /* 0x002d7c0401007387 */ /* 0x0001e80000100800 */
[----:B------:R-:W2:Y:S01]  /*7d220*/  LDL.LU R50, [R1+0x2708] ;  /* 0x0027080001327983 */ /* 0x000ea20000300800 */
[----:B----4-:R-:W-:Y:S02]  /*7d230*/  LOP3.LUT R51, R51, 0xffff, RZ, 0xc0, !PT ;  /* 0x0000ffff33337812 */ /* 0x010fe400078ec0ff */
[----:B0-----:R-:W-:Y:S02]  /*7d240*/  PRMT R4, R9, 0x5410, R8 ;  /* 0x0000541009047816 */ /* 0x001fe40000000008 */
[----:B------:R-:W-:-:S03]  /*7d250*/  PRMT R8, R51, 0x3340, R1 ;  /* 0x0000334033087816 */ /* 0x000fc60000000001 */
[----:B------:R0:W-:Y:S04]  /*7d260*/  STL [R1+0x314], R4 ;  /* 0x0003140401007387 */ /* 0x0001e80000100800 */
[----:B------:R-:W-:Y:S04]  /*7d270*/  STL [R1+0x2d80], R51 ;  /* 0x002d803301007387 */ /* 0x000fe80000100800 */
[----:B------:R-:W3:Y:S01]  /*7d280*/  LDL.LU R46, [R1+0x27e4] ;  /* 0x0027e400012e7983 */ /* 0x000ee20000300800 */
[----:B0-----:R-:W-:-:S05]  /*7d290*/  PRMT R4, R55, 0x5410, R8 ;  /* 0x0000541037047816 */ /* 0x001fca0000000008 */
[----:B------:R0:W-:Y:S01]  /*7d2a0*/  STL [R1+0xc4c], R4 ;  /* 0x000c4c0401007387 */ /* 0x0001e20000100800 */
[----:B------:R-:W-:-:S03]  /*7d2b0*/  LOP3.LUT R8, R49, 0xffff, RZ, 0xc0, !PT ;  /* 0x0000ffff31087812 */ /* 0x000fc600078ec0ff */
[----:B------:R-:W4:Y:S04]  /*7d2c0*/  LDL.LU R47, [R1+0x278c] ;  /* 0x00278c00012f7983 */ /* 0x000f280000300800 */
[----:B------:R-:W4:Y:S04]  /*7d2d0*/  LDL.LU R59, [R1+0x27c0] ;  /* 0x0027c000013b7983 */ /* 0x000f280000300800 */
[----:B------:R-:W4:Y:S04]  /*7d2e0*/  LDL.LU R55, [R1+0x27e8] ;  /* 0x0027e80001377983 */ /* 0x000f280000300800 */
[----:B------:R-:W0:Y:S01]  /*7d2f0*/  LDL.LU R49, [R1+0x2790] ;  /* 0x0027900001317983 */ /* 0x000e220000300800 */
[----:B------:R-:W-:-:S02]  /*7d300*/  LOP3.LUT R9, R45, 0xffff, RZ, 0xc0, !PT ;  /* 0x0000ffff2d097812 */ /* 0x000fc400078ec0ff */
[----:B------:R-:W-:Y:S02]  /*7d310*/  PRMT R43, R43, 0x4210, R8 ;  /* 0x000042102b2b7816 */ /* 0x000fe40000000008 */
[----:B------:R-:W-:-:S03]  /*7d320*/  PRMT R11, R48, 0x4210, R9 ;  /* 0x00004210300b7816 */ /* 0x000fc60000000009 */
[----:B------:R-:W-:Y:S04]  /*7d330*/  STL.64 [R1+0x2de8], R42 ;  /* 0x002de82a01007387 */ /* 0x000fe80000100a00 */
[----:B------:R-:W-:Y:S04]  /*7d340*/  STL.64 [R1+0x2de0], R40 ;  /* 0x002de02801007387 */ /* 0x000fe80000100a00 */
[----:B------:R-:W4:Y:S01]  /*7d350*/  LDL.LU R48, [R1+0x27c4] ;  /* 0x0027c40001307983 */ /* 0x000f220000300800 */
[----:B------:R-:W-:Y:S02]  /*7d360*/  LOP3.LUT R28, R53, 0xffff, RZ, 0xc0, !PT ;  /* 0x0000ffff351c7812 */ /* 0x000fe400078ec0ff */
[----:B------:R-:W-:-:S02]  /*7d370*/  LOP3.LUT R26, R2, 0xffff, RZ, 0xc0, !PT ;  /* 0x0000ffff021a7812 */ /* 0x000fc400078ec0ff */
[----:B------:R-:W4:Y:S04]  /*7d380*/  LDL.LU R2, [R1+0x27d4] ;  /* 0x0027d40001027983 */ /* 0x000f280000300800 */
[----:B------:R-:W4:Y:S01]  /*7d390*/  LDL.LU R53, [R1+0x2784] ;  /* 0x0027840001357983 */ /* 0x000f220000300800 */
[----:B------:R-:W-:-:S03]  /*7d3a0*/  LOP3.LUT R27, R52, 0xffff, RZ, 0xc0, !PT ;  /* 0x0000ffff341b7812 */ /* 0x000fc600078ec0ff */
[----:B------:R-:W4:Y:S01]  /*7d3b0*/  LDL.LU R52, [R1+0x27b0] ;  /* 0x0027b00001347983 */ /* 0x000f220000300800 */
[----:B------:R-:W-:-:S03]  /*7d3c0*/  LOP3.LUT R32, R5, 0xffff, RZ, 0xc0, !PT ;  /* 0x0000ffff05207812 */ /* 0x000fc600078ec0ff */
[----:B------:R-:W4:Y:S01]  /*7d3d0*/  LDL.LU R5, [R1+0x27d8] ;  /* 0x0027d80001057983 */ /* 0x000f220000300800 */
[----:B------:R-:W-:-:S03]  /*7d3e0*/  LOP3.LUT R34, R54, 0xffff, RZ, 0xc0, !PT ;  /* 0x0000ffff36227812 */ /* 0x000fc600078ec0ff */
[----:B------:R-:W4:Y:S01]  /*7d3f0*/  LDL.LU R54, [R1+0x2788] ;  /* 0x0027880001367983 */ /* 0x000f220000300800 */
[----:B--2---:R-:W-:-:S03]  /*7d400*/  LOP3.LUT R31, R50, 0xffff, RZ, 0xc0, !PT ;  /* 0x0000ffff321f7812 */ /* 0x004fc600078ec0ff */
[----:B------:R-:W2:Y:S04]  /*7d410*/  LDL.LU R50, [R1+0x27b4] ;  /* 0x0027b40001327983 */ /* 0x000ea80000300800 */
[----:B------:R-:W2:Y:S04]  /*7d420*/  LDL.LU R58, [R1+0x28ac] ;  /* 0x0028ac00013a7983 */ /* 0x000ea80000300800 */
[----:B------:R-:W2:Y:S01]  /*7d430*/  LDL.LU R44, [R1+0x282c] ;  /* 0x00282c00012c7983 */ /* 0x000ea20000300800 */
[----:B---3--:R-:W-:Y:S02]  /*7d440*/  LOP3.LUT R30, R46, 0xffff, RZ, 0xc0, !PT ;  /* 0x0000ffff2e1e7812 */ /* 0x008fe400078ec0ff */
[----:B----4-:R-:W-:-:S02]  /*7d450*/  LOP3.LUT R29, R59, 0xffff, RZ, 0xc0, !PT ;  /* 0x0000ffff3b1d7812 */ /* 0x010fc400078ec0ff */
[----:B0-----:R-:W-:Y:S02]  /*7d460*/  LOP3.LUT R4, R49, 0xffff, RZ, 0xc0, !PT ;  /* 0x0000ffff31047812 */ /* 0x001fe400078ec0ff */
[----:B------:R-:W-:-:S03]  /*7d470*/  LOP3.LUT R36, R55, 0xffff, RZ, 0xc0, !PT ;  /* 0x0000ffff37247812 */ /* 0x000fc600078ec0ff */
[----:B------:R-:W-:Y:S04]  /*7d480*/  STL [R1+0x200], R4 ;  /* 0x0002000401007387 */ /* 0x000fe80000100800 */
[----:B------:R-:W-:Y:S04]  /*7d490*/  STL.64 [R1+0x2da0], R30 ;  /* 0x002da01e01007387 */ /* 0x000fe80000100a00 */
[----:B------:R-:W-:Y:S04]  /*7d4a0*/  STL.64 [R1+0x2d98], R28 ;  /* 0x002d981c01007387 */ /* 0x000fe80000100a00 */
[----:B------:R-:W3:Y:S04]  /*7d4b0*/  LDL.LU R55, [R1+0x2870] ;  /* 0x0028700001377983 */ /* 0x000ee80000300800 */
[----:B------:R-:W4:Y:S01]  /*7d4c0*/  LDL.LU R49, [R1+0x28b0] ;  /* 0x0028b00001317983 */ /* 0x000f220000300800 */
[----:B------:R-:W-:-:S02]  /*7d4d0*/  PRMT R57, R57, 0x5210, R8 ;  /* 0x0000521039397816 */ /* 0x000fc40000000008 */
[----:B------:R-:W-:Y:S02]  /*7d4e0*/  PRMT R8, R26, 0x3340, R1 ;  /* 0x000033401a087816 */ /* 0x000fe40000000001 */
[----:B------:R-:W-:Y:S02]  /*7d4f0*/  PRMT R19, R28, 0x3340, R27 ;  /* 0x000033401c137816 */ /* 0x000fe4000000001b */
[----:B------:R-:W-:Y:S02]  /*7d500*/  PRMT R20, R32, 0x3340, R31 ;  /* 0x0000334020147816 */ /* 0x000fe4000000001f */
[----:B------:R-:W-:Y:S02]  /*7d510*/  PRMT R19, R19, 0x5410, R8 ;  /* 0x0000541013137816 */ /* 0x000fe40000000008 */
[----:B------:R-:W-:Y:S02]  /*7d520*/  PRMT R8, R34, 0x3340, R1 ;  /* 0x0000334022087816 */ /* 0x000fe40000000001 */
[----:B------:R-:W-:-:S02]  /*7d530*/  LOP3.LUT R33, R47, 0xffff, RZ, 0xc0, !PT ;  /* 0x0000ffff2f217812 */ /* 0x000fc400078ec0ff */
[----:B------:R-:W-:Y:S02]  /*7d540*/  PRMT R20, R20, 0x5410, R8 ;  /* 0x0000541014147816 */ /* 0x000fe40000000008 */
[----:B------:R-:W-:Y:S02]  /*7d550*/  PRMT R8, R33, 0x3340, R1 ;  /* 0x0000334021087816 */ /* 0x000fe40000000001 */
[----:B------:R-:W-:-:S04]  /*7d560*/  PRMT R16, R30, 0x3340, R29 ;  /* 0x000033401e107816 */ /* 0x000fc8000000001d */
[----:B------:R-:W-:Y:S02]  /*7d570*/  PRMT R16, R16, 0x5410, R8 ;  /* 0x0000541010107816 */ /* 0x000fe40000000008 */
[----:B------:R-:W-:Y:S02]  /*7d580*/  PRMT R8, R4, 0x3340, R1 ;  /* 0x0000334004087816 */ /* 0x000fe40000000001 */
[----:B------:R-:W-:Y:S02]  /*7d590*/  LOP3.LUT R35, R48, 0xffff, RZ, 0xc0, !PT ;  /* 0x0000ffff30237812 */ /* 0x000fe400078ec0ff */
[----:B------:R-:W4:Y:S02]  /*7d5a0*/  LDL.LU R48, [R1+0x2830] ;  /* 0x0028300001307983 */ /* 0x000f240000300800 */
[----:B------:R-:W-:-:S04]  /*7d5b0*/  PRMT R15, R36, 0x3340, R35 ;  /* 0x00003340240f7816 */ /* 0x000fc80000000023 */
[----:B------:R-:W-:Y:S02]  /*7d5c0*/  PRMT R15, R15, 0x5410, R8 ;  /* 0x000054100f0f7816 */ /* 0x000fe40000000008 */
[----:B------:R-:W-:Y:S02]  /*7d5d0*/  PRMT R3, R3, 0x5210, R9 ;  /* 0x0000521003037816 */ /* 0x000fe40000000009 */
[----:B------:R-:W-:Y:S02]  /*7d5e0*/  LOP3.LUT R2, R2, 0xffff, RZ, 0xc0, !PT ;  /* 0x0000ffff02027812 */ /* 0x000fe400078ec0ff */
[----:B------:R-:W-:-:S03]  /*7d5f0*/  LOP3.LUT R38, R53, 0xffff, RZ, 0xc0, !PT ;  /* 0x0000ffff35267812 */ /* 0x000fc600078ec0ff */
[----:B------:R0:W-:Y:S01]  /*7d600*/  STL [R1+0x50], R2 ;  /* 0x0000500201007387 */ /* 0x0001e20000100800 */
[----:B------:R-:W-:-:S03]  /*7d610*/  PRMT R8, R38, 0x3340, R1 ;  /* 0x0000334026087816 */ /* 0x000fc60000000001 */
[----:B------:R-:W4:Y:S04]  /*7d620*/  LDL.LU R53, [R1+0x2874] ;  /* 0x0028740001357983 */ /* 0x000f280000300800 */
[----:B------:R-:W4:Y:S01]  /*7d630*/  LDL.LU R45, [R1+0x28a0] ;  /* 0x0028a000012d7983 */ /* 0x000f220000300800 */
[----:B------:R-:W-:-:S04]  /*7d640*/  LOP3.LUT R59, R52, 0xffff, RZ, 0xc0, !PT ;  /* 0x0000ffff343b7812 */ /* 0x000fc800078ec0ff */
[----:B------:R-:W-:Y:S02]  /*7d650*/  PRMT R14, R2, 0x3340, R59 ;  /* 0x00003340020e7816 */ /* 0x000fe4000000003b */
[----:B------:R-:W-:Y:S01]  /*7d660*/  LOP3.LUT R5, R5, 0xffff, RZ, 0xc0, !PT ;  /* 0x0000ffff05057812 */ /* 0x000fe200078ec0ff */
[----:B0-----:R-:W4:Y:S01]  /*7d670*/  LDL.LU R2, [R1+0x2810] ;  /* 0x0028100001027983 */ /* 0x001f220000300800 */
[----:B------:R-:W-:Y:S02]  /*7d680*/  LOP3.LUT R54, R54, 0xffff, RZ, 0xc0, !PT ;  /* 0x0000ffff36367812 */ /* 0x000fe400078ec0ff */
[----:B------:R-:W-:Y:S01]  /*7d690*/  PRMT R14, R14, 0x5410, R8 ;  /* 0x000054100e0e7816 */ /* 0x000fe20000000008 */
[----:B------:R-:W4:Y:S01]  /*7d6a0*/  LDL.LU R52, [R1+0x2864] ;  /* 0x0028640001347983 */ /* 0x000f220000300800 */
[----:B------:R-:W-:-:S03]  /*7d6b0*/  PRMT R8, R54, 0x3340, R1 ;  /* 0x0000334036087816 */ /* 0x000fc60000000001 */
[----:B------:R-:W4:Y:S04]  /*7d6c0*/  LDL.LU R46, [R1+0x28a4] ;  /* 0x0028a400012e7983 */ /* 0x000f280000300800 */
[----:B------:R-:W4:Y:S04]  /*7d6d0*/  LDL.LU R47, [R1+0x2814] ;  /* 0x00281400012f7983 */ /* 0x000f280000300800 */
[----:B------:R-:W-:Y:S04]  /*7d6e0*/  STL [R1+0x2d84], R54 ;  /* 0x002d843601007387 */ /* 0x000fe80000100800 */
[----:B------:R0:W-:Y:S01]  /*7d6f0*/  STL [R1+0x2d8c], R5 ;  /* 0x002d8c0501007387 */ /* 0x0001e20000100800 */
[----:B--2---:R-:W-:-:S04]  /*7d700*/  LOP3.LUT R50, R50, 0xffff, RZ, 0xc0, !PT ;  /* 0x0000ffff32327812 */ /* 0x004fc800078ec0ff */
[----:B------:R-:W-:Y:S02]  /*7d710*/  PRMT R13, R5, 0x3340, R50 ;  /* 0x00003340050d7816 */ /* 0x000fe40000000032 */
[----:B------:R-:W-:Y:S02]  /*7d720*/  LOP3.LUT R4, R58, 0xffff, RZ, 0xc0, !PT ;  /* 0x0000ffff3a047812 */ /* 0x000fe400078ec0ff */
[----:B------:R-:W-:Y:S01]  /*7d730*/  PRMT R13, R13, 0x5410, R8 ;  /* 0x000054100d0d7816 */ /* 0x000fe20000000008 */
[----:B------:R-:W-:Y:S04]  /*7d740*/  STL [R1+0x2d88], R50 ;  /* 0x002d883201007387 */ /* 0x000fe80000100800 */
[----:B------:R-:W2:Y:S04]  /*7d750*/  LDL.LU R21, [R1+0x2868] ;  /* 0x0028680001157983 */ /* 0x000ea80000300800 */
[----:B------:R-:W-:Y:S01]  /*7d760*/  STL [R1+0x204], R4 ;  /* 0x0002040401007387 */ /* 0x000fe20000100800 */
[----:B0-----:R-:W-:-:S02]  /*7d770*/  LOP3.LUT R5, R44, 0xffff, RZ, 0xc0, !PT ;  /* 0x0000ffff2c057812 */ /* 0x001fc400078ec0ff */
[----:B---3--:R-:W-:Y:S02]  /*7d780*/  LOP3.LUT R9, R55, 0xffff, RZ, 0xc0, !PT ;  /* 0x0000ffff37097812 */ /* 0x008fe400078ec0ff */
[----:B----4-:R-:W-:-:S03]  /*7d790*/  LOP3.LUT R8, R49, 0xffff, RZ, 0xc0, !PT ;  /* 0x0000ffff31087812 */ /* 0x010fc600078ec0ff */
[----:B------:R-:W-:Y:S04]  /*7d7a0*/  STL [R1+0x208], R9 ;  /* 0x0002080901007387 */ /* 0x000fe80000100800 */
[----:B------:R0:W-:Y:S04]  /*7d7b0*/  STL [R1+0x12c], R8 ;  /* 0x00012c0801007387 */ /* 0x0001e80000100800 */
[----:B------:R-:W3:Y:S04]  /*7d7c0*/  LDL R55, [R1+0x14c8] ;  /* 0x0014c80001377983 */ /* 0x000ee80000100800 */
[----:B------:R1:W-:Y:S01]  /*7d7d0*/  STL [R1+0x2d90], R5 ;  /* 0x002d900501007387 */ /* 0x0003e20000100800 */
[----:B0-----:R-:W-:-:S03]  /*7d7e0*/  PRMT R8, R5, 0x3340, R1 ;  /* 0x0000334005087816 */ /* 0x001fc60000000001 */
[----:B-1----:R-:W4:Y:S01]  /*7d7f0*/  LDL.LU R5, [R1+0x12c] ;  /* 0x00012c0001057983 */ /* 0x002f220000300800 */
[----:B------:R-:W-:-:S03]  /*7d800*/  PRMT R12, R4, 0x3340, R9 ;  /* 0x00003340040c7816 */ /* 0x000fc60000000009 */
[----:B------:R-:W2:Y:S04]  /*7d810*/  LDL.LU R18, [R1+0x2768] ;  /* 0x0027680001127983 */ /* 0x000ea80000300800 */
[----:B------:R-:W2:Y:S04]  /*7d820*/  LDL.LU R49, [R1+0x2700] ;  /* 0x0027000001317983 */ /* 0x000ea80000300800 */
[----:B------:R-:W2:Y:S04]  /*7d830*/  LDL.LU R17, [R1+0x272c] ;  /* 0x00272c0001117983 */ /* 0x000ea80000300800 */
[----:B------:R-:W2:Y:S01]  /*7d840*/  LDL.LU R58, [R1+0xcc0] ;  /* 0x000cc000013a7983 */ /* 0x000ea20000300800 */
[----:B------:R-:W-:-:S03]  /*7d850*/  LOP3.LUT R50, R48, 0xffff, RZ, 0xc0, !PT ;  /* 0x0000ffff30327812 */ /* 0x000fc600078ec0ff */
[----:B------:R-:W2:Y:S01]  /*7d860*/  LDL.LU R48, [R1+0x1b4] ;  /* 0x0001b40001307983 */ /* 0x000ea20000300800 */
[----:B------:R-:W-:-:S03]  /*7d870*/  LOP3.LUT R4, R53, 0xffff, RZ, 0xc0, !PT ;  /* 0x0000ffff35047812 */ /* 0x000fc600078ec0ff */
[----:B------:R-:W2:Y:S01]  /*7d880*/  LDL.LU R53, [R1+0xc80] ;  /* 0x000c800001357983 */ /* 0x000ea20000300800 */
[----:B------:R-:W-:Y:S01]  /*7d890*/  LOP3.LUT R61, R45, 0xffff, RZ, 0xc0, !PT ;  /* 0x0000ffff2d3d7812 */ /* 0x000fe200078ec0ff */
[----:B------:R-:W-:Y:S02]  /*7d8a0*/  IMAD.MOV.U32 R45, RZ, RZ, R0 ;  /* 0x000000ffff2d7224 */ /* 0x000fe400078e0000 */
[----:B------:R0:W-:Y:S04]  /*7d8b0*/  STL [R1+0x58], R4 ;  /* 0x0000580401007387 */ /* 0x0001e80000100800 */
[----:B------:R-:W2:Y:S04]  /*7d8c0*/  LDL.LU R44, [R1+0x20] ;  /* 0x00002000012c7983 */ /* 0x000ea80000300800 */
[----:B------:R-:W2:Y:S01]  /*7d8d0*/  LDL.LU R0, [R1+0x2df8] ;  /* 0x002df80001007983 */ /* 0x000ea20000300800 */
[----:B------:R-:W-:Y:S01]  /*7d8e0*/  LOP3.LUT R54, R46, 0xffff, RZ, 0xc0, !PT ;  /* 0x0000ffff2e367812 */ /* 0x000fe200078ec0ff */
[----:B------:R-:W-:-:S02]  /*7d8f0*/  IMAD.MOV.U32 R46, RZ, RZ, R7 ;  /* 0x000000ffff2e7224 */ /* 0x000fc400078e0007 */
[----:B------:R-:W2:Y:S04]  /*7d900*/  LDL.LU R7, [R1+0x2df4] ;  /* 0x002df40001077983 */ /* 0x000ea80000300800 */
[----:B---3--:R-:W1:Y:S01]  /*7d910*/  LDS.128 R40, [R55] ;  /* 0x0000000037287984 */ /* 0x008e620000000c00 */
[----:B----4-:R-:W-:Y:S02]  /*7d920*/  PRMT R9, R5, 0x3340, R4 ;  /* 0x0000334005097816 */ /* 0x010fe40000000004 */
[----:B0-----:R-:W-:Y:S01]  /*7d930*/  LOP3.LUT R4, R47, 0xffff, RZ, 0xc0, !PT ;  /* 0x0000ffff2f047812 */ /* 0x001fe200078ec0ff */
[----:B------:R-:W-:Y:S01]  /*7d940*/  IMAD.MOV.U32 R47, RZ, RZ, R6 ;  /* 0x000000ffff2f7224 */ /* 0x000fe200078e0006 */
[----:B------:R-:W-:Y:S01]  /*7d950*/  NOP ;  /* 0x0000000000007918 */ /* 0x000fe20000000000 */
[----:B------:R-:W3:Y:S04]  /*7d960*/  LDL.LU R6, [R1+0x2df0] ;  /* 0x002df00001067983 */ /* 0x000ee80000300800 */
[----:B------:R-:W4:Y:S04]  /*7d970*/  LDL.LU R28, [R1+0x40] ;  /* 0x00004000011c7983 */ /* 0x000f280000300800 */
[----:B------:R-:W4:Y:S04]  /*7d980*/  LDL.LU R29, [R1+0x44] ;  /* 0x00004400011d7983 */ /* 0x000f280000300800 */
[----:B------:R-:W4:Y:S04]  /*7d990*/  LDL.LU R30, [R1+0x48] ;  /* 0x00004800011e7983 */ /* 0x000f280000300800 */
[----:B-1----:R-:W-:Y:S01]  /*7d9a0*/  STL [R1+0x1d4], R41 ;  /* 0x0001d42901007387 */ /* 0x002fe20000100800 */
[----:B------:R-:W-:-:S03]  /*7d9b0*/  IMAD.MOV.U32 R60, RZ, RZ, R40 ;  /* 0x000000ffff3c7224 */ /* 0x000fc600078e0028 */
[----:B------:R0:W-:Y:S04]  /*7d9c0*/  STL.64 [R1+0x1d8], R42 ;  /* 0x0001d82a01007387 */ /* 0x0001e80000100a00 */
[----:B0-----:R-:W3:Y:S04]  /*7d9d0*/  LDL.LU.64 R42, [R1+0x2de8] ;  /* 0x002de800012a7983 */ /* 0x001ee80000300a00 */
[----:B------:R-:W3:Y:S01]  /*7d9e0*/  LDL.LU.64 R40, [R1+0x2de0] ;  /* 0x002de00001287983 */ /* 0x000ee20000300a00 */
[----:B--2---:R-:W-:-:S03]  /*7d9f0*/  LOP3.LUT R22, R58, 0xffff, RZ, 0xc0, !PT ;  /* 0x0000ffff3a167812 */ /* 0x004fc600078ec0ff */
[----:B------:R-:W2:Y:S04]  /*7da00*/  LDL.LU R39, [R1+0x2860] ;  /* 0x0028600001277983 */ /* 0x000ea80000300800 */
[----:B------:R-:W2:Y:S04]  /*7da10*/  LDL.LU R37, [R1+0x2858] ;  /* 0x0028580001257983 */ /* 0x000ea80000300800 */
[----:B------:R-:W2:Y:S04]  /*7da20*/  LDL.LU R23, [R1+0x283c] ;  /* 0x00283c0001177983 */ /* 0x000ea80000300800 */
[----:B------:R-:W2:Y:S04]  /*7da30*/  LDL.LU R58, [R1+0x2838] ;  /* 0x00283800013a7983 */ /* 0x000ea80000300800 */
[----:B------:R-:W-:Y:S01]  /*7da40*/  STSM.16.M88.4 [R55], R44 ;  /* 0x0000002c37007844 */ /* 0x000fe20000000200 */
[----:B------:R-:W-:-:S03]  /*7da50*/  NOP ;  /* 0x0000000000007918 */ /* 0x000fc60000000000 */
[----:B------:R-:W0:Y:S01]  /*7da60*/  LDS.128 R44, [R55] ;  /* 0x00000000372c7984 */ /* 0x000e220000000c00 */
[----:B------:R-:W-:-:S03]  /*7da70*/  NOP ;  /* 0x0000000000007918 */ /* 0x000fc60000000000 */
[----:B------:R-:W-:Y:S04]  /*7da80*/  STL [R1+0x2c18], R60 ;  /* 0x002c183c01007387 */ /* 0x000fe80000100800 */
[----:B0-----:R-:W-:Y:S04]  /*7da90*/  STL.64 [R1+0x1c0], R44 ;  /* 0x0001c02c01007387 */ /* 0x001fe80000100a00 */
[----:B------:R0:W-:Y:S04]  /*7daa0*/  STL.64 [R1+0x1c8], R46 ;  /* 0x0001c82e01007387 */ /* 0x0001e80000100a00 */
[----:B0-----:R-:W2:Y:S04]  /*7dab0*/  LDL.LU.64 R46, [R1+0x2dd8] ;  /* 0x002dd800012e7983 */ /* 0x001ea80000300a00 */
[----:B------:R-:W2:Y:S04]  /*7dac0*/  LDL.LU.64 R44, [R1+0x2dd0] ;  /* 0x002dd000012c7983 */ /* 0x000ea80000300a00 */
[----:B---3--:R-:W-:Y:S01]  /*7dad0*/  STSM.16.M88.4 [R55], R40 ;  /* 0x0000002837007844 */ /* 0x008fe20000000200 */
[----:B------:R-:W-:-:S03]  /*7dae0*/  NOP ;  /* 0x0000000000007918 */ /* 0x000fc60000000000 */
[----:B------:R-:W0:Y:S04]  /*7daf0*/  LDS.128 R40, [R55] ;  /* 0x0000000037287984 */ /* 0x000e280000000c00 */
[----:B0-----:R-:W-:Y:S04]  /*7db00*/  STL.64 [R1+0x1b0], R40 ;  /* 0x0001b02801007387 */ /* 0x001fe80000100a00 */
[----:B------:R0:W-:Y:S04]  /*7db10*/  STL.64 [R1+0x1b8], R42 ;  /* 0x0001b82a01007387 */ /* 0x0001e80000100a00 */
[----:B0-----:R-:W3:Y:S04]  /*7db20*/  LDL.LU.64 R42, [R1+0x2dc8] ;  /* 0x002dc800012a7983 */ /* 0x001ee80000300a00 */
[----:B------:R-:W3:Y:S01]  /*7db30*/  LDL.LU.64 R40, [R1+0x2dc0] ;  /* 0x002dc00001287983 */ /* 0x000ee20000300a00 */
[----:B------:R-:W-:Y:S01]  /*7db40*/  IMAD.MOV.U32 R31, RZ, RZ, R11 ;  /* 0x000000ffff1f7224 */ /* 0x000fe200078e000b */
[----:B------:R-:W-:-:S04]  /*7db50*/  NOP ;  /* 0x0000000000007918 */ /* 0x000fc80000000000 */
[----:B----4-:R-:W-:Y:S01]  /*7db60*/  STSM.16.M88.4 [R55], R28 ;  /* 0x0000001c37007844 */ /* 0x010fe20000000200 */
[----:B------:R-:W-:-:S03]  /*7db70*/  NOP ;  /* 0x0000000000007918 */ /* 0x000fc60000000000 */
[----:B------:R-:W0:Y:S01]  /*7db80*/  LDS.128 R28, [R55] ;  /* 0x00000000371c7984 */ /* 0x000e220000000c00 */
[----:B------:R-:W-:Y:S01]  /*7db90*/  LOP3.LUT R51, R21, 0xffff, RZ, 0xc0, !PT ;  /* 0x0000ffff15337812 */ /* 0x000fe200078ec0ff */
[----:B------:R-:W-:Y:S01]  /*7dba0*/  NOP ;  /* 0x0000000000007918 */ /* 0x000fe20000000000 */
[----:B------:R-:W-:Y:S02]  /*7dbb0*/  LOP3.LUT R21, R53, 0xffff, RZ, 0xc0, !PT ;  /* 0x0000ffff35157812 */ /* 0x000fe400078ec0ff */
[----:B------:R-:W4:Y:S04]  /*7dbc0*/  LDL.LU R53, [R1+0x27ac] ;  /* 0x0027ac0001357983 */ /* 0x000f280000300800 */
[----:B0-----:R-:W-:Y:S04]  /*7dbd0*/  STL.64 [R1+0x1a0], R28 ;  /* 0x0001a01c01007387 */ /* 0x001fe80000100a00 */
[----:B------:R-:W-:Y:S04]  /*7dbe0*/  STL.64 [R1+0x1a8], R30 ;  /* 0x0001a81e01007387 */ /* 0x000fe80000100a00 */
[----:B---3--:R0:W-:Y:S01]  /*7dbf0*/  STSM.16.M88.4 [R55], R40 ;  /* 0x0000002837007844 */ /* 0x0081e20000000200 */
[----:B------:R-:W-:-:S03]  /*7dc00*/  NOP ;  /* 0x0000000000007918 */ /* 0x000fc60000000000 */
[----:B------:R-:W1:Y:S01]  /*7dc10*/  LDS.128 R28, [R55] ;  /* 0x00000000371c7984 */ /* 0x000e620000000c00 */
[----:B------:R-:W-:-:S03]  /*7dc20*/  NOP ;  /* 0x0000000000007918 */ /* 0x000fc60000000000 */
[----:B0-----:R-:W3:Y:S04]  /*7dc30*/  LDL.LU R40, [R1+0x10] ;  /* 0x0000100001287983 */ /* 0x001ee80000300800 */
[----:B------:R-:W3:Y:S01]  /*7dc40*/  LDL.LU R41, [R1+0x14] ;  /* 0x0000140001297983 */ /* 0x000ee20000300800 */
[----:B------:R-:W-:Y:S02]  /*7dc50*/  IMAD.MOV.U32 R42, RZ, RZ, R6 ;  /* 0x000000ffff2a7224 */ /* 0x000fe400078e0006 */
[----:B------:R-:W-:Y:S01]  /*7dc60*/  IMAD.MOV.U32 R43, RZ, RZ, R3 ;  /* 0x000000ffff2b7224 */ /* 0x000fe200078e0003 */
[----:B------:R-:W4:Y:S04]  /*7dc70*/  LDL.LU R6, [R1+0x2dbc] ;  /* 0x002dbc0001067983 */ /* 0x000f280000300800 */
[----:B--2---:R0:W-:Y:S04]  /*7dc80*/  STSM.16.M88.4 [R55], R44 ;  /* 0x0000002c37007844 */ /* 0x0041e80000000200 */
[----:B------:R-:W2:Y:S01]  /*7dc90*/  LDL.LU R3, [R1+0x2db8] ;  /* 0x002db80001037983 */ /* 0x000ea20000300800 */
[----:B0-----:R-:W-:-:S02]  /*7dca0*/  IMAD.MOV.U32 R44, RZ, RZ, R7 ;  /* 0x000000ffff2c7224 */ /* 0x001fc400078e0007 */
[----:B------:R-:W-:Y:S01]  /*7dcb0*/  IMAD.MOV.U32 R45, RZ, RZ, R0 ;  /* 0x000000ffff2d7224 */ /* 0x000fe200078e0000 */
[----:B-1----:R-:W-:Y:S01]  /*7dcc0*/  STL.64 [R1+0x190], R28 ;  /* 0x0001901c01007387 */ /* 0x002fe20000100a00 */
[----:B------:R-:W-:Y:S02]  /*7dcd0*/  IMAD.MOV.U32 R46, RZ, RZ, R56 ;  /* 0x000000ffff2e7224 */ /* 0x000fe400078e0038 */
[----:B------:R-:W-:Y:S01]  /*7dce0*/  IMAD.MOV.U32 R47, RZ, RZ, R57 ;  /* 0x000000ffff2f7224 */ /* 0x000fe200078e0039 */
[----:B------:R-:W-:Y:S01]  /*7dcf0*/  STL.64 [R1+0x198], R30 ;  /* 0x0001981e01007387 */ /* 0x000fe20000100a00 */
[----:B------:R-:W-:-:S03]  /*7dd00*/  NOP ;  /* 0x0000000000007918 */ /* 0x000fc60000000000 */
[----:B------:R-:W0:Y:S01]  /*7dd10*/  LDS.128 R28, [R55] ;  /* 0x00000000371c7984 */ /* 0x000e220000000c00 */
[----:B------:R-:W-:-:S03]  /*7dd20*/  NOP ;  /* 0x0000000000007918 */ /* 0x000fc60000000000 */
[----:B------:R-:W-:Y:S01]  /*7dd30*/  STSM.16.M88.4 [R55], R44 ;  /* 0x0000002c37007844 */ /* 0x000fe20000000200 */
[----:B------:R-:W-:-:S03]  /*7dd40*/  NOP ;  /* 0x0000000000007918 */ /* 0x000fc60000000000 */
[----:B------:R-:W1:Y:S01]  /*7dd50*/  LDS.128 R44, [R55] ;  /* 0x00000000372c7984 */ /* 0x000e620000000c00 */
[----:B------:R-:W-:Y:S01]  /*7dd60*/  PRMT R12, R12, 0x5410, R8 ;  /* 0x000054100c0c7816 */ /* 0x000fe20000000008 */
[----:B------:R-:W-:Y:S01]  /*7dd70*/  NOP ;  /* 0x0000000000007918 */ /* 0x000fe20000000000 */
[--C-:B------:R-:W-:Y:S01]  /*7dd80*/  PRMT R8, R50, 0x3340, R1.reuse ;  /* 0x0000334032087816 */ /* 0x100fe20000000001 */
[----:B------:R-:W2:Y:S01]  /*7dd90*/  LDL.LU R7, [R1+0x2db4] ;  /* 0x002db40001077983 */ /* 0x000ea20000300800 */
[----:B------:R-:W-:Y:S02]  /*7dda0*/  LOP3.LUT R2, R2, 0xffff, RZ, 0xc0, !PT ;  /* 0x0000ffff02027812 */ /* 0x000fe400078ec0ff */
[----:B------:R-:W-:Y:S01]  /*7ddb0*/  LOP3.LUT R52, R52, 0xffff, RZ, 0xc0, !PT ;  /* 0x0000ffff34347812 */ /* 0x000fe200078ec0ff */
[----:B------:R-:W2:Y:S01]  /*7ddc0*/  LDL.LU R0, [R1+0x2db0] ;  /* 0x002db00001007983 */ /* 0x000ea20000300800 */
[----:B------:R-:W-:Y:S02]  /*7ddd0*/  PRMT R9, R9, 0x5410, R8 ;  /* 0x0000541009097816 */ /* 0x000fe40000000008 */
[----:B------:R-:W-:Y:S01]  /*7dde0*/  PRMT R8, R2, 0x3340, R1 ;  /* 0x0000334002087816 */ /* 0x000fe20000000001 */
[----:B------:R-:W2:Y:S01]  /*7ddf0*/  LDL.LU R56, [R1+0x2dac] ;  /* 0x002dac0001387983 */ /* 0x000ea20000300800 */
[----:B------:R-:W-:-:S02]  /*7de00*/  PRMT R10, R61, 0x3340, R52 ;  /* 0x000033403d0a7816 */ /* 0x000fc40000000034 */
[----:B------:R-:W-:Y:S01]  /*7de10*/  PRMT R11, R54, 0x3340, R51 ;  /* 0x00003340360b7816 */ /* 0x000fe20000000033 */
[----:B------:R-:W2:Y:S01]  /*7de20*/  LDL.LU R57, [R1+0x2da8] ;  /* 0x002da80001397983 */ /* 0x000ea20000300800 */
[----:B------:R-:W-:Y:S02]  /*7de30*/  PRMT R10, R10, 0x5410, R8 ;  /* 0x000054100a0a7816 */ /* 0x000fe40000000008 */
[----:B------:R-:W-:Y:S02]  /*7de40*/  PRMT R8, R4, 0x3340, R1 ;  /* 0x0000334004087816 */ /* 0x000fe40000000001 */
[----:B------:R-:W-:Y:S02]  /*7de50*/  LOP3.LUT R25, R18, 0xffff, RZ, 0xc0, !PT ;  /* 0x0000ffff12197812 */ /* 0x000fe400078ec0ff */
[----:B------:R-:W-:Y:S02]  /*7de60*/  LOP3.LUT R49, R49, 0xffff, RZ, 0xc0, !PT ;  /* 0x0000ffff31317812 */ /* 0x000fe400078ec0ff */
[----:B------:R-:W-:-:S02]  /*7de70*/  LOP3.LUT R24, R17, 0xffff, RZ, 0xc0, !PT ;  /* 0x0000ffff11187812 */ /* 0x000fc400078ec0ff */
[----:B------:R-:W-:Y:S02]  /*7de80*/  PRMT R11, R11, 0x5410, R8 ;  /* 0x000054100b0b7816 */ /* 0x000fe40000000008 */
[--C-:B------:R-:W-:Y:S02]  /*7de90*/  PRMT R8, R49, 0x3340, R1.reuse ;  /* 0x0000334031087816 */ /* 0x100fe40000000001 */
[----:B------:R-:W-:Y:S02]  /*7dea0*/  PRMT R17, R25, 0x3340, R24 ;  /* 0x0000334019117816 */ /* 0x000fe40000000018 */
[----:B------:R-:W-:Y:S02]  /*7deb0*/  LOP3.LUT R48, R48, 0xffff, RZ, 0xc0, !PT ;  /* 0x0000ffff30307812 */ /* 0x000fe400078ec0ff */
[----:B------:R-:W-:Y:S02]  /*7dec0*/  PRMT R17, R17, 0x5410, R8 ;  /* 0x0000541011117816 */ /* 0x000fe40000000008 */
[----:B------:R-:W-:-:S02]  /*7ded0*/  PRMT R8, R48, 0x3340, R1 ;  /* 0x0000334030087816 */ /* 0x000fc40000000001 */
[----:B------:R-:W-:Y:S01]  /*7dee0*/  PRMT R18, R22, 0x3340, R21 ;  /* 0x0000334016127816 */ /* 0x000fe20000000015 */
[----:B0-----:R-:W-:Y:S03]  /*7def0*/  STL.64 [R1+0x180], R28 ;  /* 0x0001801c01007387 */ /* 0x001fe60000100a00 */
[----:B------:R-:W-:Y:S01]  /*7df00*/  PRMT R18, R18, 0x5410, R8 ;  /* 0x0000541012127816 */ /* 0x000fe20000000008 */
[----:B------:R0:W-:Y:S01]  /*7df10*/  STL.64 [R1+0x188], R30 ;  /* 0x0001881e01007387 */ /* 0x0001e20000100a00 */
[----:B------:R-:W-:Y:S02]  /*7df20*/  LOP3.LUT R8, R39, 0xffff, RZ, 0xc0, !PT ;  /* 0x0000ffff27087812 */ /* 0x000fe400078ec0ff */
[----:B------:R-:W-:Y:S02]  /*7df30*/  LOP3.LUT R39, R37, 0xffff, RZ, 0xc0, !PT ;  /* 0x0000ffff25277812 */ /* 0x000fe400078ec0ff */
[----:B------:R-:W-:-:S02]  /*7df40*/  LOP3.LUT R37, R23, 0xffff, RZ, 0xc0, !PT ;  /* 0x0000ffff17257812 */ /* 0x000fc400078ec0ff */
[----:B------:R-:W-:Y:S01]  /*7df50*/  LOP3.LUT R23, R58, 0xffff, RZ, 0xc0, !PT ;  /* 0x0000ffff3a177812 */ /* 0x000fe200078ec0ff */
[----:B0-----:R-:W2:Y:S04]  /*7df60*/  LDL.LU.64 R30, [R1+0x2da0] ;  /* 0x002da000011e7983 */ /* 0x001ea80000300a00 */
[----:B------:R-:W2:Y:S04]  /*7df70*/  LDL.LU.64 R28, [R1+0x2d98] ;  /* 0x002d9800011c7983 */ /* 0x000ea80000300a00 */
[----:B-1----:R-:W-:Y:S04]  /*7df80*/  STL.64 [R1+0x170], R44 ;  /* 0x0001702c01007387 */ /* 0x002fe80000100a00 */
[----:B------:R-:W-:Y:S04]  /*7df90*/  STL.64 [R1+0x178], R46 ;  /* 0x0001782e01007387 */ /* 0x000fe80000100a00 */
[----:B------:R-:W-:Y:S04]  /*7dfa0*/  STL [R1+0xc70], R8 ;  /* 0x000c700801007387 */ /* 0x000fe80000100800 */
[----:B------:R-:W-:Y:S04]  /*7dfb0*/  STL [R1+0xc7c], R39 ;  /* 0x000c7c2701007387 */ /* 0x000fe80000100800 */
[----:B------:R-:W-:Y:S04]  /*7dfc0*/  STL [R1+0xc88], R37 ;  /* 0x000c882501007387 */ /* 0x000fe80000100800 */
[----:B------:R-:W-:Y:S04]  /*7dfd0*/  STL [R1+0xc94], R23 ;  /* 0x000c941701007387 */ /* 0x000fe80000100800 */
[----:B---3--:R0:W-:Y:S01]  /*7dfe0*/  STSM.16.M88.4 [R55], R40 ;  /* 0x0000002837007844 */ /* 0x0081e20000000200 */
[----:B------:R-:W-:-:S03]  /*7dff0*/  NOP ;  /* 0x0000000000007918 */ /* 0x000fc60000000000 */
[----:B------:R-:W1:Y:S04]  /*7e000*/  LDS.128 R44, [R55] ;  /* 0x00000000372c7984 */ /* 0x000e680000000c00 */
[----:B0-----:R-:W3:Y:S04]  /*7e010*/  LDL.LU R41, [R1+0xd2c] ;  /* 0x000d2c0001297983 */ /* 0x001ee80000300800 */
[----:B------:R-:W3:Y:S01]  /*7e020*/  LDL.LU R42, [R1+0xd28] ;  /* 0x000d2800012a7983 */ /* 0x000ee20000300800 */
[----:B------:R-:W-:Y:S02]  /*7e030*/  PRMT R8, R12, 0x4210, R8 ;  /* 0x000042100c087816 */ /* 0x000fe40000000008 */
[----:B------:R-:W-:-:S02]  /*7e040*/  PRMT R9, R9, 0x4210, R39 ;  /* 0x0000421009097816 */ /* 0x000fc40000000027 */
[----:B------:R-:W-:Y:S02]  /*7e050*/  PRMT R10, R10, 0x4210, R37 ;  /* 0x000042100a0a7816 */ /* 0x000fe40000000025 */
[----:B------:R-:W-:Y:S01]  /*7e060*/  PRMT R11, R11, 0x4210, R23 ;  /* 0x000042100b0b7816 */ /* 0x000fe20000000017 */
[----:B------:R-:W-:Y:S01]  /*7e070*/  NOP ;  /* 0x0000000000007918 */ /* 0x000fe20000000000 */
[----:B------:R-:W3:Y:S04]  /*7e080*/  LDL.LU R23, [R1+0xd04] ;  /* 0x000d040001177983 */ /* 0x000ee80000300800 */
[----:B------:R0:W-:Y:S04]  /*7e090*/  STSM.16.M88.4 [R55], R8 ;  /* 0x0000000837007844 */ /* 0x0001e80000000200 */
[----:B-1----:R-:W-:Y:S04]  /*7e0a0*/  STL.64 [R1+0x160], R44 ;  /* 0x0001602c01007387 */ /* 0x002fe80000100a00 */
[----:B------:R-:W-:Y:S01]  /*7e0b0*/  STL.64 [R1+0x168], R46 ;  /* 0x0001682e01007387 */ /* 0x000fe20000100a00 */
[----:B------:R-:W-:-:S03]  /*7e0c0*/  NOP ;  /* 0x0000000000007918 */ /* 0x000fc60000000000 */
[----:B------:R-:W1:Y:S01]  /*7e0d0*/  LDS.128 R44, [R55] ;  /* 0x00000000372c7984 */ /* 0x000e620000000c00 */
[----:B----4-:R-:W-:Y:S02]  /*7e0e0*/  LOP3.LUT R12, R53, 0xffff, RZ, 0xc0, !PT ;  /* 0x0000ffff350c7812 */ /* 0x010fe400078ec0ff */
[----:B--2---:R-:W-:-:S03]  /*7e0f0*/  LOP3.LUT R0, R0, 0xffff, RZ, 0xc0, !PT ;  /* 0x0000ffff00007812 */ /* 0x004fc600078ec0ff */
[----:B------:R-:W-:Y:S01]  /*7e100*/  STL [R1+0xc6c], R12 ;  /* 0x000c6c0c01007387 */ /* 0x000fe20000100800 */
[----:B------:R-:W-:Y:S02]  /*7e110*/  LOP3.LUT R58, R56, 0xffff, RZ, 0xc0, !PT ;  /* 0x0000ffff383a7812 */ /* 0x000fe400078ec0ff */
[----:B0-----:R-:W-:Y:S02]  /*7e120*/  LOP3.LUT R9, R57, 0xffff, RZ, 0xc0, !PT ;  /* 0x0000ffff39097812 */ /* 0x001fe400078ec0ff */
[----:B------:R-:W-:Y:S02]  /*7e130*/  PRMT R8, R16, 0x4210, R12 ;  /* 0x0000421010087816 */ /* 0x000fe4000000000c */
[----:B------:R-:W-:Y:S01]  /*7e140*/  PRMT R10, R14, 0x4210, R58 ;  /* 0x000042100e0a7816 */ /* 0x000fe2000000003a */
[----:B------:R0:W-:Y:S01]  /*7e150*/  STL [R1+0xc78], R9 ;  /* 0x000c780901007387 */ /* 0x0001e20000100800 */
[----:B------:R-:W-:-:S03]  /*7e160*/  PRMT R11, R13, 0x4210, R0 ;  /* 0x000042100d0b7816 */ /* 0x000fc60000000000 */
[----:B------:R-:W2:Y:S04]  /*7e170*/  LDL.LU R43, [R1+0x294] ;  /* 0x00029400012b7983 */ /* 0x000ea80000300800 */
[----:B------:R-:W4:Y:S01]  /*7e180*/  LDL.LU R53, [R1+0x27c] ;  /* 0x00027c0001357983 */ /* 0x000f220000300800 */
[----:B0-----:R-:W-:Y:S01]  /*7e190*/  PRMT R9, R15, 0x4210, R9 ;  /* 0x000042100f097816 */ /* 0x001fe20000000009 */
[----:B------:R-:W-:Y:S02]  /*7e1a0*/  NOP ;  /* 0x0000000000007918 */ /* 0x000fe40000000000 */
[----:B------:R-:W4:Y:S01]  /*7e1b0*/  LDL.LU R60, [R1+0x278] ;  /* 0x00027800013c7983 */ /* 0x000f220000300800 */
[----:B-1----:R-:W-:-:S03]  /*7e1c0*/  IMAD.MOV.U32 R57, RZ, RZ, R46 ;  /* 0x000000ffff397224 */ /* 0x002fc600078e002e */
[----:B------:R-:W4:Y:S01]  /*7e1d0*/  LDL.LU R39, [R1+0x274] ;  /* 0x0002740001277983 */ /* 0x000f220000300800 */
[----:B------:R-:W-:-:S03]  /*7e1e0*/  IMAD.MOV.U32 R56, RZ, RZ, R47 ;  /* 0x000000ffff387224 */ /* 0x000fc600078e002f */
[----:B------:R-:W4:Y:S04]  /*7e1f0*/  LDL.LU R37, [R1+0x1ec] ;  /* 0x0001ec0001257983 */ /* 0x000f280000300800 */
[----:B------:R-:W-:Y:S04]  /*7e200*/  STL [R1+0x2c9c], R58 ;  /* 0x002c9c3a01007387 */ /* 0x000fe80000100800 */
[----:B------:R0:W-:Y:S04]  /*7e210*/  STSM.16.M88.4 [R55], R8 ;  /* 0x0000000837007844 */ /* 0x0001e80000000200 */
[----:B------:R-:W-:Y:S04]  /*7e220*/  STL [R1+0x2ca0], R0 ;  /* 0x002ca00001007387 */ /* 0x000fe80000100800 */
[----:B------:R-:W-:Y:S04]  /*7e230*/  STL.64 [R1+0x150], R44 ;  /* 0x0001502c01007387 */ /* 0x000fe80000100a00 */
[----:B------:R-:W-:Y:S04]  /*7e240*/  STL [R1+0x2bdc], R57 ;  /* 0x002bdc3901007387 */ /* 0x000fe80000100800 */
[----:B------:R-:W-:Y:S01]  /*7e250*/  STL [R1+0x2bc8], R56 ;  /* 0x002bc83801007387 */ /* 0x000fe20000100800 */
[----:B---3--:R-:W-:-:S02]  /*7e260*/  LOP3.LUT R12, R41, 0xffff, RZ, 0xc0, !PT ;  /* 0x0000ffff290c7812 */ /* 0x008fc400078ec0ff */
[----:B0-----:R-:W-:-:S03]  /*7e270*/  LOP3.LUT R9, R42, 0xffff, RZ, 0xc0, !PT ;  /* 0x0000ffff2a097812 */ /* 0x001fc600078ec0ff */
[----:B------:R-:W-:Y:S04]  /*7e280*/  STL [R1+0x344], R12 ;  /* 0x0003440c01007387 */ /* 0x000fe80000100800 */
[----:B------:R0:W-:Y:S02]  /*7e290*/  STL [R1+0xc74], R9 ;  /* 0x000c740901007387 */ /* 0x0001e40000100800 */
[----:B0-----:R-:W-:Y:S02]  /*7e2a0*/  PRMT R9, R6, 0x4210, R9 ;  /* 0x0000421006097816 */ /* 0x001fe40000000009 */
[----:B------:R-:W3:Y:S01]  /*7e2b0*/  LDL.LU R6, [R1+0x2d94] ;  /* 0x002d940001067983 */ /* 0x000ee20000300800 */
[----:B------:R-:W-:Y:S01]  /*7e2c0*/  PRMT R8, R19, 0x4210, R12 ;  /* 0x0000421013087816 */ /* 0x000fe2000000000c */
[----:B------:R-:W-:-:S02]  /*7e2d0*/  NOP ;  /* 0x0000000000007918 */ /* 0x000fc40000000000 */
[----:B------:R-:W0:Y:S01]  /*7e2e0*/  LDS.128 R12, [R55] ;  /* 0x00000000370c7984 */ /* 0x000e220000000c00 */
[----:B------:R-:W-:Y:S02]  /*7e2f0*/  LOP3.LUT R7, R7, 0xffff, RZ, 0xc0, !PT ;  /* 0x0000ffff07077812 */ /* 0x000fe400078ec0ff */
[----:B------:R-:W-:Y:S02]  /*7e300*/  LOP3.LUT R0, R23, 0xffff, RZ, 0xc0, !PT ;  /* 0x0000ffff17007812 */ /* 0x000fe400078ec0ff */
[----:B------:R-:W-:Y:S02]  /*7e310*/  PRMT R10, R20, 0x4210, R7 ;  /* 0x00004210140a7816 */ /* 0x000fe40000000007 */
[----:B------:R-:W-:Y:S01]  /*7e320*/  PRMT R11, R17, 0x4210, R0 ;  /* 0x00004210110b7816 */ /* 0x000fe20000000000 */
[----:B------:R1:W-:Y:S01]  /*7e330*/  STL [R1+0xc80], R7 ;  /* 0x000c800701007387 */ /* 0x0003e20000100800 */
[----:B------:R-:W-:-:S03]  /*7e340*/  NOP ;  /* 0x0000000000007918 */ /* 0x000fc60000000000 */
[----:B------:R-:W3:Y:S04]  /*7e350*/  LDL.LU R23, [R1+0x270] ;  /* 0x0002700001177983 */ /* 0x000ee80000300800 */
[----:B------:R2:W-:Y:S04]  /*7e360*/  STL [R1+0xc8c], R0 ;  /* 0x000c8c0001007387 */ /* 0x0005e80000100800 */
[----:B------:R4:W-:Y:S04]  /*7e370*/  STSM.16.M88.4 [R55], R8 ;  /* 0x0000000837007844 */ /* 0x0009e80000000200 */
[----:B0-----:R-:W-:Y:S01]  /*7e380*/  STL.64 [R1+0x140], R12 ;  /* 0x0001400c01007387 */ /* 0x001fe20000100a00 */
[----:B-1----:R-:W-:-:S03]  /*7e390*/  IMAD.MOV.U32 R7, RZ, RZ, R15 ;  /* 0x000000ffff077224 */ /* 0x002fc600078e000f */
[----:B------:R-:W-:Y:S01]  /*7e3a0*/  STL [R1+0x148], R14 ;  /* 0x0001480e01007387 */ /* 0x000fe20000100800 */
[----:B------:R-:W-:-:S03]  /*7e3b0*/  NOP ;  /* 0x0000000000007918 */ /* 0x000fc60000000000 */
[----:B------:R-:W0:Y:S01]  /*7e3c0*/  LDS.128 R12, [R55] ;  /* 0x00000000370c7984 */ /* 0x000e220000000c00 */
[----:B--2---:R-:W-:Y:S02]  /*7e3d0*/  LOP3.LUT R0, R43, 0xffff, RZ, 0xc0, !PT ;  /* 0x0000ffff2b007812 */ /* 0x004fe400078ec0ff */
[----:B----4-:R-:W-:Y:S02]  /*7e3e0*/  LOP3.LUT R53, R53, 0xffff, RZ, 0xc0, !PT ;  /* 0x0000ffff35357812 */ /* 0x010fe400078ec0ff */
[----:B------:R-:W-:Y:S01]  /*7e3f0*/  LOP3.LUT R57, R60, 0xffff, RZ, 0xc0, !PT ;  /* 0x0000ffff3c397812 */ /* 0x000fe200078ec0ff */
[----:B------:R-:W-:Y:S01]  /*7e400*/  STL [R1+0x2bc4], R7 ;  /* 0x002bc40701007387 */ /* 0x000fe20000100800 */
[----:B------:R-:W-:Y:S02]  /*7e410*/  LOP3.LUT R56, R39, 0xffff, RZ, 0xc0, !PT ;  /* 0x0000ffff27387812 */ /* 0x000fe400078ec0ff */
[----:B------:R-:W-:Y:S01]  /*7e420*/  PRMT R10, R3, 0x4210, R57 ;  /* 0x00004210030a7816 */ /* 0x000fe20000000039 */
[----:B------:R-:W-:Y:S04]  /*7e430*/  STL [R1+0x340], R0 ;  /* 0x0003400001007387 */ /* 0x000fe80000100800 */
[----:B------:R-:W-:Y:S04]  /*7e440*/  STL [R1+0x2ca4], R53 ;  /* 0x002ca43501007387 */ /* 0x000fe80000100800 */
[----:B------:R-:W-:Y:S04]  /*7e450*/  STL [R1+0x2ca8], R57 ;  /* 0x002ca83901007387 */ /* 0x000fe80000100800 */
[----:B------:R-:W-:Y:S01]  /*7e460*/  STL [R1+0x2cac], R56 ;  /* 0x002cac3801007387 */ /* 0x000fe20000100800 */
[----:B0-----:R-:W-:-:S03]  /*7e470*/  IMAD.MOV.U32 R3, RZ, RZ, R13 ;  /* 0x000000ffff037224 */ /* 0x001fc600078e000d */
[----:B------:R-:W-:Y:S04]  /*7e480*/  STL [R1+0x130], R12 ;  /* 0x0001300c01007387 */ /* 0x000fe80000100800 */
[----:B------:R-:W-:Y:S04]  /*7e490*/  STL [R1+0x138], R14 ;  /* 0x0001380e01007387 */ /* 0x000fe80000100800 */
[----:B------:R-:W-:Y:S01]  /*7e4a0*/  STL [R1+0x2be8], R3 ;  /* 0x002be80301007387 */ /* 0x000fe20000100800 */
[----:B---3--:R-:W-:Y:S01]  /*7e4b0*/  PRMT R9, R6, 0x4210, R53 ;  /* 0x0000421006097816 */ /* 0x008fe20000000035 */
[----:B------:R-:W-:-:S05]  /*7e4c0*/  IMAD.MOV.U32 R6, RZ, RZ, R15 ;  /* 0x000000ffff067224 */ /* 0x000fca00078e000f */
[----:B------:R-:W-:Y:S04]  /*7e4d0*/  STL [R1+0x2bcc], R6 ;  /* 0x002bcc0601007387 */ /* 0x000fe80000100800 */
[----:B------:R-:W-:Y:S04]  /*7e4e0*/  STL [R1+0x2cb0], R55 ;  /* 0x002cb03701007387 */ /* 0x000fe80000100800 */
[----:B------:R-:W2:Y:S01]  /*7e4f0*/  LDL.LU R47, [R1+0x50] ;  /* 0x00005000012f7983 */ /* 0x000ea20000300800 */
[----:B------:R-:W-:Y:S02]  /*7e500*/  PRMT R8, R37, 0x4210, R0 ;  /* 0x0000421025087816 */ /* 0x000fe40000000000 */
[----:B------:R-:W-:Y:S01]  /*7e510*/  PRMT R11, R18, 0x4210, R56 ;  /* 0x00004210120b7816 */ /* 0x000fe20000000038 */
[----:B------:R-:W-:-:S04]  /*7e520*/  NOP ;  /* 0x0000000000007918 */ /* 0x000fc80000000000 */
[----:B------:R0:W-:Y:S01]  /*7e530*/  STSM.16.M88.4 [R55], R8 ;  /* 0x0000000837007844 */ /* 0x0001e20000000200 */
[----:B------:R-:W-:Y:S02]  /*7e540*/  SHF.R.U32.HI R39, RZ, 0x8, R27 ;  /* 0x00000008ff277819 */ /* 0x000fe4000001161b */
[----:B------:R-:W-:Y:S01]  /*7e550*/  SHF.R.U32.HI R40, RZ, 0x8, R31 ;  /* 0x00000008ff287819 */ /* 0x000fe2000001161f */
[----:B------:R-:W3:Y:S01]  /*7e560*/  LDL.LU R41, [R1+0x200] ;  /* 0x0002000001297983 */ /* 0x000ee20000300800 */
[----:B0-----:R-:W-:Y:S02]  /*7e570*/  SHF.R.U32.HI R9, RZ, 0x8, R22 ;  /* 0x00000008ff097819 */ /* 0x001fe40000011616 */
[----:B------:R-:W-:Y:S02]  /*7e580*/  SHF.R.U32.HI R8, RZ, 0x8, R21 ;  /* 0x00000008ff087819 */ /* 0x000fe40000011615 */
[----:B------:R-:W-:Y:S02]  /*7e590*/  LOP3.LUT R9, R9, 0xffff, RZ, 0xc0, !PT ;  /* 0x0000ffff09097812 */ /* 0x000fe400078ec0ff */
[----:B------:R-:W-:-:S04]  /*7e5a0*/  LOP3.LUT R8, R8, 0xffff, RZ, 0xc0, !PT ;  /* 0x0000ffff08087812 */ /* 0x000fc800078ec0ff */
[----:B------:R-:W-:Y:S02]  /*7e5b0*/  PRMT R0, R9, 0x3340, R8 ;  /* 0x0000334009007816 */ /* 0x000fe40000000008 */
[----:B------:R-:W-:Y:S02]  /*7e5c0*/  SHF.R.U32.HI R8, RZ, 0x8, R28 ;  /* 0x00000008ff087819 */ /* 0x000fe4000001161c */
[----:B------:R-:W-:Y:S02]  /*7e5d0*/  LOP3.LUT R39, R39, 0xffff, RZ, 0xc0, !PT ;  /* 0x0000ffff27277812 */ /* 0x000fe400078ec0ff */
[----:B------:R-:W-:Y:S02]  /*7e5e0*/  LOP3.LUT R8, R8, 0xffff, RZ, 0xc0, !PT ;  /* 0x0000ffff08087812 */ /* 0x000fe400078ec0ff */
[----:B------:R-:W-:Y:S02]  /*7e5f0*/  SHF.R.U32.HI R37, RZ, 0x8, R29 ;  /* 0x00000008ff257819 */ /* 0x000fe4000001161d */
[----:B------:R-:W-:-:S02]  /*7e600*/  PRMT R39, R8, 0x3340, R39 ;  /* 0x0000334008277816 */ /* 0x000fc40000000027 */
        /* <DEDUP_REMOVED lines=8> */
[----:B------:R-:W-:Y:S02]  /*7e690*/  SHF.R.U32.HI R23, RZ, 0x8, R23 ;  /* 0x00000008ff177819 */ /* 0x000fe40000011617 */
[----:B------:R-:W-:Y:S02]  /*7e6a0*/  SHF.R.U32.HI R9, RZ, 0x8, R25 ;  /* 0x00000008ff097819 */ /* 0x000fe40000011619 */
[----:B------:R-:W-:Y:S02]  /*7e6b0*/  SHF.R.U32.HI R8, RZ, 0x8, R24 ;  /* 0x00000008ff087819 */ /* 0x000fe40000011618 */
[----:B------:R-:W-:-:S02]  /*7e6c0*/  SHF.R.U32.HI R22, RZ, 0x8, R26 ;  /* 0x00000008ff167819 */ /* 0x000fc4000001161a */
[----:B------:R-:W-:Y:S02]  /*7e6d0*/  LOP3.LUT R23, R23, 0xffff, RZ, 0xc0, !PT ;  /* 0x0000ffff17177812 */ /* 0x000fe400078ec0ff */
[----:B------:R-:W-:Y:S02]  /*7e6e0*/  LOP3.LUT R9, R9, 0xffff, RZ, 0xc0, !PT ;  /* 0x0000ffff09097812 */ /* 0x000fe400078ec0ff */
[----:B------:R-:W-:Y:S02]  /*7e6f0*/  LOP3.LUT R8, R8, 0xffff, RZ, 0xc0, !PT ;  /* 0x0000ffff08087812 */ /* 0x000fe400078ec0ff */
[----:B------:R-:W-:Y:S01]  /*7e700*/  SHF.R.U32.HI R21, RZ, 0x8, R34 ;  /* 0x00000008ff157819 */ /* 0x000fe20000011622 */
[----:B------:R0:W-:Y:S01]  /*7e710*/  STL [R1+0x54], R0 ;  /* 0x0000540001007387 */ /* 0x0001e20000100800 */
[----:B------:R-:W-:Y:S02]  /*7e720*/  LOP3.LUT R22, R22, 0xffff, RZ, 0xc0, !PT ;  /* 0x0000ffff16167812 */ /* 0x000fe400078ec0ff */
[----:B------:R-:W-:Y:S01]  /*7e730*/  SHF.R.U32.HI R20, RZ, 0x8, R33 ;  /* 0x00000008ff147819 */ /* 0x000fe20000011621 */
[----:B------:R-:W4:Y:S01]  /*7e740*/  LDL.LU R42, [R1+0x58] ;  /* 0x00005800012a7983 */ /* 0x000f220000300800 */
[----:B------:R-:W-:-:S02]  /*7e750*/  SHF.R.U32.HI R11, RZ, 0x8, R36 ;  /* 0x00000008ff0b7819 */ /* 0x000fc40000011624 */
[----:B------:R-:W-:Y:S01]  /*7e760*/  SHF.R.U32.HI R10, RZ, 0x8, R35 ;  /* 0x00000008ff0a7819 */ /* 0x000fe20000011623 */
[----:B------:R-:W4:Y:S01]  /*7e770*/  LDL.LU R43, [R1+0x204] ;  /* 0x00020400012b7983 */ /* 0x000f220000300800 */
[----:B------:R-:W-:Y:S02]  /*7e780*/  PRMT R23, R23, 0x3340, R1 ;  /* 0x0000334017177816 */ /* 0x000fe40000000001 */
[----:B0-----:R-:W-:Y:S01]  /*7e790*/  PRMT R0, R9, 0x3340, R8 ;  /* 0x0000334009007816 */ /* 0x001fe20000000008 */
[----:B------:R-:W4:Y:S01]  /*7e7a0*/  LDL.LU R60, [R1+0x208] ;  /* 0x00020800013c7983 */ /* 0x000f220000300800 */
[----:B------:R-:W-:Y:S02]  /*7e7b0*/  LOP3.LUT R21, R21, 0xffff, RZ, 0xc0, !PT ;  /* 0x0000ffff15157812 */ /* 0x000fe400078ec0ff */
[----:B------:R-:W-:Y:S02]  /*7e7c0*/  SHF.R.U32.HI R8, RZ, 0x8, R59 ;  /* 0x00000008ff087819 */ /* 0x000fe4000001163b */
[----:B------:R-:W-:-:S02]  /*7e7d0*/  PRMT R22, R22, 0x3340, R1 ;  /* 0x0000334016167816 */ /* 0x000fc40000000001 */
[----:B------:R-:W-:Y:S02]  /*7e7e0*/  LOP3.LUT R20, R20, 0xffff, RZ, 0xc0, !PT ;  /* 0x0000ffff14147812 */ /* 0x000fe400078ec0ff */
[----:B------:R-:W-:Y:S02]  /*7e7f0*/  SHF.R.U32.HI R19, RZ, 0x8, R38 ;  /* 0x00000008ff137819 */ /* 0x000fe40000011626 */
[----:B------:R-:W-:Y:S02]  /*7e800*/  LOP3.LUT R11, R11, 0xffff, RZ, 0xc0, !PT ;  /* 0x0000ffff0b0b7812 */ /* 0x000fe400078ec0ff */
[----:B------:R-:W-:Y:S01]  /*7e810*/  LOP3.LUT R10, R10, 0xffff, RZ, 0xc0, !PT ;  /* 0x0000ffff0a0a7812 */ /* 0x000fe200078ec0ff */
[----:B------:R-:W-:Y:S01]  /*7e820*/  STL [R1+0x2cc8], R23 ;  /* 0x002cc81701007387 */ /* 0x000fe20000100800 */
[--C-:B------:R-:W-:Y:S02]  /*7e830*/  PRMT R21, R21, 0x3340, R1.reuse ;  /* 0x0000334015157816 */ /* 0x100fe40000000001 */
[----:B------:R-:W-:Y:S01]  /*7e840*/  LOP3.LUT R8, R8, 0xffff, RZ, 0xc0, !PT ;  /* 0x0000ffff08087812 */ /* 0x000fe200078ec0ff */
[----:B------:R-:W-:Y:S01]  /*7e850*/  STL [R1+0x2ccc], R39 ;  /* 0x002ccc2701007387 */ /* 0x000fe20000100800 */
[----:B------:R-:W-:-:S02]  /*7e860*/  PRMT R20, R20, 0x3340, R1 ;  /* 0x0000334014147816 */ /* 0x000fc40000000001 */
[----:B------:R-:W-:Y:S01]  /*7e870*/  LOP3.LUT R19, R19, 0xffff, RZ, 0xc0, !PT ;  /* 0x0000ffff13137812 */ /* 0x000fe200078ec0ff */
[----:B------:R-:W-:Y:S01]  /*7e880*/  STL [R1+0x2cd0], R22 ;  /* 0x002cd01601007387 */ /* 0x000fe20000100800 */
[----:B------:R-:W-:-:S03]  /*7e890*/  PRMT R3, R11, 0x3340, R10 ;  /* 0x000033400b037816 */ /* 0x000fc6000000000a */
[----:B------:R-:W-:Y:S01]  /*7e8a0*/  STL [R1+0x2cd4], R37 ;  /* 0x002cd42501007387 */ /* 0x000fe20000100800 */
[----:B------:R-:W-:-:S03]  /*7e8b0*/  PRMT R19, R19, 0x3340, R1 ;  /* 0x0000334013137816 */ /* 0x000fc60000000001 */
[----:B------:R-:W-:Y:S04]  /*7e8c0*/  STL [R1+0x2cd8], R40 ;  /* 0x002cd82801007387 */ /* 0x000fe80000100800 */
[----:B------:R-:W-:Y:S04]  /*7e8d0*/  STL [R1+0x2cf4], R21 ;  /* 0x002cf41501007387 */ /* 0x000fe80000100800 */
[----:B------:R-:W-:Y:S04]  /*7e8e0*/  STL [R1+0x2d00], R20 ;  /* 0x002d001401007387 */ /* 0x000fe80000100800 */
[----:B------:R-:W-:Y:S04]  /*7e8f0*/  STL [R1+0x2d04], R3 ;  /* 0x002d040301007387 */ /* 0x000fe80000100800 */
[----:B------:R0:W-:Y:S01]  /*7e900*/  STL [R1+0x4c], R0 ;  /* 0x00004c0001007387 */ /* 0x0001e20000100800 */
[----:B--2---:R-:W-:-:S04]  /*7e910*/  SHF.R.U32.HI R9, RZ, 0x8, R47 ;  /* 0x00000008ff097819 */ /* 0x004fc8000001162f */
[----:B------:R-:W-:-:S04]  /*7e920*/  LOP3.LUT R9, R9, 0xffff, RZ, 0xc0, !PT ;  /* 0x0000ffff09097812 */ /* 0x000fc800078ec0ff */
[----:B------:R-:W-:Y:S02]  /*7e930*/  PRMT R6, R9, 0x3340, R8 ;  /* 0x0000334009067816 */ /* 0x000fe40000000008 */
[----:B------:R-:W-:-:S03]  /*7e940*/  SHF.R.U32.HI R9, RZ, 0x8, R5 ;  /* 0x00000008ff097819 */ /* 0x000fc60000011605 */
[----:B------:R-:W-:Y:S04]  /*7e950*/  STL [R1+0x2d08], R6 ;  /* 0x002d080601007387 */ /* 0x000fe80000100800 */
[----:B------:R-:W-:Y:S04]  /*7e960*/  STL [R1+0x2d0c], R19 ;  /* 0x002d0c1301007387 */ /* 0x000fe80000100800 */
[----:B------:R-:W2:Y:S01]  /*7e970*/  LDL.LU R5, [R1+0x2d90] ;  /* 0x002d900001057983 */ /* 0x000ea20000300800 */
[----:B---3--:R-:W-:Y:S02]  /*7e980*/  SHF.R.U32.HI R15, RZ, 0x8, R41 ;  /* 0x00000008ff0f7819 */ /* 0x008fe40000011629 */
[----:B------:R-:W-:-:S02]  /*7e990*/  LOP3.LUT R9, R9, 0xffff, RZ, 0xc0, !PT ;  /* 0x0000ffff09097812 */ /* 0x000fc400078ec0ff */
[----:B------:R-:W-:-:S04]  /*7e9a0*/  LOP3.LUT R15, R15, 0xffff, RZ, 0xc0, !PT ;  /* 0x0000ffff0f0f7812 */ /* 0x000fc800078ec0ff */
[----:B------:R-:W-:Y:S02]  /*7e9b0*/  PRMT R15, R15, 0x3340, R1 ;  /* 0x000033400f0f7816 */ /* 0x000fe40000000001 */
[----:B------:R-:W-:-:S03]  /*7e9c0*/  SHF.R.U32.HI R27, RZ, 0x8, R50 ;  /* 0x00000008ff1b7819 */ /* 0x000fc60000011632 */
[----:B------:R-:W-:Y:S01]  /*7e9d0*/  STL [R1+0x2d10], R15 ;  /* 0x002d100f01007387 */ /* 0x000fe20000100800 */
[----:B------:R-:W-:-:S04]  /*7e9e0*/  LOP3.LUT R27, R27, 0xffff, RZ, 0xc0, !PT ;  /* 0x0000ffff1b1b7812 */ /* 0x000fc800078ec0ff */
[----:B------:R-:W-:Y:S02]  /*7e9f0*/  PRMT R27, R27, 0x3340, R1 ;  /* 0x000033401b1b7816 */ /* 0x000fe40000000001 */
[----:B----4-:R-:W-:-:S04]  /*7ea00*/  SHF.R.U32.HI R8, RZ, 0x8, R42 ;  /* 0x00000008ff087819 */ /* 0x010fc8000001162a */
[----:B------:R-:W-:-:S04]  /*7ea10*/  LOP3.LUT R8, R8, 0xffff, RZ, 0xc0, !PT ;  /* 0x0000ffff08087812 */ /* 0x000fc800078ec0ff */
[----:B0-----:R-:W-:Y:S02]  /*7ea20*/  PRMT R0, R9, 0x3340, R8 ;  /* 0x0000334009007816 */ /* 0x001fe40000000008 */
[----:B------:R-:W-:Y:S02]  /*7ea30*/  SHF.R.U32.HI R9, RZ, 0x8, R43 ;  /* 0x00000008ff097819 */ /* 0x000fe4000001162b */
[----:B------:R-:W-:Y:S02]  /*7ea40*/  SHF.R.U32.HI R8, RZ, 0x8, R60 ;  /* 0x00000008ff087819 */ /* 0x000fe4000001163c */
[----:B------:R-:W-:Y:S02]  /*7ea50*/  LOP3.LUT R9, R9, 0xffff, RZ, 0xc0, !PT ;  /* 0x0000ffff09097812 */ /* 0x000fe400078ec0ff */
[----:B------:R-:W-:Y:S01]  /*7ea60*/  LOP3.LUT R8, R8, 0xffff, RZ, 0xc0, !PT ;  /* 0x0000ffff08087812 */ /* 0x000fe200078ec0ff */
[----:B------:R0:W-:Y:S03]  /*7ea70*/  STL [R1+0x3c], R0 ;  /* 0x00003c0001007387 */ /* 0x0001e60000100800 */
[----:B0-----:R-:W-:-:S02]  /*7ea80*/  PRMT R0, R9, 0x3340, R8 ;  /* 0x0000334009007816 */ /* 0x001fc40000000008 */
[----:B------:R-:W-:Y:S02]  /*7ea90*/  SHF.R.U32.HI R9, RZ, 0x8, R61 ;  /* 0x00000008ff097819 */ /* 0x000fe4000001163d */
[----:B------:R-:W-:Y:S02]  /*7eaa0*/  SHF.R.U32.HI R8, RZ, 0x8, R52 ;  /* 0x00000008ff087819 */ /* 0x000fe40000011634 */
[----:B------:R-:W-:Y:S02]  /*7eab0*/  LOP3.LUT R9, R9, 0xffff, RZ, 0xc0, !PT ;  /* 0x0000ffff09097812 */ /* 0x000fe400078ec0ff */
[----:B------:R-:W-:Y:S01]  /*7eac0*/  LOP3.LUT R8, R8, 0xffff, RZ, 0xc0, !PT ;  /* 0x0000ffff08087812 */ /* 0x000fe200078ec0ff */
[----:B------:R-:W-:Y:S01]  /*7ead0*/  NOP ;  /* 0x0000000000007918 */ /* 0x000fe20000000000 */
[----:B--2---:R-:W-:Y:S02]  /*7eae0*/  SHF.R.U32.HI R11, RZ, 0x8, R5 ;  /* 0x00000008ff0b7819 */ /* 0x004fe40000011605 */
[----:B------:R-:W2:Y:S02]  /*7eaf0*/  LDL.LU R5, [R1+0x2d8c] ;  /* 0x002d8c0001057983 */ /* 0x000ea40000300800 */
[----:B------:R-:W-:-:S04]  /*7eb00*/  LOP3.LUT R11, R11, 0xffff, RZ, 0xc0, !PT ;  /* 0x0000ffff0b0b7812 */ /* 0x000fc800078ec0ff */
[----:B------:R-:W-:-:S05]  /*7eb10*/  PRMT R11, R11, 0x3340, R1 ;  /* 0x000033400b0b7816 */ /* 0x000fca0000000001 */
[----:B------:R-:W-:Y:S04]  /*7eb20*/  STL [R1+0x2d14], R11 ;  /* 0x002d140b01007387 */ /* 0x000fe80000100800 */
[----:B------:R0:W-:Y:S04]  /*7eb30*/  STL [R1+0x38], R0 ;  /* 0x0000380001007387 */ /* 0x0001e80000100800 */
[----:B------:R-:W3:Y:S04]  /*7eb40*/  LDL.LU R50, [R1+0x2d88] ;  /* 0x002d880001327983 */ /* 0x000ee80000300800 */
[----:B------:R-:W-:Y:S01]  /*7eb50*/  STL [R1+0x2cc4], R27 ;  /* 0x002cc41b01007387 */ /* 0x000fe20000100800 */
[----:B0-----:R-:W-:-:S03]  /*7eb60*/  PRMT R0, R9, 0x3340, R8 ;  /* 0x0000334009007816 */ /* 0x001fc60000000008 */
[----:B------:R-:W4:Y:S01]  /*7eb70*/  LDL.LU R60, [R1+0x2890] ;  /* 0x00289000013c7983 */ /* 0x000f220000300800 */
[----:B------:R-:W-:-:S03]  /*7eb80*/  SHF.R.U32.HI R9, RZ, 0x8, R54 ;  /* 0x00000008ff097819 */ /* 0x000fc60000011636 */
[----:B------:R-:W4:Y:S04]  /*7eb90*/  LDL.LU R61, [R1+0x2804] ;  /* 0x00280400013d7983 */ /* 0x000f280000300800 */
[----:B------:R0:W-:Y:S04]  /*7eba0*/  STL [R1+0x44], R0 ;  /* 0x0000440001007387 */ /* 0x0001e80000100800 */
[----:B------:R-:W4:Y:S04]  /*7ebb0*/  LDL.LU R52, [R1+0x284c] ;  /* 0x00284c0001347983 */ /* 0x000f280000300800 */
[----:B------:R-:W4:Y:S01]  /*7ebc0*/  LDL.LU R54, [R1+0x2d84] ;  /* 0x002d840001367983 */ /* 0x000f220000300800 */
[----:B------:R-:W-:-:S02]  /*7ebd0*/  SHF.R.U32.HI R28, RZ, 0x8, R4 ;  /* 0x00000008ff1c7819 */ /* 0x000fc40000011604 */
[----:B------:R-:W-:Y:S02]  /*7ebe0*/  SHF.R.U32.HI R8, RZ, 0x8, R51 ;  /* 0x00000008ff087819 */ /* 0x000fe40000011633 */
[----:B------:R-:W-:Y:S01]  /*7ebf0*/  LOP3.LUT R28, R28, 0xffff, RZ, 0xc0, !PT ;  /* 0x0000ffff1c1c7812 */ /* 0x000fe200078ec0ff */
[----:B------:R-:W4:Y:S01]  /*7ec00*/  LDL.LU R51, [R1+0x2d80] ;  /* 0x002d800001337983 */ /* 0x000f220000300800 */
[----:B------:R-:W-:Y:S02]  /*7ec10*/  LOP3.LUT R9, R9, 0xffff, RZ, 0xc0, !PT ;  /* 0x0000ffff09097812 */ /* 0x000fe400078ec0ff */
[----:B------:R-:W-:Y:S01]  /*7ec20*/  LOP3.LUT R8, R8, 0xffff, RZ, 0xc0, !PT ;  /* 0x0000ffff08087812 */ /* 0x000fe200078ec0ff */
[----:B------:R-:W4:Y:S01]  /*7ec30*/  LDL.LU R4, [R1+0x2d7c] ;  /* 0x002d7c0001047983 */ /* 0x000f220000300800 */
[----:B------:R-:W-:Y:S02]  /*7ec40*/  PRMT R28, R28, 0x3340, R1 ;  /* 0x000033401c1c7816 */ /* 0x000fe40000000001 */
[----:B0-----:R-:W-:-:S02]  /*7ec50*/  PRMT R0, R9, 0x3340, R8 ;  /* 0x0000334009007816 */ /* 0x001fc40000000008 */
[----:B------:R-:W-:Y:S01]  /*7ec60*/  SHF.R.U32.HI R32, RZ, 0x8, R2 ;  /* 0x00000008ff207819 */ /* 0x000fe20000011602 */
[----:B------:R-:W-:Y:S04]  /*7ec70*/  STL [R1+0x2d18], R28 ;  /* 0x002d181c01007387 */ /* 0x000fe80000100800 */
[----:B------:R0:W-:Y:S01]  /*7ec80*/  STL [R1+0x40], R0 ;  /* 0x0000400001007387 */ /* 0x0001e20000100800 */
[----:B------:R-:W-:-:S03]  /*7ec90*/  LOP3.LUT R32, R32, 0xffff, RZ, 0xc0, !PT ;  /* 0x0000ffff20207812 */ /* 0x000fc600078ec0ff */
[----:B------:R-:W4:Y:S01]  /*7eca0*/  LDL.LU R2, [R1+0x2d78] ;  /* 0x002d780001027983 */ /* 0x000f220000300800 */
[----:B------:R-:W-:Y:S02]  /*7ecb0*/  PRMT R32, R32, 0x3340, R1 ;  /* 0x0000334020207816 */ /* 0x000fe40000000001 */
[----:B------:R-:W-:Y:S02]  /*7ecc0*/  SHF.R.U32.HI R38, RZ, 0x8, R49 ;  /* 0x00000008ff267819 */ /* 0x000fe40000011631 */
[----:B------:R-:W-:Y:S02]  /*7ecd0*/  SHF.R.U32.HI R35, RZ, 0x8, R48 ;  /* 0x00000008ff237819 */ /* 0x000fe40000011630 */
[----:B------:R-:W-:Y:S02]  /*7ece0*/  LOP3.LUT R38, R38, 0xffff, RZ, 0xc0, !PT ;  /* 0x0000ffff26267812 */ /* 0x000fe400078ec0ff */
[----:B------:R-:W-:Y:S02]  /*7ecf0*/  LOP3.LUT R35, R35, 0xffff, RZ, 0xc0, !PT ;  /* 0x0000ffff23237812 */ /* 0x000fe400078ec0ff */
[----:B------:R-:W-:-:S02]  /*7ed00*/  PRMT R38, R38, 0x3340, R1 ;  /* 0x0000334026267816 */ /* 0x000fc40000000001 */
[----:B------:R-:W-:Y:S02]  /*7ed10*/  PRMT R35, R35, 0x3340, R1 ;  /* 0x0000334023237816 */ /* 0x000fe40000000001 */
[----:B--2---:R-:W-:Y:S02]  /*7ed20*/  SHF.R.U32.HI R9, RZ, 0x8, R5 ;  /* 0x00000008ff097819 */ /* 0x004fe40000011605 */
[----:B------:R-:W2:Y:S02]  /*7ed30*/  LDL.LU R5, [R1+0x2d74] ;  /* 0x002d740001057983 */ /* 0x000ea40000300800 */
[----:B------:R-:W-:Y:S02]  /*7ed40*/  LOP3.LUT R9, R9, 0xffff, RZ, 0xc0, !PT ;  /* 0x0000ffff09097812 */ /* 0x000fe400078ec0ff */
[----:B---3--:R-:W-:Y:S02]  /*7ed50*/  SHF.R.U32.HI R8, RZ, 0x8, R50 ;  /* 0x00000008ff087819 */ /* 0x008fe40000011632 */
[----:B------:R-:W3:Y:S02]  /*7ed60*/  LDL.LU R50, [R1+0x2d70] ;  /* 0x002d700001327983 */ /* 0x000ee40000300800 */
[----:B------:R-:W-:-:S04]  /*7ed70*/  LOP3.LUT R8, R8, 0xffff, RZ, 0xc0, !PT ;  /* 0x0000ffff08087812 */ /* 0x000fc800078ec0ff */
[----:B0-----:R-:W-:Y:S01]  /*7ed80*/  PRMT R0, R9, 0x3340, R8 ;  /* 0x0000334009007816 */ /* 0x001fe20000000008 */
[----:B------:R-:W-:Y:S04]  /*7ed90*/  STL [R1+0x2d1c], R32 ;  /* 0x002d1c2001007387 */ /* 0x000fe80000100800 */
[----:B------:R0:W-:Y:S01]  /*7eda0*/  STL [R1+0x48], R0 ;  /* 0x0000480001007387 */ /* 0x0001e20000100800 */
[----:B----4-:R-:W-:-:S03]  /*7edb0*/  SHF.R.U32.HI R36, RZ, 0x8, R54 ;  /* 0x00000008ff247819 */ /* 0x010fc60000011636 */
[----:B------:R-:W4:Y:S04]  /*7edc0*/  LDL.LU R54, [R1+0x27c8] ;  /* 0x0027c80001367983 */ /* 0x000f280000300800 */
[----:B------:R-:W4:Y:S01]  /*7edd0*/  LDL.LU R49, [R1+0x2778] ;  /* 0x0027780001317983 */ /* 0x000f220000300800 */
[----:B------:R-:W-:Y:S02]  /*7ede0*/  LOP3.LUT R12, R60, 0xffff, RZ, 0xc0, !PT ;  /* 0x0000ffff3c0c7812 */ /* 0x000fe400078ec0ff */
[----:B------:R-:W-:Y:S02]  /*7edf0*/  LOP3.LUT R13, R61, 0xffff, RZ, 0xc0, !PT ;  /* 0x0000ffff3d0d7812 */ /* 0x000fe400078ec0ff */
[----:B------:R-:W-:Y:S02]  /*7ee00*/  LOP3.LUT R10, R52, 0xffff, RZ, 0xc0, !PT ;  /* 0x0000ffff340a7812 */ /* 0x000fe400078ec0ff */
[----:B------:R-:W-:-:S02]  /*7ee10*/  LOP3.LUT R36, R36, 0xffff, RZ, 0xc0, !PT ;  /* 0x0000ffff24247812 */ /* 0x000fc400078ec0ff */
[--C-:B------:R-:W-:Y:S02]  /*7ee20*/  PRMT R8, R13, 0x3340, R1.reuse ;  /* 0x000033400d087816 */ /* 0x100fe40000000001 */
[----:B------:R-:W-:Y:S02]  /*7ee30*/  PRMT R9, R12, 0x3340, R10 ;  /* 0x000033400c097816 */ /* 0x000fe4000000000a */
[----:B------:R-:W-:Y:S02]  /*7ee40*/  PRMT R36, R36, 0x3340, R1 ;  /* 0x0000334024247816 */ /* 0x000fe40000000001 */
[----:B------:R-:W-:-:S03]  /*7ee50*/  PRMT R52, R9, 0x5410, R8 ;  /* 0x0000541009347816 */ /* 0x000fc60000000008 */
[----:B------:R-:W-:Y:S04]  /*7ee60*/  STL [R1+0x2d20], R36 ;  /* 0x002d202401007387 */ /* 0x000fe80000100800 */
[----:B------:R-:W-:Y:S04]  /*7ee70*/  STL [R1+0x2d24], R38 ;  /* 0x002d242601007387 */ /* 0x000fe80000100800 */
        /* <DEDUP_REMOVED lines=9> */
[----:B------:R-:W-:-:S02]  /*7ef10*/  LOP3.LUT R34, R34, 0xffff, RZ, 0xc0, !PT ;  /* 0x0000ffff22227812 */ /* 0x000fc400078ec0ff */
[----:B------:R-:W-:Y:S02]  /*7ef20*/  LOP3.LUT R33, R33, 0xffff, RZ, 0xc0, !PT ;  /* 0x0000ffff21217812 */ /* 0x000fe400078ec0ff */
[----:B0-----:R-:W-:Y:S02]  /*7ef30*/  PRMT R0, R9, 0x3340, R8 ;  /* 0x0000334009007816 */ /* 0x001fe40000000008 */
[--C-:B------:R-:W-:Y:S02]  /*7ef40*/  PRMT R34, R34, 0x3340, R1.reuse ;  /* 0x0000334022227816 */ /* 0x100fe40000000001 */
[----:B------:R-:W-:Y:S01]  /*7ef50*/  PRMT R33, R33, 0x3340, R1 ;  /* 0x0000334021217816 */ /* 0x000fe20000000001 */
[----:B------:R0:W-:Y:S04]  /*7ef60*/  STL [R1+0x50], R0 ;  /* 0x0000500001007387 */ /* 0x0001e80000100800 */
[----:B------:R-:W4:Y:S04]  /*7ef70*/  LDL.LU R2, [R1+0x28a8] ;  /* 0x0028a80001027983 */ /* 0x000f280000300800 */
[----:B------:R-:W-:Y:S04]  /*7ef80*/  STL [R1+0x2d28], R34 ;  /* 0x002d282201007387 */ /* 0x000fe80000100800 */
[----:B------:R-:W-:Y:S04]  /*7ef90*/  STL [R1+0x2d2c], R33 ;  /* 0x002d2c2101007387 */ /* 0x000fe80000100800 */
[----:B------:R-:W4:Y:S04]  /*7efa0*/  LDL.LU R60, [R1+0x2818] ;  /* 0x00281800013c7983 */ /* 0x000f280000300800 */
[----:B------:R-:W4:Y:S01]  /*7efb0*/  LDL.LU R61, [R1+0x286c] ;  /* 0x00286c00013d7983 */ /* 0x000f220000300800 */
[----:B--2---:R-:W-:-:S02]  /*7efc0*/  SHF.R.U32.HI R31, RZ, 0x8, R5 ;  /* 0x00000008ff1f7819 */ /* 0x004fc40000011605 */
[----:B---3--:R-:W-:Y:S02]  /*7efd0*/  LOP3.LUT R10, R50, 0xffff, RZ, 0xc0, !PT ;  /* 0x0000ffff320a7812 */ /* 0x008fe400078ec0ff */
[----:B------:R-:W-:Y:S02]  /*7efe0*/  LOP3.LUT R31, R31, 0xffff, RZ, 0xc0, !PT ;  /* 0x0000ffff1f1f7812 */ /* 0x000fe400078ec0ff */
[----:B----4-:R-:W-:Y:S02]  /*7eff0*/  LOP3.LUT R12, R54, 0xffff, RZ, 0xc0, !PT ;  /* 0x0000ffff360c7812 */ /* 0x010fe400078ec0ff */
[----:B------:R-:W-:Y:S02]  /*7f000*/  LOP3.LUT R13, R49, 0xffff, RZ, 0xc0, !PT ;  /* 0x0000ffff310d7812 */ /* 0x000fe400078ec0ff */
[----:B------:R-:W-:Y:S02]  /*7f010*/  PRMT R9, R12, 0x3340, R10 ;  /* 0x000033400c097816 */ /* 0x000fe4000000000a */
[----:B------:R-:W-:-:S04]  /*7f020*/  PRMT R8, R13, 0x3340, R1 ;  /* 0x000033400d087816 */ /* 0x000fc80000000001 */
[----:B------:R-:W-:Y:S02]  /*7f030*/  PRMT R50, R9, 0x5410, R8 ;  /* 0x0000541009327816 */ /* 0x000fe40000000008 */
[----:B------:R-:W-:-:S03]  /*7f040*/  SHF.R.U32.HI R9, RZ, 0x8, R12 ;  /* 0x00000008ff097819 */ /* 0x000fc6000001160c */
[----:B------:R-:W-:Y:S01]  /*7f050*/  STL [R1+0x2c68], R50 ;  /* 0x002c683201007387 */ /* 0x000fe20000100800 */
[----:B------:R-:W-:-:S03]  /*7f060*/  SHF.R.U32.HI R8, RZ, 0x8, R10 ;  /* 0x00000008ff087819 */ /* 0x000fc6000001160a */
[----:B------:R-:W2:Y:S04]  /*7f070*/  LDL.LU R54, [R1+0x304] ;  /* 0x0003040001367983 */ /* 0x000ea80000300800 */
[----:B------:R-:W3:Y:S01]  /*7f080*/  LDL.LU R49, [R1+0xc40] ;  /* 0x000c400001317983 */ /* 0x000ee20000300800 */
[----:B------:R-:W-:Y:S02]  /*7f090*/  LOP3.LUT R9, R9, 0xffff, RZ, 0xc0, !PT ;  /* 0x0000ffff09097812 */ /* 0x000fe400078ec0ff */
[----:B------:R-:W-:Y:S02]  /*7f0a0*/  LOP3.LUT R8, R8, 0xffff, RZ, 0xc0, !PT ;  /* 0x0000ffff08087812 */ /* 0x000fe400078ec0ff */
[----:B------:R-:W-:Y:S02]  /*7f0b0*/  PRMT R31, R31, 0x3340, R1 ;  /* 0x000033401f1f7816 */ /* 0x000fe40000000001 */
[----:B-1----:R-:W-:-:S03]  /*7f0c0*/  PRMT R52, R9, 0x3340, R8 ;  /* 0x0000334009347816 */ /* 0x002fc60000000008 */
[----:B------:R-:W-:Y:S04]  /*7f0d0*/  STL [R1+0x2cbc], R31 ;  /* 0x002cbc1f01007387 */ /* 0x000fe80000100800 */
[----:B------:R-:W-:Y:S04]  /*7f0e0*/  STL [R1+0x2cb8], R52 ;  /* 0x002cb83401007387 */ /* 0x000fe80000100800 */
[----:B------:R-:W4:Y:S01]  /*7f0f0*/  LDL.LU R5, [R1+0x28b4] ;  /* 0x0028b40001057983 */ /* 0x000f220000300800 */
[----:B------:R-:W-:Y:S02]  /*7f100*/  SHF.R.U32.HI R30, RZ, 0x8, R13 ;  /* 0x00000008ff1e7819 */ /* 0x000fe4000001160d */
[----:B------:R-:W-:-:S02]  /*7f110*/  SHF.R.U32.HI R29, RZ, 0x8, R48 ;  /* 0x00000008ff1d7819 */ /* 0x000fc40000011630 */
[----:B------:R-:W-:Y:S02]  /*7f120*/  LOP3.LUT R30, R30, 0xffff, RZ, 0xc0, !PT ;  /* 0x0000ffff1e1e7812 */ /* 0x000fe400078ec0ff */
[----:B------:R-:W-:Y:S02]  /*7f130*/  LOP3.LUT R29, R29, 0xffff, RZ, 0xc0, !PT ;  /* 0x0000ffff1d1d7812 */ /* 0x000fe400078ec0ff */
[--C-:B------:R-:W-:Y:S02]  /*7f140*/  PRMT R30, R30, 0x3340, R1.reuse ;  /* 0x000033401e1e7816 */ /* 0x100fe40000000001 */
[----:B------:R-:W-:-:S03]  /*7f150*/  PRMT R29, R29, 0x3340, R1 ;  /* 0x000033401d1d7816 */ /* 0x000fc60000000001 */
[----:B------:R-:W-:Y:S04]  /*7f160*/  STL [R1+0x2d30], R30 ;  /* 0x002d301e01007387 */ /* 0x000fe80000100800 */
[----:B------:R-:W-:Y:S04]  /*7f170*/  STL [R1+0x2d34], R29 ;  /* 0x002d341d01007387 */ /* 0x000fe80000100800 */
[----:B------:R-:W4:Y:S01]  /*7f180*/  LDL.LU R48, [R1+0x2834] ;  /* 0x0028340001307983 */ /* 0x000f220000300800 */
[----:B------:R-:W-:-:S03]  /*7f190*/  LOP3.LUT R13, R2, 0xffff, RZ, 0xc0, !PT ;  /* 0x0000ffff020d7812 */ /* 0x000fc600078ec0ff */
[----:B------:R-:W4:Y:S01]  /*7f1a0*/  LDL.LU R2, [R1+0x2880] ;  /* 0x0028800001027983 */ /* 0x000f220000300800 */
[----:B------:R-:W-:-:S03]  /*7f1b0*/  LOP3.LUT R10, R60, 0xffff, RZ, 0xc0, !PT ;  /* 0x0000ffff3c0a7812 */ /* 0x000fc600078ec0ff */
[----:B------:R-:W4:Y:S01]  /*7f1c0*/  LDL.LU R60, [R1+0xc48] ;  /* 0x000c4800013c7983 */ /* 0x000f220000300800 */
[----:B------:R-:W-:Y:S02]  /*7f1d0*/  LOP3.LUT R12, R61, 0xffff, RZ, 0xc0, !PT ;  /* 0x0000ffff3d0c7812 */ /* 0x000fe400078ec0ff */
[----:B------:R-:W-:Y:S01]  /*7f1e0*/  PRMT R8, R10, 0x3340, R1 ;  /* 0x000033400a087816 */ /* 0x000fe20000000001 */
[----:B------:R-:W4:Y:S01]  /*7f1f0*/  LDL.LU R61, [R1+0x2a5c] ;  /* 0x002a5c00013d7983 */ /* 0x000f220000300800 */
[----:B------:R-:W-:Y:S02]  /*7f200*/  PRMT R9, R13, 0x3340, R12 ;  /* 0x000033400d097816 */ /* 0x000fe4000000000c */
[----:B------:R-:W-:Y:S02]  /*7f210*/  SHF.R.U32.HI R26, RZ, 0x8, R10 ;  /* 0x00000008ff1a7819 */ /* 0x000fe4000001160a */
[----:B0-----:R-:W-:Y:S02]  /*7f220*/  PRMT R0, R9, 0x5410, R8 ;  /* 0x0000541009007816 */ /* 0x001fe40000000008 */
[----:B------:R-:W-:-:S02]  /*7f230*/  SHF.R.U32.HI R9, RZ, 0x8, R13 ;  /* 0x00000008ff097819 */ /* 0x000fc4000001160d */
[----:B------:R-:W-:Y:S02]  /*7f240*/  SHF.R.U32.HI R8, RZ, 0x8, R12 ;  /* 0x00000008ff087819 */ /* 0x000fe4000001160c */
[----:B------:R-:W-:Y:S02]  /*7f250*/  LOP3.LUT R9, R9, 0xffff, RZ, 0xc0, !PT ;  /* 0x0000ffff09097812 */ /* 0x000fe400078ec0ff */
[----:B------:R-:W-:Y:S02]  /*7f260*/  LOP3.LUT R8, R8, 0xffff, RZ, 0xc0, !PT ;  /* 0x0000ffff08087812 */ /* 0x000fe400078ec0ff */
[----:B------:R-:W-:Y:S02]  /*7f270*/  LOP3.LUT R26, R26, 0xffff, RZ, 0xc0, !PT ;  /* 0x0000ffff1a1a7812 */ /* 0x000fe400078ec0ff */
[----:B------:R-:W-:Y:S02]  /*7f280*/  PRMT R56, R9, 0x3340, R8 ;  /* 0x0000334009387816 */ /* 0x000fe40000000008 */
[----:B------:R-:W-:Y:S01]  /*7f290*/  PRMT R26, R26, 0x3340, R1 ;  /* 0x000033401a1a7816 */ /* 0x000fe20000000001 */
[----:B------:R0:W-:Y:S04]  /*7f2a0*/  STL [R1+0x284], R0 ;  /* 0x0002840001007387 */ /* 0x0001e80000100800 */
[----:B------:R-:W-:Y:S04]  /*7f2b0*/  STL [R1+0x2d38], R56 ;  /* 0x002d383801007387 */ /* 0x000fe80000100800 */
[----:B------:R-:W-:Y:S01]  /*7f2c0*/  STL [R1+0x2d3c], R26 ;  /* 0x002d3c1a01007387 */ /* 0x000fe20000100800 */
[----:B--2---:R-:W-:-:S03]  /*7f2d0*/  SHF.R.U32.HI R25, RZ, 0x8, R54 ;  /* 0x00000008ff197819 */ /* 0x004fc60000011636 */
[----:B------:R-:W2:Y:S01]  /*7f2e0*/  LDL.LU R54, [R1+0x28c0] ;  /* 0x0028c00001367983 */ /* 0x000ea20000300800 */
[----:B---3--:R-:W-:Y:S02]  /*7f2f0*/  SHF.R.U32.HI R24, RZ, 0x8, R49 ;  /* 0x00000008ff187819 */ /* 0x008fe40000011631 */
[----:B------:R-:W-:Y:S02]  /*7f300*/  LOP3.LUT R25, R25, 0xffff, RZ, 0xc0, !PT ;  /* 0x0000ffff19197812 */ /* 0x000fe400078ec0ff */
[----:B------:R-:W-:Y:S02]  /*7f310*/  LOP3.LUT R24, R24, 0xffff, RZ, 0xc0, !PT ;  /* 0x0000ffff18187812 */ /* 0x000fe400078ec0ff */
[--C-:B------:R-:W-:Y:S02]  /*7f320*/  PRMT R25, R25, 0x3340, R1.reuse ;  /* 0x0000334019197816 */ /* 0x100fe40000000001 */
[----:B------:R-:W-:-:S03]  /*7f330*/  PRMT R24, R24, 0x3340, R1 ;  /* 0x0000334018187816 */ /* 0x000fc60000000001 */
[----:B------:R-:W-:Y:S04]  /*7f340*/  STL [R1+0x2d40], R25 ;  /* 0x002d401901007387 */ /* 0x000fe80000100800 */
[----:B------:R-:W-:Y:S01]  /*7f350*/  STL [R1+0x2d44], R24 ;  /* 0x002d441801007387 */ /* 0x000fe20000100800 */
[----:B----4-:R-:W-:-:S03]  /*7f360*/  LOP3.LUT R13, R5, 0xffff, RZ, 0xc0, !PT ;  /* 0x0000ffff050d7812 */ /* 0x010fc600078ec0ff */
[----:B------:R-:W3:Y:S04]  /*7f370*/  LDL.LU R49, [R1+0x2840] ;  /* 0x0028400001317983 */ /* 0x000ee80000300800 */
[----:B------:R-:W4:Y:S01]  /*7f380*/  LDL.LU R5, [R1+0x288c] ;  /* 0x00288c0001057983 */ /* 0x000f220000300800 */
[----:B------:R-:W-:-:S03]  /*7f390*/  LOP3.LUT R10, R48, 0xffff, RZ, 0xc0, !PT ;  /* 0x0000ffff300a7812 */ /* 0x000fc600078ec0ff */
[----:B------:R-:W4:Y:S01]  /*7f3a0*/  LDL.LU R48, [R1+0x2a6c] ;  /* 0x002a6c0001307983 */ /* 0x000f220000300800 */
[----:B------:R-:W-:Y:S02]  /*7f3b0*/  LOP3.LUT R12, R2, 0xffff, RZ, 0xc0, !PT ;  /* 0x0000ffff020c7812 */ /* 0x000fe400078ec0ff */
[----:B------:R-:W-:Y:S02]  /*7f3c0*/  PRMT R8, R10, 0x3340, R1 ;  /* 0x000033400a087816 */ /* 0x000fe40000000001 */
[----:B------:R-:W-:Y:S02]  /*7f3d0*/  PRMT R9, R13, 0x3340, R12 ;  /* 0x000033400d097816 */ /* 0x000fe4000000000c */
[----:B------:R-:W-:Y:S02]  /*7f3e0*/  SHF.R.U32.HI R18, RZ, 0x8, R10 ;  /* 0x00000008ff127819 */ /* 0x000fe4000001160a */
[----:B------:R-:W-:Y:S02]  /*7f3f0*/  PRMT R2, R9, 0x5410, R8 ;  /* 0x0000541009027816 */ /* 0x000fe40000000008 */
        /* <DEDUP_REMOVED lines=8> */
[----:B------:R-:W-:Y:S02]  /*7f480*/  LOP3.LUT R16, R16, 0xffff, RZ, 0xc0, !PT ;  /* 0x0000ffff10107812 */ /* 0x000fe400078ec0ff */
[----:B------:R-:W-:Y:S02]  /*7f490*/  PRMT R53, R9, 0x3340, R8 ;  /* 0x0000334009357816 */ /* 0x000fe40000000008 */
[--C-:B------:R-:W-:Y:S02]  /*7f4a0*/  PRMT R18, R18, 0x3340, R1.reuse ;  /* 0x0000334012127816 */ /* 0x100fe40000000001 */
[--C-:B------:R-:W-:Y:S01]  /*7f4b0*/  PRMT R17, R17, 0x3340, R1.reuse ;  /* 0x0000334011117816 */ /* 0x100fe20000000001 */
[----:B------:R-:W-:Y:S01]  /*7f4c0*/  STL [R1+0x2c40], R2 ;  /* 0x002c400201007387 */ /* 0x000fe20000100800 */
[----:B------:R-:W-:-:S03]  /*7f4d0*/  PRMT R16, R16, 0x3340, R1 ;  /* 0x0000334010107816 */ /* 0x000fc60000000001 */
[----:B------:R-:W-:Y:S04]  /*7f4e0*/  STL [R1+0x2d48], R53 ;  /* 0x002d483501007387 */ /* 0x000fe80000100800 */
[----:B------:R-:W-:Y:S04]  /*7f4f0*/  STL [R1+0x2d4c], R18 ;  /* 0x002d4c1201007387 */ /* 0x000fe80000100800 */
[----:B------:R-:W-:Y:S04]  /*7f500*/  STL [R1+0x2d50], R17 ;  /* 0x002d501101007387 */ /* 0x000fe80000100800 */
[----:B------:R-:W-:Y:S04]  /*7f510*/  STL [R1+0x2d54], R16 ;  /* 0x002d541001007387 */ /* 0x000fe80000100800 */
[----:B------:R-:W4:Y:S04]  /*7f520*/  LDL.LU R43, [R1+0x28c4] ;  /* 0x0028c400012b7983 */ /* 0x000f280000300800 */
[----:B------:R-:W4:Y:S04]  /*7f530*/  LDL.LU R60, [R1+0x2850] ;  /* 0x00285000013c7983 */ /* 0x000f280000300800 */
[----:B------:R-:W4:Y:S01]  /*7f540*/  LDL.LU R61, [R1+0x289c] ;  /* 0x00289c00013d7983 */ /* 0x000f220000300800 */
[----:B--2---:R-:W-:-:S03]  /*7f550*/  LOP3.LUT R13, R54, 0xffff, RZ, 0xc0, !PT ;  /* 0x0000ffff360d7812 */ /* 0x004fc600078ec0ff */
[----:B------:R-:W2:Y:S01]  /*7f560*/  LDL.LU R54, [R1+0x2a70] ;  /* 0x002a700001367983 */ /* 0x000ea20000300800 */
[----:B---3--:R-:W-:Y:S02]  /*7f570*/  LOP3.LUT R10, R49, 0xffff, RZ, 0xc0, !PT ;  /* 0x0000ffff310a7812 */ /* 0x008fe400078ec0ff */
[----:B----4-:R-:W-:Y:S02]  /*7f580*/  LOP3.LUT R12, R5, 0xffff, RZ, 0xc0, !PT ;  /* 0x0000ffff050c7812 */ /* 0x010fe400078ec0ff */
[----:B------:R-:W-:Y:S02]  /*7f590*/  PRMT R8, R10, 0x3340, R1 ;  /* 0x000033400a087816 */ /* 0x000fe40000000001 */
[----:B------:R-:W-:Y:S02]  /*7f5a0*/  PRMT R9, R13, 0x3340, R12 ;  /* 0x000033400d097816 */ /* 0x000fe4000000000c */
[----:B------:R-:W-:Y:S02]  /*7f5b0*/  SHF.R.U32.HI R14, RZ, 0x8, R10 ;  /* 0x00000008ff0e7819 */ /* 0x000fe4000001160a */
[----:B0-----:R-:W-:-:S02]  /*7f5c0*/  PRMT R0, R9, 0x5410, R8 ;  /* 0x0000541009007816 */ /* 0x001fc40000000008 */
[----:B------:R-:W-:Y:S02]  /*7f5d0*/  SHF.R.U32.HI R9, RZ, 0x8, R13 ;  /* 0x00000008ff097819 */ /* 0x000fe4000001160d */
[----:B------:R-:W-:Y:S02]  /*7f5e0*/  SHF.R.U32.HI R8, RZ, 0x8, R12 ;  /* 0x00000008ff087819 */ /* 0x000fe4000001160c */
[----:B------:R-:W-:Y:S02]  /*7f5f0*/  LOP3.LUT R9, R9, 0xffff, RZ, 0xc0, !PT ;  /* 0x0000ffff09097812 */ /* 0x000fe400078ec0ff */
[----:B------:R-:W-:Y:S02]  /*7f600*/  LOP3.LUT R8, R8, 0xffff, RZ, 0xc0, !PT ;  /* 0x0000ffff08087812 */ /* 0x000fe400078ec0ff */
[----:B------:R-:W-:Y:S01]  /*7f610*/  LOP3.LUT R14, R14, 0xffff, RZ, 0xc0, !PT ;  /* 0x0000ffff0e0e7812 */ /* 0x000fe200078ec0ff */
[----:B------:R0:W-:Y:S03]  /*7f620*/  STL [R1+0x310], R0 ;  /* 0x0003100001007387 */ /* 0x0001e60000100800 */
[----:B------:R-:W-:-:S02]  /*7f630*/  PRMT R14, R14, 0x3340, R1 ;  /* 0x000033400e0e7816 */ /* 0x000fc40000000001 */
[----:B0-----:R-:W-:-:S05]  /*7f640*/  PRMT R0, R9, 0x3340, R8 ;  /* 0x0000334009007816 */ /* 0x001fca0000000008 */
[----:B------:R0:W-:Y:S01]  /*7f650*/  STL [R1+0x2d58], R0 ;  /* 0x002d580001007387 */ /* 0x0001e20000100800 */
[----:B------:R-:W-:-:S03]  /*7f660*/  SHF.R.U32.HI R13, RZ, 0x8, R4 ;  /* 0x00000008ff0d7819 */ /* 0x000fc60000011604 */
[----:B------:R-:W-:Y:S01]  /*7f670*/  STL [R1+0x2d5c], R14 ;  /* 0x002d5c0e01007387 */ /* 0x000fe20000100800 */
[----:B------:R-:W-:-:S03]  /*7f680*/  SHF.R.U32.HI R12, RZ, 0x8, R48 ;  /* 0x00000008ff0c7819 */ /* 0x000fc60000011630 */
[----:B------:R-:W3:Y:S04]  /*7f690*/  LDL.LU R49, [R1+0xc24] ;  /* 0x000c240001317983 */ /* 0x000ee80000300800 */
[----:B------:R-:W3:Y:S04]  /*7f6a0*/  LDL.LU R5, [R1+0xc3c] ;  /* 0x000c3c0001057983 */ /* 0x000ee80000300800 */
[----:B------:R-:W4:Y:S04]  /*7f6b0*/  LDL.LU R4, [R1+0xc20] ;  /* 0x000c200001047983 */ /* 0x000f280000300800 */
[----:B------:R-:W4:Y:S01]  /*7f6c0*/  LDL.LU R48, [R1+0xc44] ;  /* 0x000c440001307983 */ /* 0x000f220000300800 */
[----:B------:R-:W-:-:S02]  /*7f6d0*/  LOP3.LUT R13, R13, 0xffff, RZ, 0xc0, !PT ;  /* 0x0000ffff0d0d7812 */ /* 0x000fc400078ec0ff */
[----:B------:R-:W-:Y:S02]  /*7f6e0*/  LOP3.LUT R12, R12, 0xffff, RZ, 0xc0, !PT ;  /* 0x0000ffff0c0c7812 */ /* 0x000fe400078ec0ff */
[--C-:B------:R-:W-:Y:S02]  /*7f6f0*/  PRMT R13, R13, 0x3340, R1.reuse ;  /* 0x000033400d0d7816 */ /* 0x100fe40000000001 */
[----:B------:R-:W-:Y:S02]  /*7f700*/  LOP3.LUT R42, R43, 0xffff, RZ, 0xc0, !PT ;  /* 0x0000ffff2b2a7812 */ /* 0x000fe400078ec0ff */
[----:B------:R-:W-:Y:S02]  /*7f710*/  LOP3.LUT R10, R60, 0xffff, RZ, 0xc0, !PT ;  /* 0x0000ffff3c0a7812 */ /* 0x000fe400078ec0ff */
[----:B------:R-:W-:Y:S02]  /*7f720*/  LOP3.LUT R41, R61, 0xffff, RZ, 0xc0, !PT ;  /* 0x0000ffff3d297812 */ /* 0x000fe400078ec0ff */
[----:B------:R-:W-:-:S02]  /*7f730*/  PRMT R8, R10, 0x3340, R1 ;  /* 0x000033400a087816 */ /* 0x000fc40000000001 */
[--C-:B------:R-:W-:Y:S02]  /*7f740*/  PRMT R9, R42, 0x3340, R41.reuse ;  /* 0x000033402a097816 */ /* 0x100fe40000000029 */
[----:B------:R-:W-:Y:S02]  /*7f750*/  SHF.R.U32.HI R10, RZ, 0x8, R10 ;  /* 0x00000008ff0a7819 */ /* 0x000fe4000001160a */
[----:B0-----:R-:W-:Y:S02]  /*7f760*/  PRMT R0, R9, 0x5410, R8 ;  /* 0x0000541009007816 */ /* 0x001fe40000000008 */
[----:B------:R-:W-:Y:S02]  /*7f770*/  SHF.R.U32.HI R9, RZ, 0x8, R42 ;  /* 0x00000008ff097819 */ /* 0x000fe4000001162a */
[----:B------:R-:W-:Y:S02]  /*7f780*/  SHF.R.U32.HI R8, RZ, 0x8, R41 ;  /* 0x00000008ff087819 */ /* 0x000fe40000011629 */
[----:B------:R-:W-:-:S02]  /*7f790*/  LOP3.LUT R9, R9, 0xffff, RZ, 0xc0, !PT ;  /* 0x0000ffff09097812 */ /* 0x000fc400078ec0ff */
[----:B------:R-:W-:Y:S02]  /*7f7a0*/  LOP3.LUT R8, R8, 0xffff, RZ, 0xc0, !PT ;  /* 0x0000ffff08087812 */ /* 0x000fe400078ec0ff */
[----:B------:R-:W-:Y:S02]  /*7f7b0*/  LOP3.LUT R10, R10, 0xffff, RZ, 0xc0, !PT ;  /* 0x0000ffff0a0a7812 */ /* 0x000fe400078ec0ff */
[--C-:B------:R-:W-:Y:S02]  /*7f7c0*/  PRMT R12, R12, 0x3340, R1.reuse ;  /* 0x000033400c0c7816 */ /* 0x100fe40000000001 */
[----:B------:R-:W-:Y:S01]  /*7f7d0*/  PRMT R58, R9, 0x3340, R8 ;  /* 0x00003340093a7816 */ /* 0x000fe20000000008 */
[----:B------:R-:W-:Y:S01]  /*7f7e0*/  STL [R1+0x2d60], R13 ;  /* 0x002d600d01007387 */ /* 0x000fe20000100800 */
[----:B------:R-:W-:-:S03]  /*7f7f0*/  PRMT R10, R10, 0x3340, R1 ;  /* 0x000033400a0a7816 */ /* 0x000fc60000000001 */
[----:B------:R-:W-:Y:S04]  /*7f800*/  STL [R1+0x2d64], R12 ;  /* 0x002d640c01007387 */ /* 0x000fe80000100800 */
[----:B------:R4:W-:Y:S04]  /*7f810*/  STL [R1+0xc48], R0 ;  /* 0x000c480001007387 */ /* 0x0009e80000100800 */
[----:B------:R-:W-:Y:S04]  /*7f820*/  STL [R1+0x2d68], R58 ;  /* 0x002d683a01007387 */ /* 0x000fe80000100800 */
[----:B------:R0:W-:Y:S01]  /*7f830*/  STL [R1+0x2d6c], R10 ;  /* 0x002d6c0a01007387 */ /* 0x0001e20000100800 */
[----:B------:R-:W-:-:S02]  /*7f840*/  SHF.R.U32.HI R9, RZ, 0x8, R51 ;  /* 0x00000008ff097819 */ /* 0x000fc40000011633 */
[----:B--2---:R-:W-:Y:S02]  /*7f850*/  SHF.R.U32.HI R8, RZ, 0x8, R54 ;  /* 0x00000008ff087819 */ /* 0x004fe40000011636 */
[----:B---3--:R-:W-:-:S05]  /*7f860*/  PRMT R60, R5, 0x5410, R49 ;  /* 0x00005410053c7816 */ /* 0x008fca0000000031 */
[----:B------:R-:W-:Y:S01]  /*7f870*/  STL [R1+0x2c20], R60 ;  /* 0x002c203c01007387 */ /* 0x000fe20000100800 */
[----:B----4-:R-:W-:-:S03]  /*7f880*/  PRMT R0, R48, 0x5410, R4 ;  /* 0x0000541030007816 */ /* 0x010fc60000000004 */
[----:B0-----:R-:W2:Y:S04]  /*7f890*/  LDL.LU R10, [R1+0xc1c] ;  /* 0x000c1c00010a7983 */ /* 0x001ea80000300800 */
[----:B------:R-:W2:Y:S04]  /*7f8a0*/  LDL.LU R61, [R1+0xc34] ;  /* 0x000c3400013d7983 */ /* 0x000ea80000300800 */
[----:B------:R0:W-:Y:S04]  /*7f8b0*/  STL [R1+0xc3c], R0 ;  /* 0x000c3c0001007387 */ /* 0x0001e80000100800 */
[----:B------:R-:W3:Y:S04]  /*7f8c0*/  LDL.LU R58, [R1+0xc18] ;  /* 0x000c1800013a7983 */ /* 0x000ee80000300800 */
[----:B------:R-:W3:Y:S04]  /*7f8d0*/  LDL.LU R41, [R1+0xc30] ;  /* 0x000c300001297983 */ /* 0x000ee80000300800 */
        /* <DEDUP_REMOVED lines=54> */
[----:B--2---:R-:W-:-:S05]  /*7fc40*/  PRMT R61, R61, 0x5410, R10 ;  /* 0x000054103d3d7816 */ /* 0x004fca000000000a */
[----:B------:R-:W-:Y:S01]  /*7fc50*/  STL [R1+0x2c1c], R61 ;  /* 0x002c1c3d01007387 */ /* 0x000fe20000100800 */
[----:B---3--:R-:W-:-:S05]  /*7fc60*/  PRMT R41, R41, 0x5410, R58 ;  /* 0x0000541029297816 */ /* 0x008fca000000003a */
[----:B------:R-:W-:Y:S01]  /*7fc70*/  STL [R1+0xc34], R41 ;  /* 0x000c342901007387 */ /* 0x000fe20000100800 */
[----:B----4-:R-:W-:Y:S02]  /*7fc80*/  PRMT R10, R12, 0x5410, R42 ;  /* 0x000054100c0a7816 */ /* 0x010fe4000000002a */
[----:B------:R-:W-:-:S05]  /*7fc90*/  PRMT R60, R14, 0x5410, R13 ;  /* 0x000054100e3c7816 */ /* 0x000fca000000000d */
[----:B------:R-:W-:Y:S01]  /*7fca0*/  STL [R1+0x2c24], R60 ;  /* 0x002c243c01007387 */ /* 0x000fe20000100800 */
[----:B------:R-:W-:-:S03]  /*7fcb0*/  PRMT R0, R16, 0x5410, R0 ;  /* 0x0000541010007816 */ /* 0x000fc60000000000 */
[----:B------:R0:W-:Y:S04]  /*7fcc0*/  STL [R1+0xc30], R10 ;  /* 0x000c300a01007387 */ /* 0x0001e80000100800 */
[----:B------:R1:W-:Y:S01]  /*7fcd0*/  STL [R1+0xc28], R0 ;  /* 0x000c280001007387 */ /* 0x0003e20000100800 */
[----:B0-----:R-:W-:Y:S02]  /*7fce0*/  PRMT R10, R18, 0x5410, R17 ;  /* 0x00005410120a7816 */ /* 0x001fe40000000011 */
[----:B------:R-:W-:-:S03]  /*7fcf0*/  PRMT R2, R2, 0x5410, R53 ;  /* 0x0000541002027816 */ /* 0x000fc60000000035 */
[----:B------:R0:W-:Y:S04]  /*7fd00*/  STL [R1+0xc24], R10 ;  /* 0x000c240a01007387 */ /* 0x0001e80000100800 */
[----:B------:R2:W-:Y:S01]  /*7fd10*/  STL [R1+0xc14], R2 ;  /* 0x000c140201007387 */ /* 0x0005e20000100800 */
[----:B-1----:R-:W-:-:S05]  /*7fd20*/  PRMT R0, R25, 0x5410, R24 ;  /* 0x0000541019007816 */ /* 0x002fca0000000018 */
[----:B------:R1:W-:Y:S01]  /*7fd30*/  STL [R1+0xc2c], R0 ;  /* 0x000c2c0001007387 */ /* 0x0003e20000100800 */
[----:B0-----:R-:W-:Y:S02]  /*7fd40*/  PRMT R10, R56, 0x5410, R26 ;  /* 0x00005410380a7816 */ /* 0x001fe4000000001a */
[----:B--2---:R-:W-:-:S03]  /*7fd50*/  PRMT R2, R30, 0x5410, R29 ;  /* 0x000054101e027816 */ /* 0x004fc6000000001d */
        /* <DEDUP_REMOVED lines=12> */
[----:B------:R-:W-:Y:S04]  /*7fe20*/  STL [R1+0x358], R10 ;  /* 0x0003580a01007387 */ /* 0x000fe80000100800 */
[----:B------:R0:W-:Y:S01]  /*7fe30*/  STL [R1+0xc04], R2 ;  /* 0x000c040201007387 */ /* 0x0001e20000100800 */
[----:B-1----:R-:W-:-:S05]  /*7fe40*/  PRMT R0, R19, 0x5410, R15 ;  /* 0x0000541013007816 */ /* 0x002fca000000000f */
[----:B------:R1:W-:Y:S01]  /*7fe50*/  STL [R1+0xc00], R0 ;  /* 0x000c000001007387 */ /* 0x0003e20000100800 */
[----:B------:R-:W-:Y:S02]  /*7fe60*/  PRMT R6, R59, 0x5410, R6 ;  /* 0x000054103b067816 */ /* 0x000fe40000000006 */
[----:B0-----:R-:W-:-:S03]  /*7fe70*/  PRMT R2, R20, 0x5410, R3 ;  /* 0x0000541014027816 */ /* 0x001fc60000000003 */
[----:B------:R-:W-:Y:S04]  /*7fe80*/  STL [R1+0x308], R6 ;  /* 0x0003080601007387 */ /* 0x000fe80000100800 */
[----:B------:R0:W-:Y:S01]  /*7fe90*/  STL [R1+0x304], R2 ;  /* 0x0003040201007387 */ /* 0x0001e20000100800 */
[----:B-1----:R-:W-:-:S05]  /*7fea0*/  PRMT R0, R40, 0x5410, R21 ;  /* 0x0000541028007816 */ /* 0x002fca0000000015 */
[----:B------:R1:W-:Y:S01]  /*7feb0*/  STL [R1+0x30c], R0 ;  /* 0x00030c0001007387 */ /* 0x0003e20000100800 */
[----:B------:R-:W-:-:S05]  /*7fec0*/  PRMT R3, R22, 0x5410, R37 ;  /* 0x0000541016037816 */ /* 0x000fca0000000025 */
[----:B------:R2:W-:Y:S01]  /*7fed0*/  STL [R1+0x2f8], R3 ;  /* 0x0002f80301007387 */ /* 0x0005e20000100800 */
[----:B0-----:R-:W-:-:S05]  /*7fee0*/  PRMT R2, R23, 0x5410, R39 ;  /* 0x0000541017027816 */ /* 0x001fca0000000027 */
[----:B------:R0:W-:Y:S01]  /*7fef0*/  STL [R1+0x2f4], R2 ;  /* 0x0002f40201007387 */ /* 0x0001e20000100800 */
[----:B-1----:R-:W-:-:S05]  /*7ff00*/  PRMT R0, R57, 0x5410, R55 ;  /* 0x0000541039007816 */ /* 0x002fca0000000037 */
[----:B------:R1:W-:Y:S01]  /*7ff10*/  STL [R1+0x2fc], R0 ;  /* 0x0002fc0001007387 */ /* 0x0003e20000100800 */
[----:B--2---:R-:W-:-:S05]  /*7ff20*/  PRMT R3, R44, 0x5410, R7 ;  /* 0x000054102c037816 */ /* 0x004fca0000000007 */
[----:B------:R2:W-:Y:S01]  /*7ff30*/  STL [R1+0x300], R3 ;  /* 0x0003000301007387 */ /* 0x0005e20000100800 */
[----:B0-----:R-:W-:-:S05]  /*7ff40*/  PRMT R2, R46, 0x5410, R45 ;  /* 0x000054102e027816 */ /* 0x001fca000000002d */
[----:B------:R0:W-:Y:S01]  /*7ff50*/  STL [R1+0x2bc], R2 ;  /* 0x0002bc0201007387 */ /* 0x0001e20000100800 */
[----:B-1----:R-:W-:-:S05]  /*7ff60*/  PRMT R0, R43, 0x5410, R47 ;  /* 0x000054102b007816 */ /* 0x002fca000000002f */
[----:B------:R1:W-:Y:S01]  /*7ff70*/  STL [R1+0x2f0], R0 ;  /* 0x0002f00001007387 */ /* 0x0003e20000100800 */
[----:B--2---:R-:W-:-:S05]  /*7ff80*/  PRMT R3, R54, 0x5410, R51 ;  /* 0x0000541036037816 */ /* 0x004fca0000000033 */
[----:B------:R-:W-:Y:S01]  /*7ff90*/  STL [R1+0x2ec], R3 ;  /* 0x0002ec0301007387 */ /* 0x000fe20000100800 */
[----:B0-----:R-:W-:-:S03]  /*7ffa0*/  PRMT R2, R5, 0x5410, R49 ;  /* 0x0000541005027816 */ /* 0x001fc60000000031 */
[----:B------:R-:W2:Y:S04]  /*7ffb0*/  LDL.LU R10, [R1+0x124] ;  /* 0x00012400010a7983 */ /* 0x000ea80000300800 */
[----:B------:R-:W-:Y:S01]  /*7ffc0*/  STL [R1+0x2b0], R2 ;  /* 0x0002b00201007387 */ /* 0x000fe20000100800 */
[----:B-1----:R-:W-:-:S03]  /*7ffd0*/  PRMT R0, R48, 0x5410, R4 ;  /* 0x0000541030007816 */ /* 0x002fc60000000004 */
[----:B------:R-:W2:Y:S04]  /*7ffe0*/  LDL.LU R5, [R1+0x2538] ;  /* 0x0025380001057983 */ /* 0x000ea80000300800 */
[----:B------:R0:W-:Y:S04]  /*7fff0*/  STL [R1+0x2b8], R0 ;  /* 0x0002b80001007387 */ /* 0x0001e80000100800 */
[----:B------:R-:W3:Y:S04]  /*80000*/  LDL.LU R58, [R1+0x120] ;  /* 0x00012000013a7983 */ /* 0x000ee80000300800 */
[----:B------:R-:W3:Y:S04]  /*80010*/  LDL.LU R12, [R1+0x2528] ;  /* 0x00252800010c7983 */ /* 0x000ee80000300800 */
        /* <DEDUP_REMOVED lines=55> */
[----:B--2---:R-:W-:-:S03]  /*80390*/  PRMT R5, R5, 0x5410, R10 ;  /* 0x0000541005057816 */ /* 0x004fc6000000000a */
[----:B------:R-:W2:Y:S04]  /*803a0*/  LDL.LU R10, [R1+0x2d6c] ;  /* 0x002d6c00010a7983 */ /* 0x000ea80000300800 */
[----:B------:R0:W-:Y:S01]  /*803b0*/  STL [R1+0x2b4], R5 ;  /* 0x0002b40501007387 */ /* 0x0001e20000100800 */
[----:B---3--:R-:W-:-:S03]  /*803c0*/  PRMT R12, R12, 0x5410, R58 ;  /* 0x000054100c0c7816 */ /* 0x008fc6000000003a */
[----:B0-----:R-:W3:Y:S01]  /*803d0*/  LDL.LU R5, [R1+0xac] ;  /* 0x0000ac0001057983 */ /* 0x001ee20000300800 */
[----:B----4-:R-:W-:-:S03]  /*803e0*/  PRMT R14, R14, 0x5410, R13 ;  /* 0x000054100e0e7816 */ /* 0x010fc6000000000d */
[----:B------:R-:W2:Y:S04]  /*803f0*/  LDL.LU R58, [R1+0x2d68] ;  /* 0x002d6800013a7983 */ /* 0x000ea80000300800 */
[----:B------:R0:W-:Y:S01]  /*80400*/  STL [R1+0x268], R12 ;  /* 0x0002680c01007387 */ /* 0x0001e20000100800 */
[----:B------:R-:W-:-:S03]  /*80410*/  PRMT R16, R16, 0x5410, R0 ;  /* 0x0000541010107816 */ /* 0x000fc60000000000 */
[----:B0-----:R-:W4:Y:S01]  /*80420*/  LDL.LU R12, [R1+0x2d64] ;  /* 0x002d6400010c7983 */ /* 0x001f220000300800 */
[----:B------:R-:W-:-:S03]  /*80430*/  PRMT R18, R18, 0x5410, R17 ;  /* 0x0000541012127816 */ /* 0x000fc60000000011 */
[----:B------:R-:W2:Y:S04]  /*80440*/  LDL.LU R13, [R1+0x2d60] ;  /* 0x002d6000010d7983 */ /* 0x000ea80000300800 */
[----:B------:R0:W-:Y:S01]  /*80450*/  STL [R1+0x270], R14 ;  /* 0x0002700e01007387 */ /* 0x0001e20000100800 */
[----:B------:R-:W-:-:S03]  /*80460*/  PRMT R24, R24, 0x5410, R53 ;  /* 0x0000541018187816 */ /* 0x000fc60000000035 */
[----:B0-----:R-:W4:Y:S04]  /*80470*/  LDL.LU R14, [R1+0x2d5c] ;  /* 0x002d5c00010e7983 */ /* 0x001f280000300800 */
[----:B------:R-:W4:Y:S04]  /*80480*/  LDL.LU R0, [R1+0x2d58] ;  /* 0x002d580001007983 */ /* 0x000f280000300800 */
[----:B------:R0:W-:Y:S01]  /*80490*/  STL [R1+0x26c], R16 ;  /* 0x00026c1001007387 */ /* 0x0001e20000100800 */
[----:B------:R-:W-:Y:S02]  /*804a0*/  PRMT R26, R26, 0x5410, R25 ;  /* 0x000054101a1a7816 */ /* 0x000fe40000000019 */
[----:B------:R-:W-:Y:S01]  /*804b0*/  PRMT R29, R29, 0x5410, R56 ;  /* 0x000054101d1d7816 */ /* 0x000fe20000000038 */
[----:B0-----:R-:W2:Y:S04]  /*804c0*/  LDL.LU R16, [R1+0x2d54] ;  /* 0x002d540001107983 */ /* 0x001ea80000300800 */
[----:B------:R-:W4:Y:S04]  /*804d0*/  LDL.LU R17, [R1+0x2d50] ;  /* 0x002d500001117983 */ /* 0x000f280000300800 */
[----:B------:R0:W-:Y:S01]  /*804e0*/  STL [R1+0x258], R18 ;  /* 0x0002581201007387 */ /* 0x0001e20000100800 */
[----:B------:R-:W-:-:S03]  /*804f0*/  PRMT R33, R33, 0x5410, R30 ;  /* 0x0000541021217816 */ /* 0x000fc6000000001e */
[----:B0-----:R-:W2:Y:S04]  /*80500*/  LDL.LU R18, [R1+0x2d4c] ;  /* 0x002d4c0001127983 */ /* 0x001ea80000300800 */
[----:B------:R-:W2:Y:S04]  /*80510*/  LDL.LU R53, [R1+0x2d48] ;  /* 0x002d480001357983 */ /* 0x000ea80000300800 */
[----:B------:R0:W-:Y:S01]  /*80520*/  STL [R1+0x25c], R24 ;  /* 0x00025c1801007387 */ /* 0x0001e20000100800 */
[----:B------:R-:W-:-:S03]  /*80530*/  PRMT R38, R38, 0x5410, R34 ;  /* 0x0000541026267816 */ /* 0x000fc60000000022 */
[----:B0-----:R-:W4:Y:S04]  /*80540*/  LDL.LU R24, [R1+0x2d44] ;  /* 0x002d440001187983 */ /* 0x001f280000300800 */
[----:B------:R-:W2:Y:S04]  /*80550*/  LDL.LU R25, [R1+0x2d40] ;  /* 0x002d400001197983 */ /* 0x000ea80000300800 */
[----:B------:R0:W-:Y:S01]  /*80560*/  STL [R1+0x264], R26 ;  /* 0x0002641a01007387 */ /* 0x0001e20000100800 */
[----:B------:R-:W-:-:S03]  /*80570*/  PRMT R32, R32, 0x5410, R36 ;  /* 0x0000541020207816 */ /* 0x000fc60000000024 */
[----:B0-----:R-:W4:Y:S04]  /*80580*/  LDL.LU R26, [R1+0x2d3c] ;  /* 0x002d3c00011a7983 */ /* 0x001f280000300800 */
        /* <DEDUP_REMOVED lines=12> */
[----:B------:R-:W2:Y:S04]  /*80650*/  LDL.LU R36, [R1+0x2d20] ;  /* 0x002d200001247983 */ /* 0x000ea80000300800 */
[----:B------:R0:W-:Y:S01]  /*80660*/  STL [R1+0x250], R32 ;  /* 0x0002502001007387 */ /* 0x0001e20000100800 */
[----:B------:R-:W-:-:S03]  /*80670*/  PRMT R4, R4, 0x5410, R20 ;  /* 0x0000541004047816 */ /* 0x000fc60000000014 */
[----:B0-----:R-:W2:Y:S04]  /*80680*/  LDL.LU R32, [R1+0x2d1c] ;  /* 0x002d1c0001207983 */ /* 0x001ea80000300800 */
[----:B------:R-:W2:Y:S04]  /*80690*/  LDL.LU R28, [R1+0x2d18] ;  /* 0x002d1800011c7983 */ /* 0x000ea80000300800 */
[----:B------:R0:W-:Y:S04]  /*806a0*/  STL [R1+0x238], R11 ;  /* 0x0002380b01007387 */ /* 0x0001e80000100800 */
[----:B0-----:R-:W4:Y:S04]  /*806b0*/  LDL.LU R11, [R1+0x2d14] ;  /* 0x002d1400010b7983 */ /* 0x001f280000300800 */
[----:B------:R-:W2:Y:S04]  /*806c0*/  LDL.LU R15, [R1+0x2d10] ;  /* 0x002d1000010f7983 */ /* 0x000ea80000300800 */
[----:B------:R0:W-:Y:S04]  /*806d0*/  STL [R1+0x234], R19 ;  /* 0x0002341301007387 */ /* 0x0001e80000100800 */
[----:B0-----:R-:W4:Y:S04]  /*806e0*/  LDL.LU R19, [R1+0x2d0c] ;  /* 0x002d0c0001137983 */ /* 0x001f280000300800 */
[----:B------:R-:W4:Y:S04]  /*806f0*/  LDL.LU R6, [R1+0x2d08] ;  /* 0x002d080001067983 */ /* 0x000f280000300800 */
[----:B------:R0:W-:Y:S04]  /*80700*/  STL [R1+0x23c], R3 ;  /* 0x00023c0301007387 */ /* 0x0001e80000100800 */
[----:B0-----:R-:W2:Y:S04]  /*80710*/  LDL.LU R3, [R1+0x2d04] ;  /* 0x002d040001037983 */ /* 0x001ea80000300800 */
[----:B------:R-:W4:Y:S04]  /*80720*/  LDL.LU R20, [R1+0x2d00] ;  /* 0x002d000001147983 */ /* 0x000f280000300800 */
[----:B------:R0:W-:Y:S01]  /*80730*/  STL [R1+0x228], R4 ;  /* 0x0002280401007387 */ /* 0x0001e20000100800 */
[----:B------:R-:W-:-:S03]  /*80740*/  PRMT R60, R60, 0x5410, R48 ;  /* 0x000054103c3c7816 */ /* 0x000fc60000000030 */
[----:B0-----:R-:W3:Y:S04]  /*80750*/  LDL.LU R4, [R1+0x2cfc] ;  /* 0x002cfc0001047983 */ /* 0x001ee80000300800 */
[----:B------:R-:W2:Y:S01]  /*80760*/  LDL.LU R48, [R1+0x2cf8] ;  /* 0x002cf80001307983 */ /* 0x000ea20000300800 */
[----:B------:R-:W-:-:S03]  /*80770*/  PRMT R42, R2, 0x5410, R42 ;  /* 0x00005410022a7816 */ /* 0x000fc6000000002a */
[----:B------:R0:W-:Y:S01]  /*80780*/  STL [R1+0x22c], R60 ;  /* 0x00022c3c01007387 */ /* 0x0001e20000100800 */
[----:B------:R-:W-:Y:S02]  /*80790*/  PRMT R2, R35, 0x5410, R50 ;  /* 0x0000541023027816 */ /* 0x000fe40000000032 */
[----:B0-----:R-:W-:Y:S02]  /*807a0*/  PRMT R60, R41, 0x5410, R61 ;  /* 0x00005410293c7816 */ /* 0x001fe4000000003d */
[----:B------:R-:W-:-:S03]  /*807b0*/  PRMT R41, R31, 0x5410, R52 ;  /* 0x000054101f297816 */ /* 0x000fc60000000034 */
[----:B------:R-:W-:Y:S01]  /*807c0*/  STL [R1+0x230], R60 ;  /* 0x0002303c01007387 */ /* 0x000fe20000100800 */
[----:B------:R-:W-:-:S03]  /*807d0*/  PRMT R31, R59, 0x5410, R27 ;  /* 0x000054103b1f7816 */ /* 0x000fc6000000001b */
[----:B------:R-:W-:Y:S01]  /*807e0*/  STL [R1+0x21c], R42 ;  /* 0x00021c2a01007387 */ /* 0x000fe20000100800 */
[----:B------:R-:W-:-:S03]  /*807f0*/  PRMT R27, R40, 0x5410, R21 ;  /* 0x00005410281b7816 */ /* 0x000fc60000000015 */
[----:B------:R-:W-:Y:S04]  /*80800*/  STL [R1+0x218], R41 ;  /* 0x0002182901007387 */ /* 0x000fe80000100800 */
[----:B------:R0:W-:Y:S01]  /*80810*/  STL [R1+0x220], R2 ;  /* 0x0002200201007387 */ /* 0x0001e20000100800 */
[----:B------:R-:W-:-:S03]  /*80820*/  PRMT R21, R23, 0x5410, R39 ;  /* 0x0000541017157816 */ /* 0x000fc60000000027 */
[----:B------:R-:W-:Y:S01]  /*80830*/  STL [R1+0x224], R31 ;  /* 0x0002241f01007387 */ /* 0x000fe20000100800 */
[----:B0-----:R-:W-:-:S03]  /*80840*/  PRMT R2, R22, 0x5410, R37 ;  /* 0x0000541016027816 */ /* 0x001fc60000000025 */
[----:B------:R-:W-:Y:S01]  /*80850*/  STL [R1+0x204], R27 ;  /* 0x0002041b01007387 */ /* 0x000fe20000100800 */
[----:B------:R-:W-:-:S03]  /*80860*/  PRMT R22, R57, 0x5410, R55 ;  /* 0x0000541039167816 */ /* 0x000fc60000000037 */
[----:B------:R0:W-:Y:S04]  /*80870*/  STL [R1+0x200], R2 ;  /* 0x0002000201007387 */ /* 0x0001e80000100800 */
[----:B------:R1:W-:Y:S01]  /*80880*/  STL [R1+0x208], R21 ;  /* 0x0002081501007387 */ /* 0x0003e20000100800 */
[----:B0-----:R-:W-:-:S03]  /*80890*/  PRMT R2, R44, 0x5410, R7 ;  /* 0x000054102c027816 */ /* 0x001fc60000000007 */
[----:B------:R-:W-:Y:S01]  /*808a0*/  STL [R1+0x1f8], R22 ;  /* 0x0001f81601007387 */ /* 0x000fe20000100800 */
[----:B------:R-:W-:Y:S02]  /*808b0*/  PRMT R7, R43, 0x5410, R47 ;  /* 0x000054102b077816 */ /* 0x000fe4000000002f */
[----:B-1----:R-:W-:Y:S01]  /*808c0*/  PRMT R21, R46, 0x5410, R45 ;  /* 0x000054102e157816 */ /* 0x002fe2000000002d */
[----:B------:R0:W-:Y:S04]  /*808d0*/  STL [R1+0x1f4], R2 ;  /* 0x0001f40201007387 */ /* 0x0001e80000100800 */
[----:B------:R1:W-:Y:S01]  /*808e0*/  STL [R1+0x1fc], R21 ;  /* 0x0001fc1501007387 */ /* 0x0003e20000100800 */
[----:B0-----:R-:W-:-:S03]  /*808f0*/  PRMT R2, R54, 0x5410, R51 ;  /* 0x0000541036027816 */ /* 0x001fc60000000033 */
[----:B------:R-:W-:Y:S01]  /*80900*/  STL [R1+0x1e8], R7 ;  /* 0x0001e80701007387 */ /* 0x000fe20000100800 */
[----:B---3--:R-:W-:-:S05]  /*80910*/  PRMT R4, R4, 0x5410, R49 ;  /* 0x0000541004047816 */ /* 0x008fca0000000031 */
[----:B------:R0:W-:Y:S01]  /*80920*/  STL [R1+0x2c44], R4 ;  /* 0x002c440401007387 */ /* 0x0001e20000100800 */
[----:B--2---:R-:W-:-:S03]  /*80930*/  PRMT R48, R48, 0x5410, R5 ;  /* 0x0000541030307816 */ /* 0x004fc60000000005 */
[----:B------:R2:W-:Y:S04]  /*80940*/  STL [R1+0x1e4], R2 ;  /* 0x0001e40201007387 */ /* 0x0005e80000100800 */
[----:B-1----:R-:W3:Y:S04]  /*80950*/  LDL.LU R21, [R1+0xa8] ;  /* 0x0000a80001157983 */ /* 0x002ee80000300800 */
[----:B------:R-:W3:Y:S04]  /*80960*/  LDL.LU R51, [R1+0x348] ;  /* 0x0003480001337983 */ /* 0x000ee80000300800 */
        /* <DEDUP_REMOVED lines=23> */
[----:B--2---:R-:W2:Y:S04]  /*80ae0*/  LDL.LU R2, [R1+0x5c] ;  /* 0x00005c0001027983 */ /* 0x004ea80000300800 */
[----:B------:R-:W2:Y:S04]  /*80af0*/  LDL.LU R44, [R1+0x210] ;  /* 0x00021000012c7983 */ /* 0x000ea80000300800 */
[----:B------:R-:W2:Y:S04]  /*80b00*/  LDL.LU R57, [R1+0x60] ;  /* 0x0000600001397983 */ /* 0x000ea80000300800 */
[----:B------:R-:W2:Y:S04]  /*80b10*/  LDL.LU R43, [R1+0x214] ;  /* 0x00021400012b7983 */ /* 0x000ea80000300800 */
[----:B------:R-:W2:Y:S04]  /*80b20*/  LDL.LU R7, [R1+0x20c] ;  /* 0x00020c0001077983 */ /* 0x000ea80000300800 */
[----:B------:R0:W-:Y:S04]  /*80b30*/  STL [R1+0x2c48], R48 ;  /* 0x002c483001007387 */ /* 0x0001e80000100800 */
[----:B0-----:R-:W4:Y:S01]  /*80b40*/  LDL.LU R48, [R1+0x350] ;  /* 0x0003500001307983 */ /* 0x001f220000300800 */
[----:B---3--:R-:W-:-:S03]  /*80b50*/  PRMT R51, R51, 0x5410, R21 ;  /* 0x0000541033337816 */ /* 0x008fc60000000015 */
[----:B------:R-:W3:Y:S04]  /*80b60*/  LDL.LU R21, [R1+0x2cf4] ;  /* 0x002cf40001157983 */ /* 0x000ee80000300800 */
[----:B------:R0:W-:Y:S04]  /*80b70*/  STL [R1+0x28], R51 ;  /* 0x0000283301007387 */ /* 0x0001e80000100800 */
[----:B0-----:R-:W2:Y:S01]  /*80b80*/  LDL.LU R51, [R1+0x2cf0] ;  /* 0x002cf00001337983 */ /* 0x001ea20000300800 */
[----:B----4-:R-:W-:-:S03]  /*80b90*/  PRMT R48, R48, 0x5410, R5 ;  /* 0x0000541030307816 */ /* 0x010fc60000000005 */
[----:B------:R-:W4:Y:S04]  /*80ba0*/  LDL.LU R5, [R1+0x2cec] ;  /* 0x002cec0001057983 */ /* 0x000f280000300800 */
[----:B------:R0:W-:Y:S04]  /*80bb0*/  STL [R1+0x2c6c], R48 ;  /* 0x002c6c3001007387 */ /* 0x0001e80000100800 */
[----:B0-----:R-:W3:Y:S01]  /*80bc0*/  LDL.LU R48, [R1+0x2c4] ;  /* 0x0002c40001307983 */ /* 0x001ee20000300800 */
        /* <DEDUP_REMOVED lines=9> */
[----:B------:R-:W2:Y:S04]  /*80c60*/  LDL.LU R54, [R1+0x2ce0] ;  /* 0x002ce00001367983 */ /* 0x000ea80000300800 */
[----:B------:R0:W-:Y:S04]  /*80c70*/  STL [R1+0x2c78], R49 ;  /* 0x002c783101007387 */ /* 0x0001e80000100800 */
[----:B0-----:R-:W4:Y:S01]  /*80c80*/  LDL.LU R49, [R1+0x80] ;  /* 0x0000800001317983 */ /* 0x001f220000300800 */
[----:B--2---:R-:W-:-:S03]  /*80c90*/  PRMT R54, R54, 0x5410, R51 ;  /* 0x0000541036367816 */ /* 0x004fc60000000033 */
[----:B------:R-:W2:Y:S01]  /*80ca0*/  LDL.LU R51, [R1+0x2cdc] ;  /* 0x002cdc0001337983 */ /* 0x000ea20000300800 */
[----:B------:R-:W-:Y:S02]  /*80cb0*/  PRMT R22, R22, 0x5410, R37 ;  /* 0x0000541016167816 */ /* 0x000fe40000000025 */
[----:B------:R-:W-:Y:S02]  /*80cc0*/  PRMT R50, R50, 0x5410, R39 ;  /* 0x0000541032327816 */ /* 0x000fe40000000027 */
[----:B---3--:R-:W-:Y:S02]  /*80cd0*/  PRMT R48, R48, 0x5410, R23 ;  /* 0x0000541030307816 */ /* 0x008fe40000000017 */
[----:B----4-:R-:W-:Y:S02]  /*80ce0*/  PRMT R49, R27, 0x5410, R49 ;  /* 0x000054101b317816 */ /* 0x010fe40000000031 */
[----:B--2---:R-:W-:Y:S02]  /*80cf0*/  PRMT R51, R51, 0x5410, R40 ;  /* 0x0000541033337816 */ /* 0x004fe40000000028 */
[----:B------:R-:W2:Y:S04]  /*80d00*/  LDL.LU R40, [R1+0x2cd8] ;  /* 0x002cd80001287983 */ /* 0x000ea80000300800 */
[----:B------:R-:W3:Y:S04]  /*80d10*/  LDL.LU R37, [R1+0x2cd4] ;  /* 0x002cd40001257983 */ /* 0x000ee80000300800 */
[----:B------:R0:W-:Y:S04]  /*80d20*/  STL [R1+0xc], R22 ;  /* 0x00000c1601007387 */ /* 0x0001e80000100800 */
[----:B0-----:R-:W4:Y:S04]  /*80d30*/  LDL.LU R22, [R1+0x2cd0] ;  /* 0x002cd00001167983 */ /* 0x001f280000300800 */
[----:B------:R-:W4:Y:S04]  /*80d40*/  LDL.LU R39, [R1+0x2ccc] ;  /* 0x002ccc0001277983 */ /* 0x000f280000300800 */
[----:B------:R-:W3:Y:S04]  /*80d50*/  LDL.LU R23, [R1+0x2cc8] ;  /* 0x002cc80001177983 */ /* 0x000ee80000300800 */
[----:B------:R-:W3:Y:S01]  /*80d60*/  LDL.LU R27, [R1+0x38] ;  /* 0x00003800011b7983 */ /* 0x000ee20000300800 */
[----:B------:R-:W-:-:S02]  /*80d70*/  PRMT R45, R45, 0x5410, R35 ;  /* 0x000054102d2d7816 */ /* 0x000fc40000000023 */
[----:B------:R-:W-:Y:S01]  /*80d80*/  PRMT R47, R47, 0x5410, R31 ;  /* 0x000054102f2f7816 */ /* 0x000fe2000000001f */
[----:B------:R-:W3:Y:S01]  /*80d90*/  LDL.LU R35, [R1+0x4c] ;  /* 0x00004c0001237983 */ /* 0x000ee20000300800 */
[----:B------:R-:W-:Y:S02]  /*80da0*/  PRMT R59, R59, 0x5410, R52 ;  /* 0x000054103b3b7816 */ /* 0x000fe40000000034 */
[----:B------:R-:W-:Y:S01]  /*80db0*/  PRMT R42, R55, 0x5410, R42 ;  /* 0x00005410372a7816 */ /* 0x000fe2000000002a */
[----:B------:R-:W3:Y:S01]  /*80dc0*/  LDL.LU R31, [R1+0x2ac] ;  /* 0x0002ac00011f7983 */ /* 0x000ee20000300800 */
[----:B------:R-:W-:-:S03]  /*80dd0*/  PRMT R43, R43, 0x5410, R57 ;  /* 0x000054102b2b7816 */ /* 0x000fc60000000039 */
[----:B------:R-:W3:Y:S01]  /*80de0*/  LDL.LU R52, [R1+0x2dc] ;  /* 0x0002dc0001347983 */ /* 0x000ee20000300800 */
[----:B------:R-:W-:Y:S02]  /*80df0*/  PRMT R4, R4, 0x5410, R5 ;  /* 0x0000541004047816 */ /* 0x000fe40000000005 */
[----:B------:R-:W-:Y:S01]  /*80e00*/  PRMT R44, R44, 0x5410, R2 ;  /* 0x000054102c2c7816 */ /* 0x000fe20000000002 */
[----:B------:R-:W3:Y:S01]  /*80e10*/  LDL.LU R55, [R1+0xcb8] ;  /* 0x000cb80001377983 */ /* 0x000ee20000300800 */
[----:B------:R-:W-:Y:S02]  /*80e20*/  PRMT R5, R61, 0x5410, R60 ;  /* 0x000054103d057816 */ /* 0x000fe4000000003c */
[----:B------:R-:W-:Y:S01]  /*80e30*/  PRMT R46, R46, 0x5410, R41 ;  /* 0x000054102e2e7816 */ /* 0x000fe20000000029 */
[----:B------:R-:W3:Y:S04]  /*80e40*/  LDL.LU R57, [R1+0xd10] ;  /* 0x000d100001397983 */ /* 0x000ee80000300800 */
[----:B------:R-:W3:Y:S04]  /*80e50*/  LDL.LU R2, [R1+0xfd8] ;  /* 0x000fd80001027983 */ /* 0x000ee80000300800 */
[----:B------:R-:W3:Y:S01]  /*80e60*/  LDL.LU R60, [R1+0x257c] ;  /* 0x00257c00013c7983 */ /* 0x000ee20000300800 */
[----:B--2---:R-:W-:-:S02]  /*80e70*/  PRMT R40, R40, 0x5410, R21 ;  /* 0x0000541028287816 */ /* 0x004fc40000000015 */
[----:B----4-:R-:W-:Y:S02]  /*80e80*/  PRMT R39, R39, 0x5410, R22 ;  /* 0x0000541027277816 */ /* 0x010fe40000000016 */
[----:B---3--:R-:W-:Y:S02]  /*80e90*/  PRMT R41, R7, 0x5410, R23 ;  /* 0x0000541007297816 */ /* 0x008fe40000000017 */
[----:B------:R-:W2:Y:S01]  /*80ea0*/  LDL.LU R7, [R1+0x290c] ;  /* 0x00290c0001077983 */ /* 0x000ea20000300800 */
[----:B------:R-:W-:Y:S02]  /*80eb0*/  PRMT R23, R37, 0x5410, R20 ;  /* 0x0000541025177816 */ /* 0x000fe40000000014 */
[----:B------:R-:W-:Y:S01]  /*80ec0*/  PRMT R37, R6, 0x5410, R19 ;  /* 0x0000541006257816 */ /* 0x000fe20000000013 */
[----:B------:R-:W3:Y:S01]  /*80ed0*/  LDL.LU R21, [R1+0x48] ;  /* 0x0000480001157983 */ /* 0x000ee20000300800 */
[----:B------:R-:W-:-:S03]  /*80ee0*/  PRMT R22, R3, 0x5410, R15 ;  /* 0x0000541003167816 */ /* 0x000fc6000000000f */
[----:B------:R-:W4:Y:S04]  /*80ef0*/  LDL.LU R20, [R1+0x40] ;  /* 0x0000400001147983 */ /* 0x000f280000300800 */
[----:B------:R-:W2:Y:S01]  /*80f00*/  LDL.LU R19, [R1+0x44] ;  /* 0x0000440001137983 */ /* 0x000ea20000300800 */
[----:B------:R-:W-:-:S03]  /*80f10*/  PRMT R11, R27, 0x5410, R11 ;  /* 0x000054101b0b7816 */ /* 0x000fc6000000000b */
[----:B------:R-:W2:Y:S04]  /*80f20*/  LDL.LU R61, [R1+0x2934] ;  /* 0x00293400013d7983 */ /* 0x000ea80000300800 */
[----:B------:R-:W2:Y:S04]  /*80f30*/  LDL.LU R15, [R1+0x3c] ;  /* 0x00003c00010f7983 */ /* 0x000ea80000300800 */
[----:B------:R-:W2:Y:S04]  /*80f40*/  LDL.LU R6, [R1+0x29c0] ;  /* 0x0029c00001067983 */ /* 0x000ea80000300800 */
[----:B------:R-:W2:Y:S04]  /*80f50*/  LDL.LU R3, [R1+0x29dc] ;  /* 0x0029dc0001037983 */ /* 0x000ea80000300800 */
[----:B------:R-:W2:Y:S01]  /*80f60*/  LDL.LU R27, [R1+0x2cc4] ;  /* 0x002cc400011b7983 */ /* 0x000ea20000300800 */
[----:B------:R-:W-:-:S02]  /*80f70*/  PRMT R38, R35, 0x5410, R38 ;  /* 0x0000541023267816 */ /* 0x000fc40000000026 */
[----:B---3--:R-:W-:Y:S02]  /*80f80*/  PRMT R21, R21, 0x5410, R36 ;  /* 0x0000541015157816 */ /* 0x008fe40000000024 */
[----:B----4-:R-:W-:Y:S02]  /*80f90*/  PRMT R20, R20, 0x5410, R28 ;  /* 0x0000541014147816 */ /* 0x010fe4000000001c */
[----:B--2---:R-:W-:Y:S02]  /*80fa0*/  PRMT R19, R19, 0x5410, R32 ;  /* 0x0000541013137816 */ /* 0x004fe40000000020 */
[----:B------:R-:W-:Y:S02]  /*80fb0*/  PRMT R15, R15, 0x5410, R27 ;  /* 0x000054100f0f7816 */ /* 0x000fe4000000001b */
[----:B------:R-:W2:Y:S04]  /*80fc0*/  LDL.LU R27, [R1+0x50] ;  /* 0x00005000011b7983 */ /* 0x000ea80000300800 */
[----:B------:R-:W3:Y:S04]  /*80fd0*/  LDL.LU R28, [R1+0xc94] ;  /* 0x000c9400011c7983 */ /* 0x000ee80000300800 */
[----:B------:R-:W4:Y:S04]  /*80fe0*/  LDL.LU R32, [R1+0x54] ;  /* 0x0000540001207983 */ /* 0x000f280000300800 */
[----:B------:R-:W3:Y:S04]  /*80ff0*/  LDL.LU R36, [R1+0xc88] ;  /* 0x000c880001247983 */ /* 0x000ee80000300800 */
[----:B------:R-:W4:Y:S01]  /*81000*/  LDL.LU R35, [R1+0x2cc0] ;  /* 0x002cc00001237983 */ /* 0x000f220000300800 */
[----:B------:R-:W-:-:S02]  /*81010*/  PRMT R33, R31, 0x5410, R33 ;  /* 0x000054101f217816 */ /* 0x000fc40000000021 */
[----:B--2---:R-:W-:Y:S02]  /*81020*/  PRMT R34, R27, 0x5410, R34 ;  /* 0x000054101b227816 */ /* 0x004fe40000000022 */
[----:B----4-:R-:W-:Y:S02]  /*81030*/  PRMT R35, R32, 0x5410, R35 ;  /* 0x0000541020237816 */ /* 0x010fe40000000023 */
[----:B------:R-:W2:Y:S04]  /*81040*/  LDL.LU R32, [R1+0xc6c] ;  /* 0x000c6c0001207983 */ /* 0x000ea80000300800 */
[----:B------:R-:W4:Y:S04]  /*81050*/  LDL.LU R27, [R1+0xc78] ;  /* 0x000c7800011b7983 */ /* 0x000f280000300800 */
[----:B------:R-:W3:Y:S02]  /*81060*/  LDL.LU R31, [R1+0x2cbc] ;  /* 0x002cbc00011f7983 */ /* 0x000ee40000300800 */
[----:B---3--:R-:W-:-:S02]  /*81070*/  PRMT R31, R52, 0x5410, R31 ;  /* 0x00005410341f7816 */ /* 0x008fc4000000001f */
[----:B------:R-:W3:Y:S01]  /*81080*/  LDL.LU R52, [R1+0x2cb8] ;  /* 0x002cb80001347983 */ /* 0x000ee20000300800 */
[----:B------:R-:W-:Y:S02]  /*81090*/  PRMT R26, R56, 0x5410, R26 ;  /* 0x00005410381a7816 */ /* 0x000fe4000000001a */
[----:B------:R-:W-:Y:S02]  /*810a0*/  PRMT R29, R55, 0x5410, R29 ;  /* 0x00005410371d7816 */ /* 0x000fe4000000001d */
[----:B------:R-:W-:Y:S02]  /*810b0*/  PRMT R25, R57, 0x5410, R25 ;  /* 0x0000541039197816 */ /* 0x000fe40000000019 */
[----:B------:R-:W-:Y:S02]  /*810c0*/  PRMT R2, R2, 0x5410, R24 ;  /* 0x0000541002027816 */ /* 0x000fe40000000018 */
[----:B---3--:R-:W-:Y:S02]  /*810d0*/  PRMT R30, R52, 0x5410, R30 ;  /* 0x00005410341e7816 */ /* 0x008fe4000000001e */
[----:B------:R-:W3:Y:S04]  /*810e0*/  LDL.LU R52, [R1+0x2cb4] ;  /* 0x002cb40001347983 */ /* 0x000ee80000300800 */
[----:B------:R-:W2:Y:S04]  /*810f0*/  LDL.LU R55, [R1+0x2cb0] ;  /* 0x002cb00001377983 */ /* 0x000ea80000300800 */
[----:B------:R-:W3:Y:S04]  /*81100*/  LDL.LU R56, [R1+0x2cac] ;  /* 0x002cac0001387983 */ /* 0x000ee80000300800 */
[----:B------:R0:W-:Y:S04]  /*81110*/  STL [R1+0x20c], R26 ;  /* 0x00020c1a01007387 */ /* 0x0001e80000100800 */
[----:B0-----:R-:W4:Y:S04]  /*81120*/  LDL.LU R26, [R1+0xc7c] ;  /* 0x000c7c00011a7983 */ /* 0x001f280000300800 */
[----:B------:R-:W3:Y:S04]  /*81130*/  LDL.LU R57, [R1+0x2ca8] ;  /* 0x002ca80001397983 */ /* 0x000ee80000300800 */
[----:B------:R0:W-:Y:S04]  /*81140*/  STL [R1+0x210], R25 ;  /* 0x0002101901007387 */ /* 0x0001e80000100800 */
[----:B0-----:R-:W2:Y:S04]  /*81150*/  LDL.LU R25, [R1+0xc70] ;  /* 0x000c700001197983 */ /* 0x001ea80000300800 */
[----:B------:R-:W4:Y:S01]  /*81160*/  LDL.LU R24, [R1+0x254c] ;  /* 0x00254c0001187983 */ /* 0x000f220000300800 */
[----:B------:R-:W-:-:S02]  /*81170*/  PRMT R18, R53, 0x5410, R18 ;  /* 0x0000541035127816 */ /* 0x000fc40000000012 */
[----:B------:R-:W-:Y:S01]  /*81180*/  PRMT R16, R60, 0x5410, R16 ;  /* 0x000054103c107816 */ /* 0x000fe20000000010 */
[----:B------:R-:W3:Y:S01]  /*81190*/  LDL.LU R53, [R1+0x2ca4] ;  /* 0x002ca40001357983 */ /* 0x000ee20000300800 */
[----:B------:R-:W-:Y:S02]  /*811a0*/  PRMT R14, R0, 0x5410, R14 ;  /* 0x00005410000e7816 */ /* 0x000fe4000000000e */
[----:B------:R-:W-:Y:S01]  /*811b0*/  PRMT R13, R7, 0x5410, R13 ;  /* 0x00005410070d7816 */ /* 0x000fe2000000000d */
[----:B------:R0:W-:Y:S01]  /*811c0*/  STL [R1+0x240], R18 ;  /* 0x0002401201007387 */ /* 0x0001e20000100800 */
[----:B------:R-:W-:Y:S02]  /*811d0*/  PRMT R60, R58, 0x5410, R10 ;  /* 0x000054103a3c7816 */ /* 0x000fe4000000000a */
[----:B------:R-:W-:Y:S02]  /*811e0*/  LOP3.LUT R9, R9, 0xffff, RZ, 0xc0, !PT ;  /* 0x0000ffff09097812 */ /* 0x000fe400078ec0ff */
[----:B------:R-:W-:-:S02]  /*811f0*/  PRMT R12, R61, 0x5410, R12 ;  /* 0x000054103d0c7816 */ /* 0x000fc4000000000c */
[----:B------:R-:W-:-:S04]  /*81200*/  PRMT R9, R9, 0x3340, R1 ;  /* 0x0000334009097816 */ /* 0x000fc80000000001 */
[----:B------:R-:W-:Y:S02]  /*81210*/  PRMT R61, R6, 0x5410, R9 ;  /* 0x00005410063d7816 */ /* 0x000fe40000000009 */
[----:B------:R-:W-:-:S04]  /*81220*/  LOP3.LUT R8, R8, 0xffff, RZ, 0xc0, !PT ;  /* 0x0000ffff08087812 */ /* 0x000fc800078ec0ff */
[----:B------:R-:W-:-:S04]  /*81230*/  PRMT R8, R8, 0x3340, R1 ;  /* 0x0000334008087816 */ /* 0x000fc80000000001 */
[----:B------:R-:W-:Y:S02]  /*81240*/  PRMT R3, R3, 0x5410, R8 ;  /* 0x0000541003037816 */ /* 0x000fe40000000008 */
[----:B------:R-:W-:Y:S02]  /*81250*/  PRMT R10, R19, 0x5210, R36 ;  /* 0x00005210130a7816 */ /* 0x000fe40000000024 */
[----:B----4-:R-:W-:-:S05]  /*81260*/  PRMT R17, R24, 0x5410, R17 ;  /* 0x0000541018117816 */ /* 0x010fca0000000011 */
[----:B------:R-:W-:Y:S04]  /*81270*/  STL [R1+0x244], R17 ;  /* 0x0002441101007387 */ /* 0x000fe80000100800 */
[----:B------:R-:W4:Y:S04]  /*81280*/  LDL.LU R0, [R1+0x2ca0] ;  /* 0x002ca00001007983 */ /* 0x000f280000300800 */
[----:B------:R-:W-:Y:S04]  /*81290*/  STL [R1+0x254], R16 ;  /* 0x0002541001007387 */ /* 0x000fe80000100800 */
[----:B------:R-:W3:Y:S04]  /*812a0*/  LDL.LU R7, [R1+0x344] ;  /* 0x0003440001077983 */ /* 0x000ee80000300800 */
[----:B------:R-:W-:Y:S04]  /*812b0*/  STL [R1+0x2e0], R14 ;  /* 0x0002e00e01007387 */ /* 0x000fe80000100800 */
[----:B------:R-:W-:Y:S04]  /*812c0*/  STL [R1+0x2e4], R13 ;  /* 0x0002e40d01007387 */ /* 0x000fe80000100800 */
[----:B------:R-:W3:Y:S04]  /*812d0*/  LDL.LU R58, [R1+0x2c9c] ;  /* 0x002c9c00013a7983 */ /* 0x000ee80000300800 */
[----:B------:R-:W-:Y:S04]  /*812e0*/  STL [R1+0x2e8], R12 ;  /* 0x0002e80c01007387 */ /* 0x000fe80000100800 */
[----:B0-----:R-:W3:Y:S04]  /*812f0*/  LDL.LU R18, [R1+0xc74] ;  /* 0x000c740001127983 */ /* 0x001ee80000300800 */
[----:B------:R-:W3:Y:S04]  /*81300*/  LDL.LU R24, [R1+0xc80] ;  /* 0x000c800001187983 */ /* 0x000ee80000300800 */
[----:B------:R-:W3:Y:S01]  /*81310*/  LDL.LU R6, [R1+0xc8c] ;  /* 0x000c8c0001067983 */ /* 0x000ee20000300800 */
[----:B--2---:R-:W-:-:S02]  /*81320*/  PRMT R8, R11, 0x5210, R25 ;  /* 0x000052100b087816 */ /* 0x004fc40000000019 */
[----:B------:R-:W-:Y:S02]  /*81330*/  PRMT R11, R20, 0x5210, R28 ;  /* 0x00005210140b7816 */ /* 0x000fe4000000001c */
[----:B------:R-:W2:Y:S01]  /*81340*/  LDL.LU R28, [R1+0x340] ;  /* 0x00034000011c7983 */ /* 0x000ea20000300800 */
[----:B------:R-:W-:-:S03]  /*81350*/  PRMT R9, R15, 0x5210, R26 ;  /* 0x000052100f097816 */ /* 0x000fc6000000001a */
[----:B------:R-:W0:Y:S01]  /*81360*/  LDS.128 R12, [R55] ;  /* 0x00000000370c7984 */ /* 0x000e220000000c00 */
[----:B------:R-:W-:-:S03]  /*81370*/  NOP ;  /* 0x0000000000007918 */ /* 0x000fc60000000000 */
[----:B------:R1:W-:Y:S04]  /*81380*/  STSM.16.M88.4 [R55], R8 ;  /* 0x0000000837007844 */ /* 0x0003e80000000200 */
[----:B0-----:R-:W-:Y:S04]  /*81390*/  STL.64 [R1+0x120], R12 ;  /* 0x0001200c01007387 */ /* 0x001fe80000100a00 */
[----:B------:R-:W-:Y:S01]  /*813a0*/  STL.64 [R1+0x128], R14 ;  /* 0x0001280e01007387 */ /* 0x000fe20000100a00 */
[----:B------:R-:W-:-:S03]  /*813b0*/  NOP ;  /* 0x0000000000007918 */ /* 0x000fc60000000000 */
[----:B------:R-:W0:Y:S01]  /*813c0*/  LDS.128 R12, [R55] ;  /* 0x00000000370c7984 */ /* 0x000e220000000c00 */
[----:B-1----:R-:W-:Y:S02]  /*813d0*/  PRMT R8, R23, 0x5210, R32 ;  /* 0x0000521017087816 */ /* 0x002fe40000000020 */
[----:B------:R-:W-:Y:S01]  /*813e0*/  PRMT R9, R22, 0x5210, R27 ;  /* 0x0000521016097816 */ /* 0x000fe2000000001b */
[----:B0-----:R-:W-:Y:S04]  /*813f0*/  STL [R1+0x110], R12 ;  /* 0x0001100c01007387 */ /* 0x001fe80000100800 */
[----:B------:R-:W-:Y:S04]  /*81400*/  STL [R1+0x11c], R15 ;  /* 0x00011c0f01007387 */ /* 0x000fe80000100800 */
[----:B------:R-:W2:Y:S04]  /*81410*/  LDL.LU R25, [R1+0x2960] ;  /* 0x0029600001197983 */ /* 0x000ea80000300800 */
[----:B------:R-:W2:Y:S01]  /*81420*/  LDL.LU R26, [R1+0x295c] ;  /* 0x00295c00011a7983 */ /* 0x000ea20000300800 */
[----:B----4-:R-:W-:Y:S01]  /*81430*/  PRMT R11, R21, 0x5210, R0 ;  /* 0x00005210150b7816 */ /* 0x010fe20000000000 */
[----:B------:R-:W-:Y:S01]  /*81440*/  IMAD.MOV.U32 R0, RZ, RZ, R13 ;  /* 0x000000ffff007224 */ /* 0x000fe200078e000d */
[----:B---3--:R-:W-:Y:S01]  /*81450*/  PRMT R10, R37, 0x5210, R58 ;  /* 0x00005210250a7816 */ /* 0x008fe2000000003a */
[----:B------:R-:W-:-:S04]  /*81460*/  NOP ;  /* 0x0000000000007918 */ /* 0x000fc80000000000 */
[----:B------:R0:W-:Y:S01]  /*81470*/  STSM.16.M88.4 [R55], R8 ;  /* 0x0000000837007844 */ /* 0x0001e20000000200 */
[----:B------:R-:W-:Y:S01]  /*81480*/  IMAD.MOV.U32 R58, RZ, RZ, R14 ;  /* 0x000000ffff3a7224 */ /* 0x000fe200078e000e */
[----:B------:R-:W-:Y:S02]  /*81490*/  NOP ;  /* 0x0000000000007918 */ /* 0x000fe40000000000 */
[----:B------:R-:W1:Y:S04]  /*814a0*/  LDS.128 R12, [R55] ;  /* 0x00000000370c7984 */ /* 0x000e680000000c00 */
[----:B------:R-:W-:Y:S04]  /*814b0*/  STL [R1+0x2c00], R0 ;  /* 0x002c000001007387 */ /* 0x000fe80000100800 */
[----:B------:R-:W-:Y:S01]  /*814c0*/  STL [R1+0x2bd8], R58 ;  /* 0x002bd83a01007387 */ /* 0x000fe20000100800 */
[----:B0-----:R-:W-:-:S02]  /*814d0*/  PRMT R8, R39, 0x5210, R7 ;  /* 0x0000521027087816 */ /* 0x001fc40000000007 */
[----:B------:R-:W-:Y:S01]  /*814e0*/  PRMT R9, R41, 0x5210, R18 ;  /* 0x0000521029097816 */ /* 0x000fe20000000012 */
[----:B------:R-:W3:Y:S01]  /*814f0*/  LDL.LU R36, [R1+0x294c] ;  /* 0x00294c0001247983 */ /* 0x000ee20000300800 */
[----:B------:R-:W-:Y:S02]  /*81500*/  PRMT R10, R40, 0x5210, R24 ;  /* 0x00005210280a7816 */ /* 0x000fe40000000018 */
[----:B------:R-:W-:Y:S01]  /*81510*/  PRMT R11, R38, 0x5210, R6 ;  /* 0x00005210260b7816 */ /* 0x000fe20000000006 */
[----:B------:R-:W4:Y:S01]  /*81520*/  LDL.LU R32, [R1+0x2948] ;  /* 0x0029480001207983 */ /* 0x000f220000300800 */
[----:B------:R-:W-:-:S03]  /*81530*/  NOP ;  /* 0x0000000000007918 */ /* 0x000fc60000000000 */
[----:B------:R-:W4:Y:S04]  /*81540*/  LDL.LU R27, [R1+0x2cc] ;  /* 0x0002cc00011b7983 */ /* 0x000f280000300800 */
[----:B------:R-:W4:Y:S04]  /*81550*/  LDL.LU R7, [R1+0x2c8] ;  /* 0x0002c80001077983 */ /* 0x000f280000300800 */
[----:B------:R0:W-:Y:S04]  /*81560*/  STSM.16.M88.4 [R55], R8 ;  /* 0x0000000837007844 */ /* 0x0001e80000000200 */
[----:B-1----:R-:W-:Y:S01]  /*81570*/  STL.64 [R1+0x100], R12 ;  /* 0x0001000c01007387 */ /* 0x002fe20000100a00 */
[----:B------:R-:W-:-:S03]  /*81580*/  IMAD.MOV.U32 R6, RZ, RZ, R14 ;  /* 0x000000ffff067224 */ /* 0x000fc600078e000e */
[----:B------:R-:W-:Y:S01]  /*81590*/  STL [R1+0x10c], R15 ;  /* 0x00010c0f01007387 */ /* 0x000fe20000100800 */
[----:B------:R-:W-:-:S03]  /*815a0*/  NOP ;  /* 0x0000000000007918 */ /* 0x000fc60000000000 */
[----:B------:R1:W2:Y:S01]  /*815b0*/  LDS.128 R12, [R55] ;  /* 0x00000000370c7984 */ /* 0x0002a20000000c00 */
[----:B0-----:R-:W-:Y:S02]  /*815c0*/  PRMT R9, R43, 0x5210, R53 ;  /* 0x000052102b097816 */ /* 0x001fe40000000035 */
[----:B------:R-:W-:Y:S01]  /*815d0*/  PRMT R10, R44, 0x5210, R57 ;  /* 0x000052102c0a7816 */ /* 0x000fe20000000039 */
[----:B------:R-:W4:Y:S01]  /*815e0*/  LDL.LU R53, [R1+0x2c98] ;  /* 0x002c980001357983 */ /* 0x000f220000300800 */
[----:B------:R-:W-:-:S03]  /*815f0*/  PRMT R11, R35, 0x5210, R56 ;  /* 0x00005210230b7816 */ /* 0x000fc60000000038 */
[----:B-1----:R-:W4:Y:S01]  /*81600*/  LDL.LU R55, [R1+0x2c94] ;  /* 0x002c940001377983 */ /* 0x002f220000300800 */
[----:B--2---:R-:W-:Y:S01]  /*81610*/  PRMT R8, R42, 0x5210, R28 ;  /* 0x000052102a087816 */ /* 0x004fe2000000001c */
[----:B------:R-:W-:Y:S02]  /*81620*/  IMAD.MOV.U32 R57, RZ, RZ, R13 ;  /* 0x000000ffff397224 */ /* 0x000fe400078e000d */
[----:B------:R-:W-:Y:S01]  /*81630*/  IMAD.MOV.U32 R56, RZ, RZ, R14 ;  /* 0x000000ffff387224 */ /* 0x000fe200078e000e */
[----:B------:R-:W-:Y:S04]  /*81640*/  STL [R1+0xf0], R12 ;  /* 0x0000f00c01007387 */ /* 0x000fe80000100800 */
[----:B------:R-:W-:Y:S04]  /*81650*/  STL [R1+0xfc], R15 ;  /* 0x0000fc0f01007387 */ /* 0x000fe80000100800 */
[----:B------:R-:W2:Y:S04]  /*81660*/  LDL.LU R28, [R1+0x28dc] ;  /* 0x0028dc00011c7983 */ /* 0x000ea80000300800 */
[----:B------:R0:W-:Y:S04]  /*81670*/  STL.64 [R1+0x2bf0], R56 ;  /* 0x002bf03801007387 */ /* 0x0001e80000100a00 */
[----:B0-----:R-:W2:Y:S01]  /*81680*/  LDL R56, [R1+0x14c8] ;  /* 0x0014c80001387983 */ /* 0x001ea20000100800 */
[----:B------:R-:W-:-:S03]  /*81690*/  NOP ;  /* 0x0000000000007918 */ /* 0x000fc60000000000 */
[----:B------:R-:W2:Y:S04]  /*816a0*/  LDL.LU R21, [R1+0x28d8] ;  /* 0x0028d80001157983 */ /* 0x000ea80000300800 */
[----:B------:R-:W2:Y:S04]  /*816b0*/  LDL.LU R22, [R1+0x28cc] ;  /* 0x0028cc0001167983 */ /* 0x000ea80000300800 */
[----:B------:R-:W2:Y:S04]  /*816c0*/  LDL.LU R24, [R1+0x28c8] ;  /* 0x0028c80001187983 */ /* 0x000ea80000300800 */
[----:B------:R-:W2:Y:S01]  /*816d0*/  LDL.LU R39, [R1+0x328] ;  /* 0x0003280001277983 */ /* 0x000ea20000300800 */
[----:B---3--:R-:W-:-:S02]  /*816e0*/  LOP3.LUT R18, R36, 0xffff, RZ, 0xc0, !PT ;  /* 0x0000ffff24127812 */ /* 0x008fc400078ec0ff */
[----:B----4-:R-:W-:Y:S01]  /*816f0*/  LOP3.LUT R19, R32, 0xffff, RZ, 0xc0, !PT ;  /* 0x0000ffff20137812 */ /* 0x010fe200078ec0ff */
[----:B--2---:R0:W-:Y:S01]  /*81700*/  STSM.16.M88.4 [R56], R8 ;  /* 0x0000000838007844 */ /* 0x0041e20000000200 */
[----:B------:R-:W-:-:S03]  /*81710*/  NOP ;  /* 0x0000000000007918 */ /* 0x000fc60000000000 */
[----:B------:R-:W1:Y:S01]  /*81720*/  LDS.128 R40, [R56] ;  /* 0x0000000038287984 */ /* 0x000e620000000c00 */
[----:B0-----:R-:W-:-:S03]  /*81730*/  PRMT R10, R55, 0x4210, R18 ;  /* 0x00004210370a7816 */ /* 0x001fc60000000012 */
[----:B------:R-:W2:Y:S01]  /*81740*/  LDL.LU R55, [R1+0x2c90] ;  /* 0x002c900001377983 */ /* 0x000ea20000300800 */
[----:B------:R-:W-:-:S03]  /*81750*/  PRMT R11, R53, 0x4210, R19 ;  /* 0x00004210350b7816 */ /* 0x000fc60000000013 */
[----:B------:R-:W3:Y:S01]  /*81760*/  LDL.LU R53, [R1+0x2c8c] ;  /* 0x002c8c0001357983 */ /* 0x000ee20000300800 */
[----:B------:R-:W-:Y:S02]  /*81770*/  LOP3.LUT R17, R26, 0xffff, RZ, 0xc0, !PT ;  /* 0x0000ffff1a117812 */ /* 0x000fe400078ec0ff */
[----:B------:R-:W-:Y:S01]  /*81780*/  LOP3.LUT R16, R25, 0xffff, RZ, 0xc0, !PT ;  /* 0x0000ffff19107812 */ /* 0x000fe200078ec0ff */
[----:B------:R-:W4:Y:S01]  /*81790*/  LDL.LU R23, [R1+0x2800] ;  /* 0x0028000001177983 */ /* 0x000f220000300800 */
[----:B------:R-:W-:Y:S02]  /*817a0*/  PRMT R9, R7, 0x4210, R17 ;  /* 0x0000421007097816 */ /* 0x000fe40000000011 */
[----:B------:R-:W-:Y:S01]  /*817b0*/  PRMT R8, R27, 0x4210, R16 ;  /* 0x000042101b087816 */ /* 0x000fe20000000010 */
[----:B------:R-:W4:Y:S01]  /*817c0*/  LDL.LU R25, [R1+0x27fc] ;  /* 0x0027fc0001197983 */ /* 0x000f220000300800 */
[----:B------:R-:W-:Y:S01]  /*817d0*/  LOP3.LUT R20, R28, 0xffff, RZ, 0xc0, !PT ;  /* 0x0000ffff1c147812 */ /* 0x000fe200078ec0ff */
[----:B------:R-:W-:-:S02]  /*817e0*/  NOP ;  /* 0x0000000000007918 */ /* 0x000fc40000000000 */
[----:B------:R-:W4:Y:S04]  /*817f0*/  LDL.LU R26, [R1+0x27f0] ;  /* 0x0027f000011a7983 */ /* 0x000f280000300800 */
[----:B------:R-:W4:Y:S04]  /*81800*/  LDL.LU R27, [R1+0x27ec] ;  /* 0x0027ec00011b7983 */ /* 0x000f280000300800 */
[----:B------:R-:W4:Y:S01]  /*81810*/  LDL.LU R37, [R1+0xc54] ;  /* 0x000c540001257983 */ /* 0x000f220000300800 */
[----:B-1----:R-:W-:-:S03]  /*81820*/  IMAD.MOV.U32 R7, RZ, RZ, R42 ;  /* 0x000000ffff077224 */ /* 0x002fc600078e002a */
[----:B------:R-:W4:Y:S01]  /*81830*/  LDL.LU R15, [R1+0x34c] ;  /* 0x00034c00010f7983 */ /* 0x000f220000300800 */
[----:B------:R-:W-:-:S03]  /*81840*/  LOP3.LUT R21, R21, 0xffff, RZ, 0xc0, !PT ;  /* 0x0000ffff15157812 */ /* 0x000fc600078ec0ff */
[----:B------:R-:W-:Y:S01]  /*81850*/  STL [R1+0xec], R43 ;  /* 0x0000ec2b01007387 */ /* 0x000fe20000100800 */
[----:B------:R-:W-:-:S03]  /*81860*/  LOP3.LUT R22, R22, 0xffff, RZ, 0xc0, !PT ;  /* 0x0000ffff16167812 */ /* 0x000fc600078ec0ff */
[----:B------:R-:W-:Y:S04]  /*81870*/  STL.64 [R1+0x2bf8], R6 ;  /* 0x002bf80601007387 */ /* 0x000fe80000100a00 */
[----:B------:R-:W4:Y:S04]  /*81880*/  LDL.LU R28, [R1+0x2774] ;  /* 0x00277400011c7983 */ /* 0x000f280000300800 */
[----:B------:R-:W4:Y:S04]  /*81890*/  LDL.LU R32, [R1+0xd3c] ;  /* 0x000d3c0001207983 */ /* 0x000f280000300800 */
[----:B------:R-:W4:Y:S04]  /*818a0*/  LDL.LU R12, [R1+0xd34] ;  /* 0x000d3400010c7983 */ /* 0x000f280000300800 */
[----:B------:R-:W4:Y:S04]  /*818b0*/  LDL.LU R36, [R1+0xd1c] ;  /* 0x000d1c0001247983 */ /* 0x000f280000300800 */
[----:B------:R2:W-:Y:S04]  /*818c0*/  STSM.16.M88.4 [R56], R8 ;  /* 0x0000000838007844 */ /* 0x0005e80000000200 */
[----:B------:R-:W4:Y:S04]  /*818d0*/  LDL.LU R13, [R1+0xc98] ;  /* 0x000c9800010d7983 */ /* 0x000f280000300800 */
[----:B------:R-:W4:Y:S01]  /*818e0*/  LDL.LU R14, [R1+0xc60] ;  /* 0x000c6000010e7983 */ /* 0x000f220000300800 */
[----:B------:R-:W-:-:S02]  /*818f0*/  IMAD.MOV.U32 R0, RZ, RZ, R40 ;  /* 0x000000ffff007224 */ /* 0x000fc400078e0028 */
[----:B------:R-:W-:Y:S01]  /*81900*/  IMAD.MOV.U32 R58, RZ, RZ, R41 ;  /* 0x000000ffff3a7224 */ /* 0x000fe200078e0029 */
[----:B------:R-:W-:Y:S01]  /*81910*/  NOP ;  /* 0x0000000000007918 */ /* 0x000fe20000000000 */
[----:B------:R-:W0:Y:S01]  /*81920*/  LDS.128 R40, [R56] ;  /* 0x0000000038287984 */ /* 0x000e220000000c00 */
[----:B------:R-:W-:Y:S02]  /*81930*/  LOP3.LUT R24, R24, 0xffff, RZ, 0xc0, !PT ;  /* 0x0000ffff18187812 */ /* 0x000fe400078ec0ff */
[----:B--2---:R-:W-:Y:S02]  /*81940*/  PRMT R10, R55, 0x4210, R22 ;  /* 0x00004210370a7816 */ /* 0x004fe40000000016 */
[----:B---3--:R-:W-:Y:S02]  /*81950*/  PRMT R9, R53, 0x4210, R21 ;  /* 0x0000421035097816 */ /* 0x008fe40000000015 */
[----:B------:R-:W2:Y:S04]  /*81960*/  LDL.LU R53, [R1+0x2c88] ;  /* 0x002c880001357983 */ /* 0x000ea80000300800 */
[----:B------:R-:W3:Y:S01]  /*81970*/  LDL.LU R55, [R1+0x2c84] ;  /* 0x002c840001377983 */ /* 0x000ee20000300800 */
[----:B------:R-:W-:-:S02]  /*81980*/  PRMT R8, R39, 0x4210, R20 ;  /* 0x0000421027087816 */ /* 0x000fc40000000014 */
[----:B------:R-:W-:Y:S01]  /*81990*/  PRMT R11, R52, 0x4210, R24 ;  /* 0x00004210340b7816 */ /* 0x000fe20000000018 */
[----:B------:R-:W-:Y:S01]  /*819a0*/  NOP ;  /* 0x0000000000007918 */ /* 0x000fe20000000000 */
[----:B----4-:R-:W-:Y:S01]  /*819b0*/  LOP3.LUT R26, R26, 0xffff, RZ, 0xc0, !PT ;  /* 0x0000ffff1a1a7812 */ /* 0x010fe200078ec0ff */
[----:B------:R-:W4:Y:S04]  /*819c0*/  LDL.LU R52, [R1+0x2c80] ;  /* 0x002c800001347983 */ /* 0x000f280000300800 */
[----:B------:R3:W-:Y:S04]  /*819d0*/  STSM.16.M88.4 [R56], R8 ;  /* 0x0000000838007844 */ /* 0x0007e80000000200 */
[----:B0-----:R-:W-:Y:S04]  /*819e0*/  STL.64 [R1+0xd0], R40 ;  /* 0x0000d02801007387 */ /* 0x001fe80000100a00 */
[----:B------:R-:W-:Y:S01]  /*819f0*/  STL.64 [R1+0xd8], R42 ;  /* 0x0000d82a01007387 */ /* 0x000fe20000100a00 */
[----:B------:R-:W-:Y:S01]  /*81a00*/  LOP3.LUT R23, R23, 0xffff, RZ, 0xc0, !PT ;  /* 0x0000ffff17177812 */ /* 0x000fe200078ec0ff */
[----:B------:R-:W-:Y:S01]  /*81a10*/  NOP ;  /* 0x0000000000007918 */ /* 0x000fe20000000000 */
[----:B---3--:R-:W-:Y:S01]  /*81a20*/  PRMT R10, R55, 0x4210, R26 ;  /* 0x00004210370a7816 */ /* 0x008fe2000000001a */
[----:B------:R-:W0:Y:S04]  /*81a30*/  LDS.128 R40, [R56] ;  /* 0x0000000038287984 */ /* 0x000e280000000c00 */
[----:B------:R-:W3:Y:S01]  /*81a40*/  LDL.LU R55, [R1+0x2c7c] ;  /* 0x002c7c0001377983 */ /* 0x000ee20000300800 */
[----:B------:R-:W-:-:S02]  /*81a50*/  LOP3.LUT R25, R25, 0xffff, RZ, 0xc0, !PT ;  /* 0x0000ffff19197812 */ /* 0x000fc400078ec0ff */
[----:B------:R-:W-:Y:S02]  /*81a60*/  LOP3.LUT R27, R27, 0xffff, RZ, 0xc0, !PT ;  /* 0x0000ffff1b1b7812 */ /* 0x000fe400078ec0ff */
[----:B------:R-:W-:Y:S02]  /*81a70*/  PRMT R8, R37, 0x4210, R23 ;  /* 0x0000421025087816 */ /* 0x000fe40000000017 */
[----:B------:R-:W-:Y:S02]  /*81a80*/  PRMT R9, R15, 0x4210, R25 ;  /* 0x000042100f097816 */ /* 0x000fe40000000019 */
[----:B--2---:R-:W-:Y:S01]  /*81a90*/  PRMT R11, R53, 0x4210, R27 ;  /* 0x00004210350b7816 */ /* 0x004fe2000000001b */
[----:B------:R-:W-:Y:S01]  /*81aa0*/  NOP ;  /* 0x0000000000007918 */ /* 0x000fe20000000000 */
[----:B------:R-:W-:Y:S02]  /*81ab0*/  LOP3.LUT R28, R28, 0xffff, RZ, 0xc0, !PT ;  /* 0x0000ffff1c1c7812 */ /* 0x000fe400078ec0ff */
[----:B------:R-:W-:-:S02]  /*81ac0*/  LOP3.LUT R32, R32, 0xffff, RZ, 0xc0, !PT ;  /* 0x0000ffff20207812 */ /* 0x000fc400078ec0ff */
[----:B------:R-:W-:Y:S02]  /*81ad0*/  LOP3.LUT R35, R12, 0xffff, RZ, 0xc0, !PT ;  /* 0x0000ffff0c237812 */ /* 0x000fe400078ec0ff */
[----:B------:R-:W-:Y:S01]  /*81ae0*/  LOP3.LUT R36, R36, 0xffff, RZ, 0xc0, !PT ;  /* 0x0000ffff24247812 */ /* 0x000fe200078ec0ff */
[----:B------:R-:W-:Y:S01]  /*81af0*/  STSM.16.M88.4 [R56], R8 ;  /* 0x0000000838007844 */ /* 0x000fe20000000200 */
[----:B------:R-:W-:Y:S01]  /*81b00*/  PRMT R12, R13, 0x4210, R28 ;  /* 0x000042100d0c7816 */ /* 0x000fe2000000001c */
[----:B------:R-:W-:Y:S01]  /*81b10*/  NOP ;  /* 0x0000000000007918 */ /* 0x000fe20000000000 */
[----:B------:R-:W-:Y:S01]  /*81b20*/  PRMT R13, R14, 0x4210, R32 ;  /* 0x000042100e0d7816 */ /* 0x000fe20000000020 */
[----:B------:R-:W1:Y:S01]  /*81b30*/  LDS.128 R8, [R56] ;  /* 0x0000000038087984 */ /* 0x000e620000000c00 */
[----:B----4-:R-:W-:Y:S01]  /*81b40*/  PRMT R15, R52, 0x4210, R36 ;  /* 0x00004210340f7816 */ /* 0x010fe20000000024 */
[----:B0-----:R-:W-:Y:S02]  /*81b50*/  IMAD.MOV.U32 R53, RZ, RZ, R42 ;  /* 0x000000ffff357224 */ /* 0x001fe400078e002a */
[----:B------:R0:W-:Y:S04]  /*81b60*/  STL.64 [R1+0xc0], R40 ;  /* 0x0000c02801007387 */ /* 0x0001e80000100a00 */
[----:B------:R-:W-:Y:S04]  /*81b70*/  STL [R1+0xcc], R43 ;  /* 0x0000cc2b01007387 */ /* 0x000fe80000100800 */
[----:B------:R-:W-:Y:S04]  /*81b80*/  STL [R1+0x2ba4], R53 ;  /* 0x002ba43501007387 */ /* 0x000fe80000100800 */
[----:B0-----:R-:W2:Y:S04]  /*81b90*/  LDL.LU R40, [R1+0xc] ;  /* 0x00000c0001287983 */ /* 0x001ea80000300800 */
[----:B-1----:R0:W-:Y:S01]  /*81ba0*/  STL.64 [R1+0xb0], R8 ;  /* 0x0000b00801007387 */ /* 0x0021e20000100a00 */
[----:B------:R-:W-:Y:S01]  /*81bb0*/  IMAD.MOV.U32 R52, RZ, RZ, R11 ;  /* 0x000000ffff347224 */ /* 0x000fe200078e000b */
[----:B------:R-:W-:-:S02]  /*81bc0*/  PRMT R11, R59, 0x5210, R19 ;  /* 0x000052103b0b7816 */ /* 0x000fc40000000013 */
[----:B------:R1:W-:Y:S04]  /*81bd0*/  STL [R1+0xb8], R10 ;  /* 0x0000b80a01007387 */ /* 0x0003e80000100800 */
[----:B------:R-:W-:Y:S01]  /*81be0*/  STL [R1+0x2b90], R52 ;  /* 0x002b903401007387 */ /* 0x000fe20000100800 */
[----:B0-----:R-:W-:Y:S02]  /*81bf0*/  PRMT R8, R45, 0x5210, R16 ;  /* 0x000052102d087816 */ /* 0x001fe40000000010 */
[----:B------:R-:W-:Y:S02]  /*81c00*/  PRMT R9, R46, 0x5210, R17 ;  /* 0x000052102e097816 */ /* 0x000fe40000000011 */
[----:B-1----:R-:W-:Y:S01]  /*81c10*/  PRMT R10, R47, 0x5210, R18 ;  /* 0x000052102f0a7816 */ /* 0x002fe20000000012 */
[----:B------:R-:W-:Y:S01]  /*81c20*/  NOP ;  /* 0x0000000000007918 */ /* 0x000fe20000000000 */
[----:B---3--:R-:W-:-:S05]  /*81c30*/  PRMT R14, R55, 0x4210, R35 ;  /* 0x00004210370e7816 */ /* 0x008fca0000000023 */
[----:B------:R-:W-:Y:S01]  /*81c40*/  STSM.16.M88.4 [R56], R12 ;  /* 0x0000000c38007844 */ /* 0x000fe20000000200 */
[----:B------:R-:W-:-:S03]  /*81c50*/  NOP ;  /* 0x0000000000007918 */ /* 0x000fc60000000000 */
[----:B------:R-:W0:Y:S01]  /*81c60*/  LDS.128 R12, [R56] ;  /* 0x00000000380c7984 */ /* 0x000e220000000c00 */
[----:B------:R-:W-:-:S03]  /*81c70*/  NOP ;  /* 0x0000000000007918 */ /* 0x000fc60000000000 */
[----:B------:R1:W-:Y:S02]  /*81c80*/  STSM.16.M88.4 [R56], R8 ;  /* 0x0000000838007844 */ /* 0x0003e40000000200 */
[----:B-1----:R-:W-:Y:S02]  /*81c90*/  PRMT R8, R49, 0x5210, R20 ;  /* 0x0000521031087816 */ /* 0x002fe40000000014 */
[----:B0-----:R-:W-:Y:S04]  /*81ca0*/  STL [R1+0xa4], R13 ;  /* 0x0000a40d01007387 */ /* 0x001fe80000100800 */
[----:B------:R-:W-:Y:S04]  /*81cb0*/  STL.64 [R1+0xa8], R14 ;  /* 0x0000a80e01007387 */ /* 0x000fe80000100a00 */
[----:B------:R-:W3:Y:S01]  /*81cc0*/  LDL.LU R49, [R1+0x2c78] ;  /* 0x002c780001317983 */ /* 0x000ee20000300800 */
[----:B------:R-:W-:Y:S01]  /*81cd0*/  IMAD.MOV.U32 R55, RZ, RZ, R12 ;  /* 0x000000ffff377224 */ /* 0x000fe200078e000c */
[----:B------:R-:W-:-:S02]  /*81ce0*/  NOP ;  /* 0x0000000000007918 */ /* 0x000fc40000000000 */
[----:B------:R-:W0:Y:S01]  /*81cf0*/  LDS.128 R12, [R56] ;  /* 0x00000000380c7984 */ /* 0x000e220000000c00 */
[----:B------:R-:W-:Y:S02]  /*81d00*/  PRMT R9, R5, 0x5210, R21 ;  /* 0x0000521005097816 */ /* 0x000fe40000000015 */
[----:B------:R-:W-:Y:S01]  /*81d10*/  PRMT R10, R4, 0x5210, R22 ;  /* 0x00005210040a7816 */ /* 0x000fe20000000016 */
[----:B------:R-:W4:Y:S01]  /*81d20*/  LDL.LU R5, [R1+0x2c74] ;  /* 0x002c740001057983 */ /* 0x000f220000300800 */
[----:B------:R-:W-:Y:S01]  /*81d30*/  PRMT R11, R34, 0x5210, R24 ;  /* 0x00005210220b7816 */ /* 0x000fe20000000018 */
[----:B------:R-:W-:Y:S02]  /*81d40*/  NOP ;  /* 0x0000000000007918 */ /* 0x000fe40000000000 */
[----:B------:R-:W4:Y:S04]  /*81d50*/  LDL.LU R4, [R1+0x2c70] ;  /* 0x002c700001047983 */ /* 0x000f280000300800 */
[----:B------:R-:W4:Y:S04]  /*81d60*/  LDL.LU R6, [R1+0x298c] ;  /* 0x00298c0001067983 */ /* 0x000f280000300800 */
[----:B------:R-:W4:Y:S04]  /*81d70*/  LDL.LU R7, [R1+0x2988] ;  /* 0x0029880001077983 */ /* 0x000f280000300800 */
[----:B------:R-:W4:Y:S04]  /*81d80*/  LDL.LU R41, [R1+0x2974] ;  /* 0x0029740001297983 */ /* 0x000f280000300800 */
[----:B------:R-:W4:Y:S04]  /*81d90*/  LDL.LU R39, [R1+0x2970] ;  /* 0x0029700001277983 */ /* 0x000f280000300800 */
[----:B------:R-:W4:Y:S04]  /*81da0*/  LDL.LU R37, [R1+0xcc8] ;  /* 0x000cc80001257983 */ /* 0x000f280000300800 */
[----:B------:R2:W-:Y:S04]  /*81db0*/  STSM.16.M88.4 [R56], R8 ;  /* 0x0000000838007844 */ /* 0x0005e80000000200 */
[----:B0-----:R-:W-:Y:S04]  /*81dc0*/  STL.64 [R1+0x90], R12 ;  /* 0x0000900c01007387 */ /* 0x001fe80000100a00 */
[----:B------:R-:W-:Y:S01]  /*81dd0*/  STL.64 [R1+0x98], R14 ;  /* 0x0000980e01007387 */ /* 0x000fe20000100a00 */
[----:B------:R-:W-:-:S03]  /*81de0*/  NOP ;  /* 0x0000000000007918 */ /* 0x000fc60000000000 */
[----:B------:R-:W0:Y:S01]  /*81df0*/  LDS.128 R12, [R56] ;  /* 0x00000000380c7984 */ /* 0x000e220000000c00 */
[----:B--2---:R-:W-:Y:S01]  /*81e00*/  PRMT R8, R40, 0x5210, R23 ;  /* 0x0000521028087816 */ /* 0x004fe20000000017 */
[----:B------:R-:W-:Y:S01]  /*81e10*/  NOP ;  /* 0x0000000000007918 */ /* 0x000fe20000000000 */
[----:B------:R-:W-:Y:S02]  /*81e20*/  PRMT R9, R48, 0x5210, R25 ;  /* 0x0000521030097816 */ /* 0x000fe40000000019 */
[----:B------:R-:W-:Y:S01]  /*81e30*/  PRMT R10, R50, 0x5210, R26 ;  /* 0x00005210320a7816 */ /* 0x000fe2000000001a */
[----:B------:R-:W2:Y:S01]  /*81e40*/  LDL.LU R48, [R1+0x2c6c] ;  /* 0x002c6c0001307983 */ /* 0x000ea20000300800 */
[----:B------:R-:W-:-:S03]  /*81e50*/  PRMT R11, R33, 0x5210, R27 ;  /* 0x00005210210b7816 */ /* 0x000fc6000000001b */
[----:B------:R-:W2:Y:S04]  /*81e60*/  LDL.LU R50, [R1+0x2c68] ;  /* 0x002c680001327983 */ /* 0x000ea80000300800 */
[----:B------:R1:W-:Y:S02]  /*81e70*/  STSM.16.M88.4 [R56], R8 ;  /* 0x0000000838007844 */ /* 0x0003e40000000200 */
[----:B-1----:R-:W-:Y:S02]  /*81e80*/  PRMT R9, R54, 0x5210, R32 ;  /* 0x0000521036097816 */ /* 0x002fe40000000020 */
[----:B------:R-:W-:Y:S01]  /*81e90*/  PRMT R10, R51, 0x5210, R35 ;  /* 0x00005210330a7816 */ /* 0x000fe20000000023 */
[----:B0-----:R-:W-:Y:S04]  /*81ea0*/  STL.64 [R1+0x80], R12 ;  /* 0x0000800c01007387 */ /* 0x001fe80000100a00 */
[----:B------:R-:W-:Y:S01]  /*81eb0*/  STL.64 [R1+0x88], R14 ;  /* 0x0000880e01007387 */ /* 0x000fe20000100a00 */
[----:B------:R-:W-:-:S03]  /*81ec0*/  NOP ;  /* 0x0000000000007918 */ /* 0x000fc60000000000 */
[----:B------:R-:W0:Y:S01]  /*81ed0*/  LDS.128 R12, [R56] ;  /* 0x00000000380c7984 */ /* 0x000e220000000c00 */
[----:B---3--:R-:W-:-:S03]  /*81ee0*/  PRMT R8, R49, 0x5210, R28 ;  /* 0x0000521031087816 */ /* 0x008fc6000000001c */
[----:B------:R-:W3:Y:S04]  /*81ef0*/  LDL.LU R49, [R1+0x2c64] ;  /* 0x002c640001317983 */ /* 0x000ee80000300800 */
[----:B------:R-:W2:Y:S04]  /*81f00*/  LDL.LU R54, [R1+0x2c60] ;  /* 0x002c600001367983 */ /* 0x000ea80000300800 */
[----:B------:R-:W2:Y:S01]  /*81f10*/  LDL.LU R51, [R1+0x2c5c] ;  /* 0x002c5c0001337983 */ /* 0x000ea20000300800 */
[----:B------:R-:W-:Y:S01]  /*81f20*/  PRMT R11, R31, 0x5210, R36 ;  /* 0x000052101f0b7816 */ /* 0x000fe20000000024 */
[----:B------:R-:W-:-:S02]  /*81f30*/  NOP ;  /* 0x0000000000007918 */ /* 0x000fc40000000000 */
[----:B------:R-:W2:Y:S04]  /*81f40*/  LDL.LU R57, [R1+0x28fc] ;  /* 0x0028fc0001397983 */ /* 0x000ea80000300800 */
[----:B------:R-:W2:Y:S04]  /*81f50*/  LDL.LU R44, [R1+0x28f8] ;  /* 0x0028f800012c7983 */ /* 0x000ea80000300800 */
[----:B0-----:R-:W-:Y:S01]  /*81f60*/  STL.64 [R1+0x70], R12 ;  /* 0x0000700c01007387 */ /* 0x001fe20000100a00 */
[----:B----4-:R-:W-:-:S03]  /*81f70*/  LOP3.LUT R17, R7, 0xffff, RZ, 0xc0, !PT ;  /* 0x0000ffff07117812 */ /* 0x010fc600078ec0ff */
[----:B------:R-:W-:Y:S01]  /*81f80*/  STL.64 [R1+0x78], R14 ;  /* 0x0000780e01007387 */ /* 0x000fe20000100a00 */
[----:B------:R-:W-:-:S03]  /*81f90*/  LOP3.LUT R18, R41, 0xffff, RZ, 0xc0, !PT ;  /* 0x0000ffff29127812 */ /* 0x000fc600078ec0ff */
[----:B------:R-:W4:Y:S04]  /*81fa0*/  LDL.LU R43, [R1+0x28ec] ;  /* 0x0028ec00012b7983 */ /* 0x000f280000300800 */
[----:B------:R-:W4:Y:S04]  /*81fb0*/  LDL.LU R42, [R1+0x28e8] ;  /* 0x0028e800012a7983 */ /* 0x000f280000300800 */
[----:B------:R-:W4:Y:S04]  /*81fc0*/  LDL.LU R38, [R1+0xcec] ;  /* 0x000cec0001267983 */ /* 0x000f280000300800 */
[----:B------:R3:W-:Y:S01]  /*81fd0*/  STSM.16.M88.4 [R56], R8 ;  /* 0x0000000838007844 */ /* 0x0007e20000000200 */
[----:B------:R-:W-:-:S03]  /*81fe0*/  NOP ;  /* 0x0000000000007918 */ /* 0x000fc60000000000 */
[----:B------:R-:W4:Y:S04]  /*81ff0*/  LDL.LU R40, [R1+0xce4] ;  /* 0x000ce40001287983 */ /* 0x000f280000300800 */
[----:B------:R-:W0:Y:S01]  /*82000*/  LDS.128 R20, [R56] ;  /* 0x0000000038147984 */ /* 0x000e220000000c00 */
[----:B---3--:R-:W-:Y:S02]  /*82010*/  PRMT R10, R49, 0x4210, R18 ;  /* 0x00004210310a7816 */ /* 0x008fe40000000012 */
[----:B--2---:R-:W-:Y:S02]  /*82020*/  PRMT R9, R51, 0x4210, R17 ;  /* 0x0000421033097816 */ /* 0x004fe40000000011 */
[----:B------:R-:W2:Y:S04]  /*82030*/  LDL.LU R51, [R1+0x2c58] ;  /* 0x002c580001337983 */ /* 0x000ea80000300800 */
[----:B------:R-:W3:Y:S01]  /*82040*/  LDL.LU R49, [R1+0x2c54] ;  /* 0x002c540001317983 */ /* 0x000ee20000300800 */
[----:B------:R-:W-:-:S02]  /*82050*/  LOP3.LUT R19, R39, 0xffff, RZ, 0xc0, !PT ;  /* 0x0000ffff27137812 */ /* 0x000fc400078ec0ff */
[----:B------:R-:W-:Y:S01]  /*82060*/  LOP3.LUT R16, R6, 0xffff, RZ, 0xc0, !PT ;  /* 0x0000ffff06107812 */ /* 0x000fe200078ec0ff */
[----:B------:R-:W2:Y:S01]  /*82070*/  LDL.LU R14, [R1+0x2848] ;  /* 0x00284800010e7983 */ /* 0x000ea20000300800 */
[----:B------:R-:W-:Y:S01]  /*82080*/  PRMT R11, R54, 0x4210, R19 ;  /* 0x00004210360b7816 */ /* 0x000fe20000000013 */
[----:B0-----:R-:W-:Y:S02]  /*82090*/  IMAD.MOV.U32 R54, RZ, RZ, R20 ;  /* 0x000000ffff367224 */ /* 0x001fe400078e0014 */
[----:B------:R-:W2:Y:S01]  /*820a0*/  LDL.LU R15, [R1+0x2844] ;  /* 0x00284400010f7983 */ /* 0x000ea20000300800 */
[----:B------:R-:W-:Y:S02]  /*820b0*/  IMAD.MOV.U32 R53, RZ, RZ, R21 ;  /* 0x000000ffff357224 */ /* 0x000fe400078e0015 */
[----:B------:R-:W-:Y:S01]  /*820c0*/  IMAD.MOV.U32 R52, RZ, RZ, R22 ;  /* 0x000000ffff347224 */ /* 0x000fe200078e0016 */
[----:B------:R-:W2:Y:S01]  /*820d0*/  LDL.LU R41, [R1+0x2820] ;  /* 0x0028200001297983 */ /* 0x000ea20000300800 */
[----:B------:R-:W-:Y:S01]  /*820e0*/  PRMT R8, R37, 0x4210, R16 ;  /* 0x0000421025087816 */ /* 0x000fe20000000010 */
[----:B------:R-:W-:-:S02]  /*820f0*/  NOP ;  /* 0x0000000000007918 */ /* 0x000fc40000000000 */
[----:B------:R0:W-:Y:S04]  /*82100*/  STL [R1+0x6c], R23 ;  /* 0x00006c1701007387 */ /* 0x0001e80000100800 */
[----:B------:R-:W2:Y:S04]  /*82110*/  LDL.LU R6, [R1+0x281c] ;  /* 0x00281c0001067983 */ /* 0x000ea80000300800 */
[----:B------:R-:W2:Y:S01]  /*82120*/  LDL.LU R39, [R1+0xd18] ;  /* 0x000d180001277983 */ /* 0x000ea20000300800 */
[----:B------:R-:W-:-:S03]  /*82130*/  LOP3.LUT R20, R57, 0xffff, RZ, 0xc0, !PT ;  /* 0x0000ffff39147812 */ /* 0x000fc600078ec0ff */
[----:B------:R-:W2:Y:S01]  /*82140*/  LDL.LU R37, [R1+0xd0c] ;  /* 0x000d0c0001257983 */ /* 0x000ea20000300800 */
[----:B------:R-:W-:-:S03]  /*82150*/  LOP3.LUT R21, R44, 0xffff, RZ, 0xc0, !PT ;  /* 0x0000ffff2c157812 */ /* 0x000fc600078ec0ff */
[----:B------:R-:W-:Y:S01]  /*82160*/  STL.64 [R1+0x2bb8], R54 ;  /* 0x002bb83601007387 */ /* 0x000fe20000100a00 */
[----:B----4-:R-:W-:-:S03]  /*82170*/  LOP3.LUT R22, R43, 0xffff, RZ, 0xc0, !PT ;  /* 0x0000ffff2b167812 */ /* 0x010fc600078ec0ff */
[----:B------:R-:W-:Y:S01]  /*82180*/  STL.64 [R1+0x2ba8], R52 ;  /* 0x002ba83401007387 */ /* 0x000fe20000100a00 */
[----:B0-----:R-:W-:-:S03]  /*82190*/  LOP3.LUT R23, R42, 0xffff, RZ, 0xc0, !PT ;  /* 0x0000ffff2a177812 */ /* 0x001fc600078ec0ff */
[----:B------:R-:W4:Y:S04]  /*821a0*/  LDL.LU R7, [R1+0x27a0] ;  /* 0x0027a00001077983 */ /* 0x000f280000300800 */
[----:B------:R-:W4:Y:S04]  /*821b0*/  LDL.LU R57, [R1+0x279c] ;  /* 0x00279c0001397983 */ /* 0x000f280000300800 */
[----:B------:R-:W4:Y:S04]  /*821c0*/  LDL.LU R44, [R1+0x2780] ;  /* 0x00278000012c7983 */ /* 0x000f280000300800 */
[----:B------:R0:W-:Y:S01]  /*821d0*/  STSM.16.M88.4 [R56], R8 ;  /* 0x0000000838007844 */ /* 0x0001e20000000200 */
[----:B------:R-:W-:-:S03]  /*821e0*/  NOP ;  /* 0x0000000000007918 */ /* 0x000fc60000000000 */
[----:B------:R-:W4:Y:S04]  /*821f0*/  LDL.LU R43, [R1+0x277c] ;  /* 0x00277c00012b7983 */ /* 0x000f280000300800 */
[----:B------:R-:W4:Y:S04]  /*82200*/  LDL.LU R42, [R1+0xfd4] ;  /* 0x000fd400012a7983 */ /* 0x000f280000300800 */
[----:B------:R-:W1:Y:S01]  /*82210*/  LDS.128 R24, [R56] ;  /* 0x0000000038187984 */ /* 0x000e620000000c00 */
[----:B0-----:R-:W-:Y:S02]  /*82220*/  PRMT R8, R38, 0x4210, R20 ;  /* 0x0000421026087816 */ /* 0x001fe40000000014 */
[----:B------:R-:W-:Y:S01]  /*82230*/  PRMT R9, R40, 0x4210, R21 ;  /* 0x0000421028097816 */ /* 0x000fe20000000015 */
[----:B------:R-:W4:Y:S04]  /*82240*/  LDL.LU R38, [R1+0xfcc] ;  /* 0x000fcc0001267983 */ /* 0x000f280000300800 */
[----:B------:R-:W4:Y:S01]  /*82250*/  LDL.LU R40, [R1+0xfc0] ;  /* 0x000fc00001287983 */ /* 0x000f220000300800 */
[----:B------:R-:W-:Y:S01]  /*82260*/  NOP ;  /* 0x0000000000007918 */ /* 0x000fe20000000000 */
[----:B---3--:R-:W-:-:S02]  /*82270*/  PRMT R10, R49, 0x4210, R22 ;  /* 0x00004210310a7816 */ /* 0x008fc40000000016 */
[----:B------:R-:W3:Y:S01]  /*82280*/  LDL.LU R49, [R1+0x2c50] ;  /* 0x002c500001317983 */ /* 0x000ee20000300800 */
[----:B--2---:R-:W-:-:S03]  /*82290*/  PRMT R11, R51, 0x4210, R23 ;  /* 0x00004210330b7816 */ /* 0x004fc60000000017 */
[----:B-1----:R-:W-:Y:S04]  /*822a0*/  STL [R1+0x54], R25 ;  /* 0x0000541901007387 */ /* 0x002fe80000100800 */
[----:B------:R0:W-:Y:S04]  /*822b0*/  STL.64 [R1+0x58], R26 ;  /* 0x0000581a01007387 */ /* 0x0001e80000100a00 */
[----:B------:R1:W-:Y:S01]  /*822c0*/  STSM.16.M88.4 [R56], R8 ;  /* 0x0000000838007844 */ /* 0x0003e20000000200 */
[----:B0-----:R-:W-:-:S03]  /*822d0*/  LOP3.LUT R26, R41, 0xffff, RZ, 0xc0, !PT ;  /* 0x0000ffff291a7812 */ /* 0x001fc600078ec0ff */
[----:B------:R-:W2:Y:S01]  /*822e0*/  LDL.LU R41, [R1+0x28] ;  /* 0x0000280001297983 */ /* 0x000ea20000300800 */
[----:B------:R-:W-:Y:S01]  /*822f0*/  IMAD.MOV.U32 R51, RZ, RZ, R24 ;  /* 0x000000ffff337224 */ /* 0x000fe200078e0018 */
[----:B------:R-:W-:Y:S02]  /*82300*/  LOP3.LUT R24, R14, 0xffff, RZ, 0xc0, !PT ;  /* 0x0000ffff0e187812 */ /* 0x000fe400078ec0ff */
[----:B------:R-:W-:Y:S01]  /*82310*/  LOP3.LUT R25, R15, 0xffff, RZ, 0xc0, !PT ;  /* 0x0000ffff0f197812 */ /* 0x000fe200078ec0ff */
[----:B------:R-:W-:Y:S01]  /*82320*/  NOP ;  /* 0x0000000000007918 */ /* 0x000fe20000000000 */
[----:B------:R-:W-:Y:S01]  /*82330*/  LOP3.LUT R28, R6, 0xffff, RZ, 0xc0, !PT ;  /* 0x0000ffff061c7812 */ /* 0x000fe200078ec0ff */
[----:B------:R-:W0:Y:S01]  /*82340*/  LDS.128 R12, [R56] ;  /* 0x00000000380c7984 */ /* 0x000e220000000c00 */
[----:B-1----:R-:W-:Y:S02]  /*82350*/  PRMT R8, R39, 0x4210, R24 ;  /* 0x0000421027087816 */ /* 0x002fe40000000018 */
[----:B------:R-:W-:-:S02]  /*82360*/  PRMT R9, R37, 0x4210, R25 ;  /* 0x0000421025097816 */ /* 0x000fc40000000019 */
[----:B------:R-:W-:Y:S02]  /*82370*/  PRMT R11, R50, 0x4210, R28 ;  /* 0x00004210320b7816 */ /* 0x000fe4000000001c */
[----:B---3--:R-:W-:Y:S01]  /*82380*/  PRMT R10, R49, 0x4210, R26 ;  /* 0x00004210310a7816 */ /* 0x008fe2000000001a */
[----:B------:R-:W-:Y:S01]  /*82390*/  NOP ;  /* 0x0000000000007918 */ /* 0x000fe20000000000 */
[----:B------:R-:W3:Y:S04]  /*823a0*/  LDL.LU R49, [R1+0x2c4c] ;  /* 0x002c4c0001317983 */ /* 0x000ee80000300800 */
[----:B------:R-:W-:Y:S01]  /*823b0*/  STSM.16.M88.4 [R56], R8 ;  /* 0x0000000838007844 */ /* 0x000fe20000000200 */
[----:B------:R-:W-:-:S03]  /*823c0*/  NOP ;  /* 0x0000000000007918 */ /* 0x000fc60000000000 */
[----:B------:R-:W1:Y:S01]  /*823d0*/  LDS.128 R8, [R56] ;  /* 0x0000000038087984 */ /* 0x000e620000000c00 */
[----:B0-----:R-:W-:Y:S01]  /*823e0*/  IMAD.MOV.U32 R50, RZ, RZ, R13 ;  /* 0x000000ffff327224 */ /* 0x001fe200078e000d */
[----:B----4-:R-:W-:Y:S02]  /*823f0*/  LOP3.LUT R27, R7, 0xffff, RZ, 0xc0, !PT ;  /* 0x0000ffff071b7812 */ /* 0x010fe400078ec0ff */
[----:B------:R-:W4:Y:S01]  /*82400*/  LDL.LU R39, [R1+0x1e4] ;  /* 0x0001e40001277983 */ /* 0x000f220000300800 */
[----:B------:R-:W-:Y:S02]  /*82410*/  LOP3.LUT R31, R57, 0xffff, RZ, 0xc0, !PT ;  /* 0x0000ffff391f7812 */ /* 0x000fe400078ec0ff */
[----:B------:R-:W-:Y:S01]  /*82420*/  LOP3.LUT R32, R44, 0xffff, RZ, 0xc0, !PT ;  /* 0x0000ffff2c207812 */ /* 0x000fe200078ec0ff */
[----:B------:R-:W4:Y:S01]  /*82430*/  LDL.LU R37, [R1+0x1e8] ;  /* 0x0001e80001257983 */ /* 0x000f220000300800 */
[----:B------:R-:W-:-:S03]  /*82440*/  LOP3.LUT R33, R43, 0xffff, RZ, 0xc0, !PT ;  /* 0x0000ffff2b217812 */ /* 0x000fc600078ec0ff */
[----:B------:R0:W-:Y:S01]  /*82450*/  STL [R1+0x40], R12 ;  /* 0x0000400c01007387 */ /* 0x0001e20000100800 */
[----:B------:R-:W-:-:S03]  /*82460*/  PRMT R13, R38, 0x4210, R31 ;  /* 0x00004210260d7816 */ /* 0x000fc6000000001f */
[----:B------:R2:W-:Y:S04]  /*82470*/  STL.64 [R1+0x48], R14 ;  /* 0x0000480e01007387 */ /* 0x0005e80000100a00 */
[----:B------:R-:W-:Y:S01]  /*82480*/  STL [R1+0x2b7c], R50 ;  /* 0x002b7c3201007387 */ /* 0x000fe20000100800 */
[----:B0-----:R-:W-:-:S03]  /*82490*/  PRMT R12, R42, 0x4210, R27 ;  /* 0x000042102a0c7816 */ /* 0x001fc6000000001b */
[----:B------:R-:W4:Y:S01]  /*824a0*/  LDL.LU R42, [R1+0x1f4] ;  /* 0x0001f400012a7983 */ /* 0x000f220000300800 */
[----:B--2---:R-:W-:-:S03]  /*824b0*/  PRMT R14, R40, 0x4210, R32 ;  /* 0x00004210280e7816 */ /* 0x004fc60000000020 */
[----:B------:R-:W2:Y:S04]  /*824c0*/  LDL.LU R38, [R1+0x1f8] ;  /* 0x0001f80001267983 */ /* 0x000ea80000300800 */
[----:B------:R-:W2:Y:S04]  /*824d0*/  LDL.LU R40, [R1+0x1fc] ;  /* 0x0001fc0001287983 */ /* 0x000ea80000300800 */
[----:B-1----:R0:W-:Y:S04]  /*824e0*/  STL.64 [R1+0x30], R8 ;  /* 0x0000300801007387 */ /* 0x0021e80000100a00 */
[----:B------:R1:W-:Y:S01]  /*824f0*/  STL [R1+0x3c], R11 ;  /* 0x00003c0b01007387 */ /* 0x0003e20000100800 */
[----:B0-----:R-:W-:-:S03]  /*82500*/  PRMT R8, R48, 0x5210, R16 ;  /* 0x0000521030087816 */ /* 0x001fc60000000010 */
[----:B------:R-:W4:Y:S01]  /*82510*/  LDL.LU R48, [R1+0x2c48] ;  /* 0x002c480001307983 */ /* 0x000f220000300800 */
[----:B------:R-:W-:Y:S01]  /*82520*/  NOP ;  /* 0x0000000000007918 */ /* 0x000fe20000000000 */
[----:B---3--:R-:W-:Y:S01]  /*82530*/  PRMT R15, R49, 0x4210, R33 ;  /* 0x00004210310f7816 */ /* 0x008fe20000000021 */
[----:B------:R-:W-:Y:S01]  /*82540*/  IMAD.MOV.U32 R49, RZ, RZ, R10 ;  /* 0x000000ffff317224 */ /* 0x000fe200078e000a */
[----:B------:R-:W-:Y:S02]  /*82550*/  PRMT R10, R4, 0x5210, R18 ;  /* 0x00005210040a7816 */ /* 0x000fe40000000012 */
[----:B------:R-:W3:Y:S04]  /*82560*/  LDL.LU R4, [R1+0x2c44] ;  /* 0x002c440001047983 */ /* 0x000ee80000300800 */
[----:B------:R-:W-:Y:S01]  /*82570*/  STSM.16.M88.4 [R56], R12 ;  /* 0x0000000c38007844 */ /* 0x000fe20000000200 */
[----:B------:R-:W-:-:S03]  /*82580*/  NOP ;  /* 0x0000000000007918 */ /* 0x000fc60000000000 */
[----:B------:R-:W0:Y:S01]  /*82590*/  LDS.128 R12, [R56] ;  /* 0x00000000380c7984 */ /* 0x000e220000000c00 */
[----:B------:R-:W-:Y:S02]  /*825a0*/  PRMT R9, R41, 0x5210, R17 ;  /* 0x0000521029097816 */ /* 0x000fe40000000011 */
[----:B-1----:R-:W-:Y:S01]  /*825b0*/  PRMT R11, R5, 0x5210, R19 ;  /* 0x00005210050b7816 */ /* 0x002fe20000000013 */
[----:B------:R-:W-:-:S04]  /*825c0*/  NOP ;  /* 0x0000000000007918 */ /* 0x000fc80000000000 */
[----:B------:R4:W-:Y:S04]  /*825d0*/  STSM.16.M88.4 [R56], R8 ;  /* 0x0000000838007844 */ /* 0x0009e80000000200 */
[----:B0-----:R-:W-:Y:S01]  /*825e0*/  STL.64 [R1+0x20], R12 ;  /* 0x0000200c01007387 */ /* 0x001fe20000100a00 */
[----:B------:R-:W-:-:S03]  /*825f0*/  IMAD.MOV.U32 R5, RZ, RZ, R15 ;  /* 0x000000ffff057224 */ /* 0x000fc600078e000f */
[----:B------:R-:W-:Y:S01]  /*82600*/  STL [R1+0x28], R14 ;  /* 0x0000280e01007387 */ /* 0x000fe20000100800 */
[----:B------:R-:W-:-:S03]  /*82610*/  NOP ;  /* 0x0000000000007918 */ /* 0x000fc60000000000 */
[----:B------:R-:W0:Y:S01]  /*82620*/  LDS.128 R12, [R56] ;  /* 0x00000000380c7984 */ /* 0x000e220000000c00 */
[----:B----4-:R-:W-:Y:S02]  /*82630*/  PRMT R10, R48, 0x5210, R22 ;  /* 0x00005210300a7816 */ /* 0x010fe40000000016 */
[----:B------:R-:W-:Y:S01]  /*82640*/  PRMT R8, R39, 0x5210, R20 ;  /* 0x0000521027087816 */ /* 0x000fe20000000014 */
[----:B------:R-:W4:Y:S01]  /*82650*/  LDL.LU R41, [R1+0x200] ;  /* 0x0002000001297983 */ /* 0x000f220000300800 */
[----:B------:R-:W-:-:S03]  /*82660*/  PRMT R9, R37, 0x5210, R21 ;  /* 0x0000521025097816 */ /* 0x000fc60000000015 */
[----:B------:R-:W4:Y:S04]  /*82670*/  LDL.LU R39, [R1+0x204] ;  /* 0x0002040001277983 */ /* 0x000f280000300800 */
[----:B------:R-:W4:Y:S01]  /*82680*/  LDL.LU R37, [R1+0x208] ;  /* 0x0002080001257983 */ /* 0x000f220000300800 */
[----:B0-----:R-:W-:-:S03]  /*82690*/  IMAD.MOV.U32 R48, RZ, RZ, R14 ;  /* 0x000000ffff307224 */ /* 0x001fc600078e000e */
[----:B------:R0:W-:Y:S04]  /*826a0*/  STL.64 [R1+0x10], R12 ;  /* 0x0000100c01007387 */ /* 0x0001e80000100a00 */
[----:B------:R-:W-:Y:S01]  /*826b0*/  STL.64 [R1+0x2b58], R48 ;  /* 0x002b583001007387 */ /* 0x000fe20000100a00 */
[----:B---3--:R-:W-:Y:S01]  /*826c0*/  PRMT R11, R4, 0x5210, R23 ;  /* 0x00005210040b7816 */ /* 0x008fe20000000017 */
[----:B------:R-:W-:Y:S01]  /*826d0*/  IMAD.MOV.U32 R4, RZ, RZ, R15 ;  /* 0x000000ffff047224 */ /* 0x000fe200078e000f */
[----:B------:R-:W-:-:S04]  /*826e0*/  NOP ;  /* 0x0000000000007918 */ /* 0x000fc80000000000 */
[----:B------:R-:W-:Y:S04]  /*826f0*/  STL.64 [R1+0x2b38], R4 ;  /* 0x002b380401007387 */ /* 0x000fe80000100a00 */
        /* <DEDUP_REMOVED lines=8> */
[----:B------:R-:W-:Y:S01]  /*82780*/  STSM.16.M88.4 [R56], R8 ;  /* 0x0000000838007844 */ /* 0x000fe20000000200 */
[----:B------:R-:W-:-:S03]  /*82790*/  NOP ;  /* 0x0000000000007918 */ /* 0x000fc60000000000 */
[----:B------:R-:W1:Y:S01]  /*827a0*/  LDS.128 R8, [R56] ;  /* 0x0000000038087984 */ /* 0x000e620000000c00 */
[----:B0-----:R-:W-:Y:S02]  /*827b0*/  PRMT R12, R42, 0x5210, R24 ;  /* 0x000052102a0c7816 */ /* 0x001fe40000000018 */
[----:B--2---:R-:W-:Y:S02]  /*827c0*/  PRMT R13, R38, 0x5210, R25 ;  /* 0x00005210260d7816 */ /* 0x004fe40000000019 */
[----:B------:R-:W-:Y:S02]  /*827d0*/  PRMT R14, R40, 0x5210, R26 ;  /* 0x00005210280e7816 */ /* 0x000fe4000000001a */
[----:B------:R-:W-:Y:S01]  /*827e0*/  PRMT R15, R30, 0x5210, R28 ;  /* 0x000052101e0f7816 */ /* 0x000fe2000000001c */
[----:B------:R-:W-:-:S04]  /*827f0*/  NOP ;  /* 0x0000000000007918 */ /* 0x000fc80000000000 */
[----:B------:R-:W-:Y:S01]  /*82800*/  STSM.16.M88.4 [R56], R12 ;  /* 0x0000000c38007844 */ /* 0x000fe20000000200 */
[----:B------:R-:W-:Y:S01]  /*82810*/  NOP ;  /* 0x0000000000007918 */ /* 0x000fe20000000000 */
[----:B-1----:R-:W-:Y:S02]  /*82820*/  IMAD.MOV.U32 R50, RZ, RZ, R8 ;  /* 0x000000ffff327224 */ /* 0x002fe400078e0008 */
[----:B------:R-:W-:Y:S01]  /*82830*/  STL [R1+0xc], R11 ;  /* 0x00000c0b01007387 */ /* 0x000fe20000100800 */
[----:B------:R-:W-:Y:S02]  /*82840*/  IMAD.MOV.U32 R5, RZ, RZ, R9 ;  /* 0x000000ffff057224 */ /* 0x000fe400078e0009 */
[----:B------:R-:W-:Y:S02]  /*82850*/  IMAD.MOV.U32 R4, RZ, RZ, R10 ;  /* 0x000000ffff047224 */ /* 0x000fe400078e000a */
[----:B------:R-:W0:Y:S01]  /*82860*/  LDS.128 R8, [R56] ;  /* 0x0000000038087984 */ /* 0x000e220000000c00 */
[----:B----4-:R-:W-:-:S03]  /*82870*/  PRMT R18, R37, 0x5210, R32 ;  /* 0x0000521025127816 */ /* 0x010fc60000000020 */
[----:B------:R-:W-:Y:S01]  /*82880*/  STL.64 [R1+0x2b98], R50 ;  /* 0x002b983201007387 */ /* 0x000fe20000100a00 */
[----:B------:R-:W-:-:S03]  /*82890*/  PRMT R17, R39, 0x5210, R31 ;  /* 0x0000521027117816 */ /* 0x000fc6000000001f */
[----:B------:R-:W-:Y:S04]  /*828a0*/  STL.64 [R1+0x2b60], R4 ;  /* 0x002b600401007387 */ /* 0x000fe80000100a00 */
[----:B------:R-:W2:Y:S04]  /*828b0*/  LDL.LU R6, [R1+0x292c] ;  /* 0x00292c0001067983 */ /* 0x000ea80000300800 */
[----:B------:R-:W4:Y:S04]  /*828c0*/  LDL.LU R37, [R1+0x2928] ;  /* 0x0029280001257983 */ /* 0x000f280000300800 */
[----:B------:R-:W4:Y:S01]  /*828d0*/  LDL.LU R38, [R1+0x2918] ;  /* 0x0029180001267983 */ /* 0x000f220000300800 */
[----:B------:R-:W-:-:S03]  /*828e0*/  PRMT R16, R41, 0x5210, R27 ;  /* 0x0000521029107816 */ /* 0x000fc6000000001b */
[----:B------:R-:W4:Y:S04]  /*828f0*/  LDL.LU R39, [R1+0x2914] ;  /* 0x0029140001277983 */ /* 0x000f280000300800 */
[----:B------:R-:W4:Y:S01]  /*82900*/  LDL.LU R43, [R1+0x2540] ;  /* 0x00254000012b7983 */ /* 0x000f220000300800 */
[----:B------:R-:W-:Y:S01]  /*82910*/  PRMT R19, R29, 0x5210, R33 ;  /* 0x000052101d137816 */ /* 0x000fe20000000021 */
[----:B------:R-:W-:Y:S02]  /*82920*/  NOP ;  /* 0x0000000000007918 */ /* 0x000fe40000000000 */
[----:B------:R-:W4:Y:S04]  /*82930*/  LDL.LU R42, [R1+0x2530] ;  /* 0x00253000012a7983 */ /* 0x000f280000300800 */
[----:B------:R-:W4:Y:S04]  /*82940*/  LDL.LU R40, [R1+0x2534] ;  /* 0x0025340001287983 */ /* 0x000f280000300800 */
[----:B------:R-:W4:Y:S04]  /*82950*/  LDL.LU R41, [R1+0x284] ;  /* 0x0002840001297983 */ /* 0x000f280000300800 */
[----:B0-----:R-:W-:Y:S04]  /*82960*/  STL.64 [R1+0x2b80], R8 ;  /* 0x002b800801007387 */ /* 0x001fe80000100a00 */
[----:B------:R-:W-:Y:S01]  /*82970*/  STL.64 [R1+0x2b68], R10 ;  /* 0x002b680a01007387 */ /* 0x000fe20000100a00 */
[----:B---3--:R-:W-:-:S02]  /*82980*/  LOP3.LUT R32, R34, 0xffff, RZ, 0xc0, !PT ;  /* 0x0000ffff22207812 */ /* 0x008fc400078ec0ff */
[----:B------:R-:W-:Y:S02]  /*82990*/  LOP3.LUT R33, R59, 0xffff, RZ, 0xc0, !PT ;  /* 0x0000ffff3b217812 */ /* 0x000fe400078ec0ff */
[----:B------:R-:W-:Y:S02]  /*829a0*/  LOP3.LUT R35, R46, 0xffff, RZ, 0xc0, !PT ;  /* 0x0000ffff2e237812 */ /* 0x000fe400078ec0ff */
[----:B------:R-:W-:Y:S02]  /*829b0*/  LOP3.LUT R34, R47, 0xffff, RZ, 0xc0, !PT ;  /* 0x0000ffff2f227812 */ /* 0x000fe400078ec0ff */
[----:B------:R-:W-:Y:S02]  /*829c0*/  PRMT R20, R45, 0x4210, R32 ;  /* 0x000042102d147816 */ /* 0x000fe40000000020 */
[----:B------:R-:W-:Y:S02]  /*829d0*/  PRMT R21, R7, 0x4210, R33 ;  /* 0x0000421007157816 */ /* 0x000fe40000000021 */
[----:B------:R-:W-:-:S02]  /*829e0*/  PRMT R23, R44, 0x4210, R35 ;  /* 0x000042102c177816 */ /* 0x000fc40000000023 */
[----:B------:R-:W3:Y:S04]  /*829f0*/  LDL.LU R44, [R1+0x2898] ;  /* 0x00289800012c7983 */ /* 0x000ee80000300800 */
[----:B------:R-:W3:Y:S04]  /*82a00*/  LDL.LU R45, [R1+0x2894] ;  /* 0x00289400012d7983 */ /* 0x000ee80000300800 */
[----:B------:R-:W3:Y:S04]  /*82a10*/  LDL.LU R46, [R1+0x287c] ;  /* 0x00287c00012e7983 */ /* 0x000ee80000300800 */
[----:B------:R-:W3:Y:S04]  /*82a20*/  LDL.LU R47, [R1+0x2878] ;  /* 0x00287800012f7983 */ /* 0x000ee80000300800 */
[----:B------:R-:W3:Y:S01]  /*82a30*/  LDL.LU R7, [R1+0x2564] ;  /* 0x0025640001077983 */ /* 0x000ee20000300800 */
[----:B------:R-:W-:-:S03]  /*82a40*/  PRMT R22, R57, 0x4210, R34 ;  /* 0x0000421039167816 */ /* 0x000fc60000000022 */
[----:B------:R-:W3:Y:S04]  /*82a50*/  LDL.LU R54, [R1+0x2554] ;  /* 0x0025540001367983 */ /* 0x000ee80000300800 */
[----:B------:R-:W3:Y:S04]  /*82a60*/  LDL.LU R55, [R1+0x2548] ;  /* 0x0025480001377983 */ /* 0x000ee80000300800 */
[----:B------:R-:W3:Y:S04]  /*82a70*/  LDL.LU R57, [R1+0x253c] ;  /* 0x00253c0001397983 */ /* 0x000ee80000300800 */
[----:B------:R-:W-:Y:S01]  /*82a80*/  STSM.16.M88.4 [R56], R16 ;  /* 0x0000001038007844 */ /* 0x000fe20000000200 */
[----:B------:R-:W-:-:S03]  /*82a90*/  NOP ;  /* 0x0000000000007918 */ /* 0x000fc60000000000 */
[----:B------:R-:W0:Y:S01]  /*82aa0*/  LDS.128 R12, [R56] ;  /* 0x00000000380c7984 */ /* 0x000e220000000c00 */
[----:B------:R-:W-:-:S03]  /*82ab0*/  NOP ;  /* 0x0000000000007918 */ /* 0x000fc60000000000 */
[----:B------:R-:W-:Y:S01]  /*82ac0*/  STSM.16.M88.4 [R56], R20 ;  /* 0x0000001438007844 */ /* 0x000fe20000000200 */
[----:B------:R-:W-:-:S03]  /*82ad0*/  NOP ;  /* 0x0000000000007918 */ /* 0x000fc60000000000 */
[----:B------:R-:W1:Y:S01]  /*82ae0*/  LDS.128 R16, [R56] ;  /* 0x0000000038107984 */ /* 0x000e620000000c00 */
[----:B--2---:R-:W-:Y:S02]  /*82af0*/  LOP3.LUT R36, R6, 0xffff, RZ, 0xc0, !PT ;  /* 0x0000ffff06247812 */ /* 0x004fe400078ec0ff */
[----:B----4-:R-:W-:Y:S02]  /*82b00*/  LOP3.LUT R37, R37, 0xffff, RZ, 0xc0, !PT ;  /* 0x0000ffff25257812 */ /* 0x010fe400078ec0ff */
[----:B------:R-:W-:Y:S01]  /*82b10*/  LOP3.LUT R38, R38, 0xffff, RZ, 0xc0, !PT ;  /* 0x0000ffff26267812 */ /* 0x000fe200078ec0ff */
[----:B0-----:R-:W-:Y:S01]  /*82b20*/  STL.64 [R1+0x2c08], R12 ;  /* 0x002c080c01007387 */ /* 0x001fe20000100a00 */
[----:B------:R-:W-:-:S03]  /*82b30*/  LOP3.LUT R39, R39, 0xffff, RZ, 0xc0, !PT ;  /* 0x0000ffff27277812 */ /* 0x000fc600078ec0ff */
[----:B------:R-:W-:Y:S04]  /*82b40*/  STL.64 [R1+0x2b70], R14 ;  /* 0x002b700e01007387 */ /* 0x000fe80000100a00 */
[----:B------:R-:W2:Y:S04]  /*82b50*/  LDL.LU R59, [R1+0x27d0] ;  /* 0x0027d000013b7983 */ /* 0x000ea80000300800 */
[----:B------:R-:W4:Y:S01]  /*82b60*/  LDL.LU R52, [R1+0x27cc] ;  /* 0x0027cc0001347983 */ /* 0x000f220000300800 */
[----:B------:R-:W-:-:S03]  /*82b70*/  PRMT R25, R42, 0x4210, R37 ;  /* 0x000042102a197816 */ /* 0x000fc60000000025 */
[----:B------:R-:W2:Y:S01]  /*82b80*/  LDL.LU R53, [R1+0x27bc] ;  /* 0x0027bc0001357983 */ /* 0x000ea20000300800 */
[----:B------:R-:W-:-:S03]  /*82b90*/  PRMT R26, R40, 0x4210, R38 ;  /* 0x00004210281a7816 */ /* 0x000fc60000000026 */
[----:B------:R-:W2:Y:S01]  /*82ba0*/  LDL.LU R6, [R1+0x27b8] ;  /* 0x0027b80001067983 */ /* 0x000ea20000300800 */
[----:B------:R-:W-:-:S03]  /*82bb0*/  PRMT R27, R41, 0x4210, R39 ;  /* 0x00004210291b7816 */ /* 0x000fc60000000027 */
[----:B------:R-:W2:Y:S01]  /*82bc0*/  LDL.LU R40, [R1+0x2594] ;  /* 0x0025940001287983 */ /* 0x000ea20000300800 */
[----:B------:R-:W-:Y:S01]  /*82bd0*/  PRMT R24, R43, 0x4210, R36 ;  /* 0x000042102b187816 */ /* 0x000fe20000000024 */
[----:B------:R-:W-:Y:S02]  /*82be0*/  NOP ;  /* 0x0000000000007918 */ /* 0x000fe40000000000 */
[----:B------:R-:W2:Y:S04]  /*82bf0*/  LDL.LU R41, [R1+0x258c] ;  /* 0x00258c0001297983 */ /* 0x000ea80000300800 */
[----:B------:R-:W2:Y:S04]  /*82c00*/  LDL.LU R42, [R1+0x2574] ;  /* 0x00257400012a7983 */ /* 0x000ea80000300800 */
[----:B------:R-:W2:Y:S04]  /*82c10*/  LDL.LU R43, [R1+0x256c] ;  /* 0x00256c00012b7983 */ /* 0x000ea80000300800 */
[----:B-1----:R-:W-:Y:S04]  /*82c20*/  STL.64 [R1+0x2b30], R16 ;  /* 0x002b301001007387 */ /* 0x002fe80000100a00 */
[----:B------:R-:W-:Y:S01]  /*82c30*/  STL.64 [R1+0x2b18], R18 ;  /* 0x002b181201007387 */ /* 0x000fe20000100a00 */
[----:B---3--:R-:W-:-:S04]  /*82c40*/  LOP3.LUT R44, R44, 0xffff, RZ, 0xc0, !PT ;  /* 0x0000ffff2c2c7812 */ /* 0x008fc800078ec0ff */
[----:B------:R-:W-:Y:S02]  /*82c50*/  PRMT R28, R7, 0x4210, R44 ;  /* 0x00004210071c7816 */ /* 0x000fe4000000002c */
[----:B------:R-:W3:Y:S01]  /*82c60*/  LDL.LU R7, [R1+0x218] ;  /* 0x0002180001077983 */ /* 0x000ee20000300800 */
[----:B------:R-:W-:Y:S02]  /*82c70*/  LOP3.LUT R45, R45, 0xffff, RZ, 0xc0, !PT ;  /* 0x0000ffff2d2d7812 */ /* 0x000fe400078ec0ff */
[----:B------:R-:W-:Y:S02]  /*82c80*/  LOP3.LUT R46, R46, 0xffff, RZ, 0xc0, !PT ;  /* 0x0000ffff2e2e7812 */ /* 0x000fe400078ec0ff */
[----:B------:R-:W-:Y:S02]  /*82c90*/  LOP3.LUT R47, R47, 0xffff, RZ, 0xc0, !PT ;  /* 0x0000ffff2f2f7812 */ /* 0x000fe400078ec0ff */
[----:B------:R-:W-:Y:S02]  /*82ca0*/  PRMT R29, R54, 0x4210, R45 ;  /* 0x00004210361d7816 */ /* 0x000fe4000000002d */
[----:B------:R-:W-:Y:S01]  /*82cb0*/  PRMT R30, R55, 0x4210, R46 ;  /* 0x00004210371e7816 */ /* 0x000fe2000000002e */
[----:B------:R-:W3:Y:S01]  /*82cc0*/  LDL.LU R54, [R1+0x21c] ;  /* 0x00021c0001367983 */ /* 0x000ee20000300800 */
[----:B------:R-:W-:-:S03]  /*82cd0*/  PRMT R31, R57, 0x4210, R47 ;  /* 0x00004210391f7816 */ /* 0x000fc6000000002f */
        /* <DEDUP_REMOVED lines=8> */
[----:B------:R-:W1:Y:S04]  /*82d60*/  LDS.128 R24, [R56] ;  /* 0x0000000038187984 */ /* 0x000e680000000c00 */
[----:B0-----:R-:W-:Y:S04]  /*82d70*/  STL.64 [R1+0x2b40], R20 ;  /* 0x002b401401007387 */ /* 0x001fe80000100a00 */
[----:B------:R-:W-:Y:S01]  /*82d80*/  STL.64 [R1+0x2b20], R22 ;  /* 0x002b201601007387 */ /* 0x000fe20000100a00 */
[----:B----4-:R-:W-:-:S03]  /*82d90*/  LOP3.LUT R9, R52, 0xffff, RZ, 0xc0, !PT ;  /* 0x0000ffff34097812 */ /* 0x010fc600078ec0ff */
[----:B------:R-:W4:Y:S01]  /*82da0*/  LDL.LU R49, [R1+0x228] ;  /* 0x0002280001317983 */ /* 0x000f220000300800 */
[----:B--2---:R-:W-:-:S03]  /*82db0*/  LOP3.LUT R8, R53, 0xffff, RZ, 0xc0, !PT ;  /* 0x0000ffff35087812 */ /* 0x004fc600078ec0ff */
[----:B------:R-:W2:Y:S01]  /*82dc0*/  LDL.LU R52, [R1+0x22c] ;  /* 0x00022c0001347983 */ /* 0x000ea20000300800 */
[----:B------:R-:W-:-:S03]  /*82dd0*/  LOP3.LUT R4, R6, 0xffff, RZ, 0xc0, !PT ;  /* 0x0000ffff06047812 */ /* 0x000fc600078ec0ff */
[----:B------:R-:W2:Y:S04]  /*82de0*/  LDL.LU R53, [R1+0x230] ;  /* 0x0002300001357983 */ /* 0x000ea80000300800 */
[----:B------:R-:W2:Y:S04]  /*82df0*/  LDL.LU R6, [R1+0x20c] ;  /* 0x00020c0001067983 */ /* 0x000ea80000300800 */
[----:B-1----:R-:W-:Y:S04]  /*82e00*/  STL.64 [R1+0x2c10], R24 ;  /* 0x002c101801007387 */ /* 0x002fe80000100a00 */
[----:B------:R-:W-:Y:S04]  /*82e10*/  STL.64 [R1+0x2b48], R26 ;  /* 0x002b481a01007387 */ /* 0x000fe80000100a00 */
[----:B------:R-:W2:Y:S04]  /*82e20*/  LDL.LU R10, [R1+0x234] ;  /* 0x00023400010a7983 */ /* 0x000ea80000300800 */
[----:B------:R-:W2:Y:S01]  /*82e30*/  LDL.LU R11, [R1+0x238] ;  /* 0x00023800010b7983 */ /* 0x000ea20000300800 */
[----:B---3--:R-:W-:-:S03]  /*82e40*/  PRMT R32, R7, 0x5210, R32 ;  /* 0x0000521007207816 */ /* 0x008fc60000000020 */
[----:B------:R-:W3:Y:S04]  /*82e50*/  LDL.LU R7, [R1+0x23c] ;  /* 0x00023c0001077983 */ /* 0x000ee80000300800 */
[----:B------:R-:W3:Y:S01]  /*82e60*/  LDL.LU R50, [R1+0x210] ;  /* 0x0002100001327983 */ /* 0x000ee20000300800 */
[----:B------:R-:W-:-:S03]  /*82e70*/  PRMT R33, R54, 0x5210, R33 ;  /* 0x0000521036217816 */ /* 0x000fc60000000021 */
[----:B------:R-:W3:Y:S01]  /*82e80*/  LDL.LU R54, [R1+0x248] ;  /* 0x0002480001367983 */ /* 0x000ee20000300800 */
[----:B------:R-:W-:-:S03]  /*82e90*/  PRMT R34, R55, 0x5210, R34 ;  /* 0x0000521037227816 */ /* 0x000fc60000000022 */
[----:B------:R-:W3:Y:S01]  /*82ea0*/  LDL.LU R55, [R1+0x24c] ;  /* 0x00024c0001377983 */ /* 0x000ee20000300800 */
[----:B------:R-:W-:Y:S01]  /*82eb0*/  PRMT R35, R57, 0x5210, R35 ;  /* 0x0000521039237816 */ /* 0x000fe20000000023 */
[----:B------:R-:W-:Y:S02]  /*82ec0*/  NOP ;  /* 0x0000000000007918 */ /* 0x000fe40000000000 */
[----:B------:R-:W3:Y:S01]  /*82ed0*/  LDL.LU R57, [R1+0x250] ;  /* 0x0002500001397983 */ /* 0x000ee20000300800 */
[----:B------:R-:W-:Y:S02]  /*82ee0*/  LOP3.LUT R59, R59, 0xffff, RZ, 0xc0, !PT ;  /* 0x0000ffff3b3b7812 */ /* 0x000fe400078ec0ff */
[----:B------:R-:W-:Y:S02]  /*82ef0*/  PRMT R41, R41, 0x4210, R9 ;  /* 0x0000421029297816 */ /* 0x000fe40000000009 */
[----:B------:R-:W-:Y:S02]  /*82f00*/  PRMT R40, R40, 0x4210, R59 ;  /* 0x0000421028287816 */ /* 0x000fe4000000003b */
[----:B------:R-:W-:-:S02]  /*82f10*/  PRMT R42, R42, 0x4210, R8 ;  /* 0x000042102a2a7816 */ /* 0x000fc40000000008 */
[----:B------:R-:W-:-:S05]  /*82f20*/  PRMT R43, R43, 0x4210, R4 ;  /* 0x000042102b2b7816 */ /* 0x000fca0000000004 */
[----:B------:R-:W-:Y:S01]  /*82f30*/  STSM.16.M88.4 [R56], R40 ;  /* 0x0000002838007844 */ /* 0x000fe20000000200 */
[----:B------:R-:W-:-:S03]  /*82f40*/  NOP ;  /* 0x0000000000007918 */ /* 0x000fc60000000000 */
[----:B------:R-:W0:Y:S01]  /*82f50*/  LDS.128 R28, [R56] ;  /* 0x00000000381c7984 */ /* 0x000e220000000c00 */
[----:B------:R-:W-:Y:S01]  /*82f60*/  NOP ;  /* 0x0000000000007918 */ /* 0x000fe20000000000 */
[----:B----4-:R-:W-:Y:S02]  /*82f70*/  PRMT R36, R49, 0x5210, R36 ;  /* 0x0000521031247816 */ /* 0x010fe40000000024 */
[----:B0-----:R-:W-:Y:S04]  /*82f80*/  STL.64 [R1+0x2c30], R30 ;  /* 0x002c301e01007387 */ /* 0x001fe80000100a00 */
[----:B------:R-:W-:Y:S01]  /*82f90*/  STL.64 [R1+0x2c28], R28 ;  /* 0x002c281c01007387 */ /* 0x000fe20000100a00 */
[----:B--2---:R-:W-:-:S03]  /*82fa0*/  PRMT R39, R6, 0x5210, R39 ;  /* 0x0000521006277816 */ /* 0x004fc60000000027 */
[----:B------:R-:W2:Y:S01]  /*82fb0*/  LDL.LU R5, [R1+0x29d0] ;  /* 0x0029d00001057983 */ /* 0x000ea20000300800 */
[----:B------:R-:W-:-:S03]  /*82fc0*/  PRMT R37, R52, 0x5210, R37 ;  /* 0x0000521034257816 */ /* 0x000fc60000000025 */
[----:B------:R-:W4:Y:S01]  /*82fd0*/  LDL.LU R51, [R1+0x29cc] ;  /* 0x0029cc0001337983 */ /* 0x000f220000300800 */
[----:B------:R-:W-:-:S03]  /*82fe0*/  PRMT R38, R53, 0x5210, R38 ;  /* 0x0000521035267816 */ /* 0x000fc60000000026 */
[----:B------:R-:W4:Y:S04]  /*82ff0*/  LDL.LU R48, [R1+0x29c8] ;  /* 0x0029c80001307983 */ /* 0x000f280000300800 */
[----:B------:R-:W4:Y:S04]  /*83000*/  LDL.LU R6, [R1+0x29c4] ;  /* 0x0029c40001067983 */ /* 0x000f280000300800 */
[----:B------:R-:W4:Y:S04]  /*83010*/  LDL.LU R49, [R1+0x25ac] ;  /* 0x0025ac0001317983 */ /* 0x000f280000300800 */
[----:B------:R-:W4:Y:S04]  /*83020*/  LDL.LU R52, [R1+0x25a8] ;  /* 0x0025a80001347983 */ /* 0x000f280000300800 */
[----:B------:R-:W4:Y:S01]  /*83030*/  LDL.LU R53, [R1+0x259c] ;  /* 0x00259c0001357983 */ /* 0x000f220000300800 */
[----:B------:R-:W-:-:S02]  /*83040*/  PRMT R41, R11, 0x5210, R45 ;  /* 0x000052100b297816 */ /* 0x000fc4000000002d */
[----:B------:R-:W-:Y:S02]  /*83050*/  PRMT R40, R10, 0x5210, R44 ;  /* 0x000052100a287816 */ /* 0x000fe4000000002c */
[----:B---3--:R-:W-:Y:S02]  /*83060*/  PRMT R42, R7, 0x5210, R46 ;  /* 0x00005210072a7816 */ /* 0x008fe4000000002e */
[----:B------:R-:W3:Y:S01]  /*83070*/  LDL.LU R7, [R1+0x2598] ;  /* 0x0025980001077983 */ /* 0x000ee20000300800 */
[----:B------:R-:W-:Y:S02]  /*83080*/  PRMT R43, R50, 0x5210, R47 ;  /* 0x00005210322b7816 */ /* 0x000fe4000000002f */
[----:B------:R-:W-:Y:S02]  /*83090*/  PRMT R44, R54, 0x5210, R59 ;  /* 0x00005210362c7816 */ /* 0x000fe4000000003b */
[----:B------:R-:W-:Y:S02]  /*830a0*/  PRMT R45, R55, 0x5210, R9 ;  /* 0x00005210372d7816 */ /* 0x000fe40000000009 */
[----:B------:R-:W-:-:S02]  /*830b0*/  PRMT R47, R2, 0x5210, R4 ;  /* 0x00005210022f7816 */ /* 0x000fc40000000004 */
[----:B------:R-:W-:Y:S02]  /*830c0*/  PRMT R46, R57, 0x5210, R8 ;  /* 0x00005210392e7816 */ /* 0x000fe40000000008 */
        /* <DEDUP_REMOVED lines=8> */
[----:B--2---:R-:W-:-:S03]  /*83150*/  LOP3.LUT R59, R5, 0xffff, RZ, 0xc0, !PT ;  /* 0x0000ffff053b7812 */ /* 0x004fc600078ec0ff */
[----:B------:R-:W2:Y:S01]  /*83160*/  LDL.LU R5, [R1+0x28d4] ;  /* 0x0028d40001057983 */ /* 0x000ea20000300800 */
[----:B----4-:R-:W-:-:S03]  /*83170*/  LOP3.LUT R21, R51, 0xffff, RZ, 0xc0, !PT ;  /* 0x0000ffff33157812 */ /* 0x010fc600078ec0ff */
[----:B------:R-:W4:Y:S01]  /*83180*/  LDL.LU R51, [R1+0x28d0] ;  /* 0x0028d00001337983 */ /* 0x000f220000300800 */
[----:B------:R-:W-:-:S03]  /*83190*/  LOP3.LUT R22, R48, 0xffff, RZ, 0xc0, !PT ;  /* 0x0000ffff30167812 */ /* 0x000fc600078ec0ff */
[----:B------:R-:W4:Y:S01]  /*831a0*/  LDL.LU R48, [R1+0x28bc] ;  /* 0x0028bc0001307983 */ /* 0x000f220000300800 */
[----:B------:R-:W-:Y:S02]  /*831b0*/  LOP3.LUT R6, R6, 0xffff, RZ, 0xc0, !PT ;  /* 0x0000ffff06067812 */ /* 0x000fe400078ec0ff */
[----:B------:R-:W-:Y:S02]  /*831c0*/  PRMT R12, R49, 0x4210, R59 ;  /* 0x00004210310c7816 */ /* 0x000fe4000000003b */
[----:B------:R-:W4:Y:S01]  /*831d0*/  LDL.LU R49, [R1+0x28b8] ;  /* 0x0028b80001317983 */ /* 0x000f220000300800 */
[----:B------:R-:W-:-:S03]  /*831e0*/  PRMT R13, R52, 0x4210, R21 ;  /* 0x00004210340d7816 */ /* 0x000fc60000000015 */
[----:B------:R-:W4:Y:S04]  /*831f0*/  LDL.LU R52, [R1+0x2984] ;  /* 0x0029840001347983 */ /* 0x000f280000300800 */
[----:B------:R-:W-:Y:S01]  /*83200*/  STSM.16.M88.4 [R56], R32 ;  /* 0x0000002038007844 */ /* 0x000fe20000000200 */
[----:B------:R-:W-:-:S03]  /*83210*/  NOP ;  /* 0x0000000000007918 */ /* 0x000fc60000000000 */
[----:B------:R-:W-:Y:S01]  /*83220*/  LDS.128 R32, [R56] ;  /* 0x0000000038207984 */ /* 0x000fe20000000c00 */
[----:B------:R-:W-:-:S03]  /*83230*/  NOP ;  /* 0x0000000000007918 */ /* 0x000fc60000000000 */
[----:B------:R-:W-:Y:S01]  /*83240*/  STSM.16.M88.4 [R56], R36 ;  /* 0x0000002438007844 */ /* 0x000fe20000000200 */
[----:B------:R-:W-:-:S03]  /*83250*/  NOP ;  /* 0x0000000000007918 */ /* 0x000fc60000000000 */
[----:B------:R-:W-:Y:S01]  /*83260*/  LDS.128 R36, [R56] ;  /* 0x0000000038247984 */ /* 0x000fe20000000c00 */
[----:B------:R-:W-:-:S03]  /*83270*/  NOP ;  /* 0x0000000000007918 */ /* 0x000fc60000000000 */
[----:B------:R-:W-:Y:S01]  /*83280*/  STSM.16.M88.4 [R56], R40 ;  /* 0x0000002838007844 */ /* 0x000fe20000000200 */
[----:B------:R-:W-:-:S03]  /*83290*/  NOP ;  /* 0x0000000000007918 */ /* 0x000fc60000000000 */
[----:B------:R-:W-:Y:S01]  /*832a0*/  LDS.128 R40, [R56] ;  /* 0x0000000038287984 */ /* 0x000fe20000000c00 */
[----:B------:R-:W-:Y:S01]  /*832b0*/  NOP ;  /* 0x0000000000007918 */ /* 0x000fe20000000000 */
[----:B------:R-:W-:Y:S02]  /*832c0*/  PRMT R14, R53, 0x4210, R22 ;  /* 0x00004210350e7816 */ /* 0x000fe40000000016 */
[----:B------:R-:W-:Y:S01]  /*832d0*/  STSM.16.M88.4 [R56], R44 ;  /* 0x0000002c38007844 */ /* 0x000fe20000000200 */
[----:B------:R-:W-:-:S03]  /*832e0*/  NOP ;  /* 0x0000000000007918 */ /* 0x000fc60000000000 */
[----:B------:R-:W-:Y:S01]  /*832f0*/  LDS.128 R44, [R56] ;  /* 0x00000000382c7984 */ /* 0x000fe20000000c00 */
[----:B---3--:R-:W-:Y:S01]  /*83300*/  PRMT R15, R7, 0x4210, R6 ;  /* 0x00004210070f7816 */ /* 0x008fe20000000006 */
[----:B------:R-:W-:Y:S02]  /*83310*/  NOP ;  /* 0x0000000000007918 */ /* 0x000fe40000000000 */
[----:B------:R-:W3:Y:S04]  /*83320*/  LDL.LU R7, [R1+0x25e4] ;  /* 0x0025e40001077983 */ /* 0x000ee80000300800 */
[----:B------:R0:W-:Y:S01]  /*83330*/  STSM.16.M88.4 [R56], R12 ;  /* 0x0000000c38007844 */ /* 0x0001e20000000200 */
[----:B------:R-:W-:-:S03]  /*83340*/  NOP ;  /* 0x0000000000007918 */ /* 0x000fc60000000000 */
[----:B------:R-:W3:Y:S04]  /*83350*/  LDL.LU R53, [R1+0x25e0] ;  /* 0x0025e00001357983 */ /* 0x000ee80000300800 */
[----:B------:R-:W1:Y:S01]  /*83360*/  LDS.128 R28, [R56] ;  /* 0x00000000381c7984 */ /* 0x000e620000000c00 */
[----:B0-----:R-:W-:-:S03]  /*83370*/  LOP3.LUT R12, R54, 0xffff, RZ, 0xc0, !PT ;  /* 0x0000ffff360c7812 */ /* 0x001fc600078ec0ff */
[----:B------:R-:W3:Y:S01]  /*83380*/  LDL.LU R54, [R1+0x27f8] ;  /* 0x0027f80001367983 */ /* 0x000ee20000300800 */
[----:B------:R-:W-:-:S03]  /*83390*/  LOP3.LUT R11, R55, 0xffff, RZ, 0xc0, !PT ;  /* 0x0000ffff370b7812 */ /* 0x000fc600078ec0ff */
[----:B------:R-:W3:Y:S01]  /*833a0*/  LDL.LU R55, [R1+0x27f4] ;  /* 0x0027f40001377983 */ /* 0x000ee20000300800 */
[----:B------:R-:W-:-:S03]  /*833b0*/  PRMT R27, R2, 0x4210, R11 ;  /* 0x00004210021b7816 */ /* 0x000fc6000000000b */
[----:B------:R-:W3:Y:S01]  /*833c0*/  LDL.LU R2, [R1+0x2c3c] ;  /* 0x002c3c0001027983 */ /* 0x000ee20000300800 */
[----:B------:R-:W-:-:S03]  /*833d0*/  LOP3.LUT R19, R8, 0xffff, RZ, 0xc0, !PT ;  /* 0x0000ffff08137812 */ /* 0x000fc600078ec0ff */
[----:B------:R-:W3:Y:S01]  /*833e0*/  LDL.LU R8, [R1+0x27e0] ;  /* 0x0027e00001087983 */ /* 0x000ee20000300800 */
[----:B------:R-:W-:-:S03]  /*833f0*/  PRMT R24, R4, 0x4210, R19 ;  /* 0x0000421004187816 */ /* 0x000fc60000000013 */
[----:B------:R-:W3:Y:S01]  /*83400*/  LDL.LU R4, [R1+0x27dc] ;  /* 0x0027dc0001047983 */ /* 0x000ee20000300800 */
[----:B------:R-:W-:-:S03]  /*83410*/  PRMT R26, R57, 0x4210, R12 ;  /* 0x00004210391a7816 */ /* 0x000fc6000000000c */
[----:B------:R-:W3:Y:S04]  /*83420*/  LDL.LU R13, [R1+0x29b4] ;  /* 0x0029b400010d7983 */ /* 0x000ee80000300800 */
[----:B------:R-:W3:Y:S01]  /*83430*/  LDL.LU R57, [R1+0x29a0] ;  /* 0x0029a00001397983 */ /* 0x000ee20000300800 */
[----:B------:R-:W-:-:S04]  /*83440*/  LOP3.LUT R18, R9, 0xffff, RZ, 0xc0, !PT ;  /* 0x0000ffff09127812 */ /* 0x000fc800078ec0ff */
[----:B------:R-:W-:Y:S01]  /*83450*/  PRMT R25, R50, 0x4210, R18 ;  /* 0x0000421032197816 */ /* 0x000fe20000000012 */
[----:B------:R-:W-:Y:S01]  /*83460*/  NOP ;  /* 0x0000000000007918 */ /* 0x000fe20000000000 */
[----:B------:R-:W3:Y:S04]  /*83470*/  LDL.LU R50, [R1+0x299c] ;  /* 0x00299c0001327983 */ /* 0x000ee80000300800 */
[----:B-1----:R-:W-:Y:S04]  /*83480*/  STL.64 [R1+0x2a0], R28 ;  /* 0x0002a01c01007387 */ /* 0x002fe80000100a00 */
[----:B------:R-:W-:Y:S04]  /*83490*/  STL.64 [R1+0x2a8], R30 ;  /* 0x0002a81e01007387 */ /* 0x000fe80000100a00 */
[----:B------:R0:W-:Y:S01]  /*834a0*/  STSM.16.M88.4 [R56], R24 ;  /* 0x0000001838007844 */ /* 0x0001e20000000200 */
[----:B------:R-:W-:-:S03]  /*834b0*/  NOP ;  /* 0x0000000000007918 */ /* 0x000fc60000000000 */
[----:B------:R-:W1:Y:S01]  /*834c0*/  LDS.128 R28, [R56] ;  /* 0x00000000381c7984 */ /* 0x000e620000000c00 */
[----:B--2---:R-:W-:Y:S02]  /*834d0*/  LOP3.LUT R5, R5, 0xffff, RZ, 0xc0, !PT ;  /* 0x0000ffff05057812 */ /* 0x004fe400078ec0ff */
[----:B----4-:R-:W-:Y:S02]  /*834e0*/  LOP3.LUT R17, R51, 0xffff, RZ, 0xc0, !PT ;  /* 0x0000ffff33117812 */ /* 0x010fe400078ec0ff */
[----:B------:R-:W2:Y:S01]  /*834f0*/  LDL.LU R51, [R1+0x258] ;  /* 0x0002580001337983 */ /* 0x000ea20000300800 */
[----:B------:R-:W-:-:S03]  /*83500*/  LOP3.LUT R16, R48, 0xffff, RZ, 0xc0, !PT ;  /* 0x0000ffff30107812 */ /* 0x000fc600078ec0ff */
[----:B------:R-:W4:Y:S01]  /*83510*/  LDL.LU R48, [R1+0x25c] ;  /* 0x00025c0001307983 */ /* 0x000f220000300800 */
[----:B0-----:R-:W-:-:S03]  /*83520*/  PRMT R24, R52, 0x4210, R5 ;  /* 0x0000421034187816 */ /* 0x001fc60000000005 */
[----:B------:R-:W4:Y:S01]  /*83530*/  LDL.LU R52, [R1+0x264] ;  /* 0x0002640001347983 */ /* 0x000f220000300800 */
[----:B------:R-:W-:Y:S02]  /*83540*/  LOP3.LUT R15, R49, 0xffff, RZ, 0xc0, !PT ;  /* 0x0000ffff310f7812 */ /* 0x000fe400078ec0ff */
[----:B---3--:R-:W-:Y:S02]  /*83550*/  PRMT R25, R7, 0x4210, R17 ;  /* 0x0000421007197816 */ /* 0x008fe40000000011 */
[----:B------:R-:W3:Y:S01]  /*83560*/  LDL.LU R7, [R1+0x260] ;  /* 0x0002600001077983 */ /* 0x000ee20000300800 */
[----:B------:R-:W-:-:S03]  /*83570*/  PRMT R27, R2, 0x4210, R15 ;  /* 0x00004210021b7816 */ /* 0x000fc6000000000f */
[----:B------:R-:W3:Y:S01]  /*83580*/  LDL.LU R2, [R1+0x2c38] ;  /* 0x002c380001027983 */ /* 0x000ee20000300800 */
[----:B------:R-:W-:Y:S01]  /*83590*/  PRMT R26, R53, 0x4210, R16 ;  /* 0x00004210351a7816 */ /* 0x000fe20000000010 */
[----:B------:R-:W-:-:S04]  /*835a0*/  NOP ;  /* 0x0000000000007918 */ /* 0x000fc80000000000 */
[----:B------:R0:W-:Y:S04]  /*835b0*/  STSM.16.M88.4 [R56], R24 ;  /* 0x0000001838007844 */ /* 0x0001e80000000200 */
[----:B-1----:R-:W-:Y:S04]  /*835c0*/  STL.64 [R1+0x290], R28 ;  /* 0x0002901c01007387 */ /* 0x002fe80000100a00 */
[----:B------:R-:W-:Y:S01]  /*835d0*/  STL.64 [R1+0x298], R30 ;  /* 0x0002981e01007387 */ /* 0x000fe20000100a00 */
[----:B------:R-:W-:-:S03]  /*835e0*/  NOP ;  /* 0x0000000000007918 */ /* 0x000fc60000000000 */
[----:B------:R-:W1:Y:S01]  /*835f0*/  LDS.128 R28, [R56] ;  /* 0x00000000381c7984 */ /* 0x000e620000000c00 */
[----:B------:R-:W-:Y:S02]  /*83600*/  LOP3.LUT R9, R55, 0xffff, RZ, 0xc0, !PT ;  /* 0x0000ffff37097812 */ /* 0x000fe400078ec0ff */
[----:B------:R-:W-:Y:S01]  /*83610*/  LOP3.LUT R10, R54, 0xffff, RZ, 0xc0, !PT ;  /* 0x0000ffff360a7812 */ /* 0x000fe200078ec0ff */
[----:B------:R-:W3:Y:S01]  /*83620*/  LDL.LU R49, [R1+0x268] ;  /* 0x0002680001317983 */ /* 0x000ee20000300800 */
[----:B0-----:R-:W-:-:S03]  /*83630*/  PRMT R25, R57, 0x4210, R9 ;  /* 0x0000421039197816 */ /* 0x001fc60000000009 */
[----:B------:R-:W3:Y:S04]  /*83640*/  LDL.LU R53, [R1+0x26c] ;  /* 0x00026c0001357983 */ /* 0x000ee80000300800 */
[----:B------:R-:W3:Y:S04]  /*83650*/  LDL.LU R54, [R1+0x270] ;  /* 0x0002700001367983 */ /* 0x000ee80000300800 */
[----:B------:R-:W3:Y:S04]  /*83660*/  LDL.LU R55, [R1+0x240] ;  /* 0x0002400001377983 */ /* 0x000ee80000300800 */
[----:B------:R-:W3:Y:S01]  /*83670*/  LDL.LU R57, [R1+0x2b0] ;  /* 0x0002b00001397983 */ /* 0x000ee20000300800 */
[----:B------:R-:W-:-:S03]  /*83680*/  PRMT R24, R13, 0x4210, R10 ;  /* 0x000042100d187816 */ /* 0x000fc6000000000a */
[----:B-1----:R-:W-:Y:S04]  /*83690*/  STL [R1+0x284], R29 ;  /* 0x0002841d01007387 */ /* 0x002fe80000100800 */
[----:B------:R-:W-:Y:S04]  /*836a0*/  STL.64 [R1+0x288], R30 ;  /* 0x0002881e01007387 */ /* 0x000fe80000100a00 */
[----:B------:R-:W3:Y:S04]  /*836b0*/  LDL.LU R13, [R1+0x2b4] ;  /* 0x0002b400010d7983 */ /* 0x000ee80000300800 */
[----:B------:R-:W3:Y:S01]  /*836c0*/  LDL.LU R14, [R1+0x2b8] ;  /* 0x0002b800010e7983 */ /* 0x000ee20000300800 */
[----:B------:R-:W-:-:S04]  /*836d0*/  LOP3.LUT R8, R8, 0xffff, RZ, 0xc0, !PT ;  /* 0x0000ffff08087812 */ /* 0x000fc800078ec0ff */
[----:B------:R-:W-:Y:S02]  /*836e0*/  PRMT R26, R50, 0x4210, R8 ;  /* 0x00004210321a7816 */ /* 0x000fe40000000008 */
[----:B------:R-:W3:Y:S01]  /*836f0*/  LDL.LU R50, [R1+0x244] ;  /* 0x0002440001327983 */ /* 0x000ee20000300800 */
[----:B--2---:R-:W-:Y:S02]  /*83700*/  PRMT R20, R51, 0x5210, R59 ;  /* 0x0000521033147816 */ /* 0x004fe4000000003b */
[----:B----4-:R-:W-:Y:S01]  /*83710*/  PRMT R22, R52, 0x5210, R22 ;  /* 0x0000521034167816 */ /* 0x010fe20000000016 */
[----:B------:R-:W2:Y:S04]  /*83720*/  LDL.LU R51, [R1+0x2bc] ;  /* 0x0002bc0001337983 */ /* 0x000ea80000300800 */
[----:B------:R-:W4:Y:S01]  /*83730*/  LDL.LU R52, [R1+0x2ec] ;  /* 0x0002ec0001347983 */ /* 0x000f220000300800 */
[----:B------:R-:W-:-:S02]  /*83740*/  LOP3.LUT R4, R4, 0xffff, RZ, 0xc0, !PT ;  /* 0x0000ffff04047812 */ /* 0x000fc400078ec0ff */
[----:B------:R-:W-:Y:S02]  /*83750*/  PRMT R21, R48, 0x5210, R21 ;  /* 0x0000521030157816 */ /* 0x000fe40000000015 */
[----:B---3--:R-:W-:Y:S01]  /*83760*/  PRMT R23, R7, 0x5210, R6 ;  /* 0x0000521007177816 */ /* 0x008fe20000000006 */
[----:B------:R-:W-:Y:S01]  /*83770*/  NOP ;  /* 0x0000000000007918 */ /* 0x000fe20000000000 */
[----:B------:R-:W3:Y:S04]  /*83780*/  LDL.LU R6, [R1+0x2f0] ;  /* 0x0002f00001067983 */ /* 0x000ee80000300800 */
[----:B------:R-:W3:Y:S01]  /*83790*/  LDL.LU R7, [R1+0x254] ;  /* 0x0002540001077983 */ /* 0x000ee20000300800 */
[----:B------:R-:W-:-:S05]  /*837a0*/  PRMT R27, R2, 0x4210, R4 ;  /* 0x00004210021b7816 */ /* 0x000fca0000000004 */
[----:B------:R-:W-:Y:S01]  /*837b0*/  STSM.16.M88.4 [R56], R24 ;  /* 0x0000001838007844 */ /* 0x000fe20000000200 */
[----:B------:R-:W-:-:S03]  /*837c0*/  NOP ;  /* 0x0000000000007918 */ /* 0x000fc60000000000 */
        /* <DEDUP_REMOVED lines=8> */
[----:B------:R-:W-:Y:S02]  /*83850*/  PRMT R23, R55, 0x5210, R11 ;  /* 0x0000521037177816 */ /* 0x000fe4000000000b */
[----:B------:R-:W-:Y:S02]  /*83860*/  PRMT R12, R57, 0x5210, R5 ;  /* 0x00005210390c7816 */ /* 0x000fe40000000005 */
[----:B------:R-:W-:Y:S02]  /*83870*/  PRMT R20, R49, 0x5210, R19 ;  /* 0x0000521031147816 */ /* 0x000fe40000000013 */
[----:B------:R-:W-:Y:S01]  /*83880*/  PRMT R21, R53, 0x5210, R18 ;  /* 0x0000521035157816 */ /* 0x000fe20000000012 */
[----:B------:R-:W-:-:S04]  /*83890*/  NOP ;  /* 0x0000000000007918 */ /* 0x000fc80000000000 */
[----:B------:R-:W-:Y:S01]  /*838a0*/  STSM.16.M88.4 [R56], R20 ;  /* 0x0000001438007844 */ /* 0x000fe20000000200 */
[----:B------:R-:W-:Y:S02]  /*838b0*/  PRMT R13, R13, 0x5210, R17 ;  /* 0x000052100d0d7816 */ /* 0x000fe40000000011 */
[----:B------:R-:W-:Y:S01]  /*838c0*/  PRMT R14, R14, 0x5210, R16 ;  /* 0x000052100e0e7816 */ /* 0x000fe20000000010 */
[----:B------:R-:W-:Y:S01]  /*838d0*/  NOP ;  /* 0x0000000000007918 */ /* 0x000fe20000000000 */
[----:B------:R-:W1:Y:S04]  /*838e0*/  LDS.128 R16, [R56] ;  /* 0x0000000038107984 */ /* 0x000e680000000c00 */
[----:B0-----:R-:W-:Y:S04]  /*838f0*/  STL.64 [R1+0x270], R24 ;  /* 0x0002701801007387 */ /* 0x001fe80000100a00 */
        /* <DEDUP_REMOVED lines=9> */
[----:B------:R-:W-:Y:S01]  /*83990*/  PRMT R15, R50, 0x5210, R15 ;  /* 0x00005210320f7816 */ /* 0x000fe2000000000f */
[----:B------:R-:W-:-:S04]  /*839a0*/  NOP ;  /* 0x0000000000007918 */ /* 0x000fc80000000000 */
[----:B------:R4:W-:Y:S04]  /*839b0*/  STSM.16.M88.4 [R56], R12 ;  /* 0x0000000c38007844 */ /* 0x0009e80000000200 */
[----:B-1----:R-:W-:Y:S04]  /*839c0*/  STL.64 [R1+0x2c0], R16 ;  /* 0x0002c01001007387 */ /* 0x002fe80000100a00 */
[----:B------:R-:W-:Y:S01]  /*839d0*/  STL.64 [R1+0x2c8], R18 ;  /* 0x0002c81201007387 */ /* 0x000fe20000100a00 */
[----:B------:R-:W-:-:S03]  /*839e0*/  NOP ;  /* 0x0000000000007918 */ /* 0x000fc60000000000 */
[----:B------:R-:W0:Y:S01]  /*839f0*/  LDS.128 R16, [R56] ;  /* 0x0000000038107984 */ /* 0x000e220000000c00 */
[----:B----4-:R-:W-:-:S03]  /*83a00*/  PRMT R13, R52, 0x5210, R9 ;  /* 0x00005210340d7816 */ /* 0x010fc60000000009 */
[----:B------:R-:W4:Y:S01]  /*83a10*/  LDL.LU R52, [R1+0x2980] ;  /* 0x0029800001347983 */ /* 0x000f220000300800 */
[----:B--2---:R-:W-:Y:S02]  /*83a20*/  PRMT R12, R51, 0x5210, R10 ;  /* 0x00005210330c7816 */ /* 0x004fe4000000000a */
[----:B---3--:R-:W-:Y:S02]  /*83a30*/  PRMT R14, R6, 0x5210, R8 ;  /* 0x00005210060e7816 */ /* 0x008fe40000000008 */
[----:B------:R-:W2:Y:S01]  /*83a40*/  LDL.LU R8, [R1+0x2978] ;  /* 0x0029780001087983 */ /* 0x000ea20000300800 */
[----:B------:R-:W-:Y:S01]  /*83a50*/  PRMT R15, R7, 0x5210, R4 ;  /* 0x00005210070f7816 */ /* 0x000fe20000000004 */
[----:B------:R-:W-:Y:S02]  /*83a60*/  NOP ;  /* 0x0000000000007918 */ /* 0x000fe40000000000 */
[----:B------:R-:W3:Y:S04]  /*83a70*/  LDL.LU R9, [R1+0x296c] ;  /* 0x00296c0001097983 */ /* 0x000ee80000300800 */
[----:B------:R-:W3:Y:S04]  /*83a80*/  LDL.LU R4, [R1+0x2968] ;  /* 0x0029680001047983 */ /* 0x000ee80000300800 */
[----:B------:R-:W3:Y:S04]  /*83a90*/  LDL.LU R6, [R1+0x2a08] ;  /* 0x002a080001067983 */ /* 0x000ee80000300800 */
[----:B------:R-:W3:Y:S04]  /*83aa0*/  LDL.LU R50, [R1+0x29fc] ;  /* 0x0029fc0001327983 */ /* 0x000ee80000300800 */
[----:B------:R-:W3:Y:S04]  /*83ab0*/  LDL.LU R51, [R1+0x29f8] ;  /* 0x0029f80001337983 */ /* 0x000ee80000300800 */
[----:B0-----:R-:W-:Y:S04]  /*83ac0*/  STL.64 [R1+0x260], R16 ;  /* 0x0002601001007387 */ /* 0x001fe80000100a00 */
[----:B------:R-:W-:Y:S04]  /*83ad0*/  STL.64 [R1+0x268], R18 ;  /* 0x0002681201007387 */ /* 0x000fe80000100a00 */
[----:B------:R-:W3:Y:S04]  /*83ae0*/  LDL.LU R7, [R1+0x310] ;  /* 0x0003100001077983 */ /* 0x000ee80000300800 */
[----:B------:R0:W-:Y:S01]  /*83af0*/  STSM.16.M88.4 [R56], R12 ;  /* 0x0000000c38007844 */ /* 0x0001e20000000200 */
[----:B------:R-:W-:-:S03]  /*83b00*/  NOP ;  /* 0x0000000000007918 */ /* 0x000fc60000000000 */
[----:B------:R-:W1:Y:S01]  /*83b10*/  LDS.128 R16, [R56] ;  /* 0x0000000038107984 */ /* 0x000e620000000c00 */
[----:B------:R-:W-:Y:S02]  /*83b20*/  LOP3.LUT R59, R11, 0xffff, RZ, 0xc0, !PT ;  /* 0x0000ffff0b3b7812 */ /* 0x000fe400078ec0ff */
[----:B------:R-:W-:Y:S02]  /*83b30*/  LOP3.LUT R21, R5, 0xffff, RZ, 0xc0, !PT ;  /* 0x0000ffff05157812 */ /* 0x000fe400078ec0ff */
[----:B------:R-:W3:Y:S01]  /*83b40*/  LDL.LU R5, [R1+0x28f4] ;  /* 0x0028f40001057983 */ /* 0x000ee20000300800 */
[----:B------:R-:W-:Y:S02]  /*83b50*/  LOP3.LUT R22, R48, 0xffff, RZ, 0xc0, !PT ;  /* 0x0000ffff30167812 */ /* 0x000fe400078ec0ff */
[----:B0-----:R-:W-:Y:S02]  /*83b60*/  PRMT R12, R53, 0x4210, R59 ;  /* 0x00004210350c7816 */ /* 0x001fe4000000003b */
[----:B------:R-:W3:Y:S01]  /*83b70*/  LDL.LU R53, [R1+0x28f0] ;  /* 0x0028f00001357983 */ /* 0x000ee20000300800 */
[----:B------:R-:W-:-:S03]  /*83b80*/  PRMT R13, R54, 0x4210, R21 ;  /* 0x00004210360d7816 */ /* 0x000fc60000000015 */
[----:B------:R-:W3:Y:S01]  /*83b90*/  LDL.LU R54, [R1+0x28e4] ;  /* 0x0028e40001367983 */ /* 0x000ee20000300800 */
[----:B------:R-:W-:-:S03]  /*83ba0*/  PRMT R14, R55, 0x4210, R22 ;  /* 0x00004210370e7816 */ /* 0x000fc60000000016 */
[----:B------:R-:W3:Y:S01]  /*83bb0*/  LDL.LU R55, [R1+0x28e0] ;  /* 0x0028e00001377983 */ /* 0x000ee20000300800 */
[----:B------:R-:W-:-:S03]  /*83bc0*/  LOP3.LUT R23, R49, 0xffff, RZ, 0xc0, !PT ;  /* 0x0000ffff31177812 */ /* 0x000fc600078ec0ff */
[----:B-1----:R-:W-:Y:S01]  /*83bd0*/  STL.64 [R1+0x2b0], R16 ;  /* 0x0002b01001007387 */ /* 0x002fe20000100a00 */
[----:B------:R-:W-:Y:S01]  /*83be0*/  PRMT R15, R57, 0x4210, R23 ;  /* 0x00004210390f7816 */ /* 0x000fe20000000017 */
[----:B------:R-:W-:Y:S02]  /*83bf0*/  NOP ;  /* 0x0000000000007918 */ /* 0x000fe40000000000 */
[----:B------:R4:W-:Y:S04]  /*83c00*/  STL.64 [R1+0x2b8], R18 ;  /* 0x0002b81201007387 */ /* 0x0009e80000100a00 */
[----:B------:R-:W3:Y:S04]  /*83c10*/  LDL.LU R57, [R1+0x2a24] ;  /* 0x002a240001397983 */ /* 0x000ee80000300800 */
[----:B------:R-:W3:Y:S04]  /*83c20*/  LDL.LU R48, [R1+0x2a18] ;  /* 0x002a180001307983 */ /* 0x000ee80000300800 */
[----:B------:R-:W3:Y:S01]  /*83c30*/  LDL.LU R49, [R1+0x2a14] ;  /* 0x002a140001317983 */ /* 0x000ee20000300800 */
[----:B----4-:R-:W-:-:S03]  /*83c40*/  LOP3.LUT R19, R52, 0xffff, RZ, 0xc0, !PT ;  /* 0x0000ffff34137812 */ /* 0x010fc600078ec0ff */
[----:B------:R-:W4:Y:S04]  /*83c50*/  LDL.LU R52, [R1+0x314] ;  /* 0x0003140001347983 */ /* 0x000f280000300800 */
[----:B------:R3:W-:Y:S01]  /*83c60*/  STSM.16.M88.4 [R56], R12 ;  /* 0x0000000c38007844 */ /* 0x0007e20000000200 */
[----:B--2---:R-:W-:Y:S02]  /*83c70*/  LOP3.LUT R18, R8, 0xffff, RZ, 0xc0, !PT ;  /* 0x0000ffff08127812 */ /* 0x004fe400078ec0ff */
[----:B---3--:R-:W-:Y:S02]  /*83c80*/  LOP3.LUT R12, R9, 0xffff, RZ, 0xc0, !PT ;  /* 0x0000ffff090c7812 */ /* 0x008fe400078ec0ff */
[----:B------:R-:W-:Y:S02]  /*83c90*/  LOP3.LUT R8, R4, 0xffff, RZ, 0xc0, !PT ;  /* 0x0000ffff04087812 */ /* 0x000fe400078ec0ff */
[----:B------:R-:W-:-:S02]  /*83ca0*/  PRMT R24, R6, 0x4210, R19 ;  /* 0x0000421006187816 */ /* 0x000fc40000000013 */
[----:B------:R-:W2:Y:S04]  /*83cb0*/  LDL.LU R6, [R1+0x2828] ;  /* 0x0028280001067983 */ /* 0x000ea80000300800 */
[----:B------:R-:W3:Y:S04]  /*83cc0*/  LDL.LU R10, [R1+0x2824] ;  /* 0x00282400010a7983 */ /* 0x000ee80000300800 */
[----:B------:R-:W3:Y:S04]  /*83cd0*/  LDL.LU R9, [R1+0x280c] ;  /* 0x00280c0001097983 */ /* 0x000ee80000300800 */
[----:B------:R-:W3:Y:S01]  /*83ce0*/  LDL.LU R4, [R1+0x2808] ;  /* 0x0028080001047983 */ /* 0x000ee20000300800 */
[----:B------:R-:W-:-:S03]  /*83cf0*/  PRMT R27, R7, 0x4210, R8 ;  /* 0x00004210071b7816 */ /* 0x000fc60000000008 */
[----:B------:R-:W3:Y:S01]  /*83d00*/  LDL.LU R7, [R1+0x2a2c] ;  /* 0x002a2c0001077983 */ /* 0x000ee20000300800 */
[----:B------:R-:W-:Y:S01]  /*83d10*/  IMAD.MOV.U32 R2, RZ, RZ, R28 ;  /* 0x000000ffff027224 */ /* 0x000fe200078e001c */
[----:B------:R-:W-:Y:S02]  /*83d20*/  NOP ;  /* 0x0000000000007918 */ /* 0x000fe40000000000 */
[----:B------:R-:W0:Y:S04]  /*83d30*/  LDS.128 R28, [R56] ;  /* 0x00000000381c7984 */ /* 0x000e280000000c00 */
[----:B------:R-:W3:Y:S01]  /*83d40*/  LDL.LU R13, [R1+0x2a28] ;  /* 0x002a2800010d7983 */ /* 0x000ee20000300800 */
[----:B------:R-:W-:-:S03]  /*83d50*/  PRMT R25, R50, 0x4210, R18 ;  /* 0x0000421032197816 */ /* 0x000fc60000000012 */
[----:B------:R-:W3:Y:S01]  /*83d60*/  LDL.LU R50, [R1+0x2a20] ;  /* 0x002a200001327983 */ /* 0x000ee20000300800 */
[----:B------:R-:W-:Y:S01]  /*83d70*/  PRMT R26, R51, 0x4210, R12 ;  /* 0x00004210331a7816 */ /* 0x000fe2000000000c */
[----:B------:R-:W-:Y:S02]  /*83d80*/  NOP ;  /* 0x0000000000007918 */ /* 0x000fe40000000000 */
[----:B0-----:R-:W-:Y:S04]  /*83d90*/  STL.64 [R1+0x340], R28 ;  /* 0x0003401c01007387 */ /* 0x001fe80000100a00 */
[----:B------:R-:W-:Y:S04]  /*83da0*/  STL.64 [R1+0x348], R30 ;  /* 0x0003481e01007387 */ /* 0x000fe80000100a00 */
[----:B------:R-:W3:Y:S04]  /*83db0*/  LDL.LU R51, [R1+0x2a1c] ;  /* 0x002a1c0001337983 */ /* 0x000ee80000300800 */
[----:B------:R0:W-:Y:S01]  /*83dc0*/  STSM.16.M88.4 [R56], R24 ;  /* 0x0000001838007844 */ /* 0x0001e20000000200 */
[----:B------:R-:W-:-:S03]  /*83dd0*/  NOP ;  /* 0x0000000000007918 */ /* 0x000fc60000000000 */
[----:B------:R-:W1:Y:S01]  /*83de0*/  LDS.128 R28, [R56] ;  /* 0x00000000381c7984 */ /* 0x000e620000000c00 */
[----:B------:R-:W-:-:S03]  /*83df0*/  LOP3.LUT R17, R53, 0xffff, RZ, 0xc0, !PT ;  /* 0x0000ffff35117812 */ /* 0x000fc600078ec0ff */
[----:B------:R-:W3:Y:S01]  /*83e00*/  LDL.LU R53, [R1+0x2f4] ;  /* 0x0002f40001357983 */ /* 0x000ee20000300800 */
[----:B------:R-:W-:-:S03]  /*83e10*/  LOP3.LUT R16, R54, 0xffff, RZ, 0xc0, !PT ;  /* 0x0000ffff36107812 */ /* 0x000fc600078ec0ff */
[----:B------:R-:W3:Y:S01]  /*83e20*/  LDL.LU R54, [R1+0x2f8] ;  /* 0x0002f80001367983 */ /* 0x000ee20000300800 */
[----:B------:R-:W-:-:S03]  /*83e30*/  LOP3.LUT R15, R55, 0xffff, RZ, 0xc0, !PT ;  /* 0x0000ffff370f7812 */ /* 0x000fc600078ec0ff */
[----:B------:R-:W3:Y:S01]  /*83e40*/  LDL.LU R55, [R1+0x2fc] ;  /* 0x0002fc0001377983 */ /* 0x000ee20000300800 */
[----:B------:R-:W-:-:S04]  /*83e50*/  LOP3.LUT R5, R5, 0xffff, RZ, 0xc0, !PT ;  /* 0x0000ffff05057812 */ /* 0x000fc800078ec0ff */
[----:B0-----:R-:W-:Y:S02]  /*83e60*/  PRMT R24, R57, 0x4210, R5 ;  /* 0x0000421039187816 */ /* 0x001fe40000000005 */
[----:B------:R-:W3:Y:S01]  /*83e70*/  LDL.LU R57, [R1+0x300] ;  /* 0x0003000001397983 */ /* 0x000ee20000300800 */
[----:B------:R-:W-:-:S03]  /*83e80*/  PRMT R25, R48, 0x4210, R17 ;  /* 0x0000421030197816 */ /* 0x000fc60000000011 */
[----:B-1----:R-:W-:Y:S01]  /*83e90*/  STL.64 [R1+0x330], R28 ;  /* 0x0003301c01007387 */ /* 0x002fe20000100a00 */
[----:B------:R-:W-:-:S03]  /*83ea0*/  PRMT R26, R49, 0x4210, R16 ;  /* 0x00004210311a7816 */ /* 0x000fc60000000010 */
[----:B------:R-:W-:Y:S01]  /*83eb0*/  STL.64 [R1+0x338], R30 ;  /* 0x0003381e01007387 */ /* 0x000fe20000100a00 */
[----:B------:R-:W-:Y:S01]  /*83ec0*/  NOP ;  /* 0x0000000000007918 */ /* 0x000fe20000000000 */
[----:B----4-:R-:W-:Y:S02]  /*83ed0*/  PRMT R27, R52, 0x4210, R15 ;  /* 0x00004210341b7816 */ /* 0x010fe4000000000f */
[----:B------:R-:W4:Y:S04]  /*83ee0*/  LDL.LU R48, [R1+0x304] ;  /* 0x0003040001307983 */ /* 0x000f280000300800 */
[----:B------:R-:W4:Y:S04]  /*83ef0*/  LDL.LU R49, [R1+0x308] ;  /* 0x0003080001317983 */ /* 0x000f280000300800 */
[----:B------:R3:W-:Y:S01]  /*83f00*/  STSM.16.M88.4 [R56], R24 ;  /* 0x0000001838007844 */ /* 0x0007e20000000200 */
[----:B------:R-:W-:-:S03]  /*83f10*/  NOP ;  /* 0x0000000000007918 */ /* 0x000fc60000000000 */
[----:B------:R-:W4:Y:S04]  /*83f20*/  LDL.LU R52, [R1+0x30c] ;  /* 0x00030c0001347983 */ /* 0x000f280000300800 */
[----:B------:R-:W0:Y:S01]  /*83f30*/  LDS.128 R28, [R56] ;  /* 0x00000000381c7984 */ /* 0x000e220000000c00 */
[----:B--2---:R-:W-:-:S03]  /*83f40*/  LOP3.LUT R11, R6, 0xffff, RZ, 0xc0, !PT ;  /* 0x0000ffff060b7812 */ /* 0x004fc600078ec0ff */
[----:B------:R-:W2:Y:S01]  /*83f50*/  LDL.LU R6, [R1+0x2e0] ;  /* 0x0002e00001067983 */ /* 0x000ea20000300800 */
[----:B---3--:R-:W-:-:S03]  /*83f60*/  PRMT R24, R7, 0x4210, R11 ;  /* 0x0000421007187816 */ /* 0x008fc6000000000b */
[----:B------:R-:W3:Y:S01]  /*83f70*/  LDL.LU R7, [R1+0x358] ;  /* 0x0003580001077983 */ /* 0x000ee20000300800 */
[----:B------:R-:W-:-:S03]  /*83f80*/  LOP3.LUT R10, R10, 0xffff, RZ, 0xc0, !PT ;  /* 0x0000ffff0a0a7812 */ /* 0x000fc600078ec0ff */
[----:B0-----:R-:W-:Y:S04]  /*83f90*/  STL.64 [R1+0x250], R28 ;  /* 0x0002501c01007387 */ /* 0x001fe80000100a00 */
[----:B------:R-:W-:Y:S01]  /*83fa0*/  STL.64 [R1+0x258], R30 ;  /* 0x0002581e01007387 */ /* 0x000fe20000100a00 */
[----:B------:R-:W-:Y:S01]  /*83fb0*/  LOP3.LUT R9, R9, 0xffff, RZ, 0xc0, !PT ;  /* 0x0000ffff09097812 */ /* 0x000fe200078ec0ff */
[----:B------:R-:W-:Y:S01]  /*83fc0*/  NOP ;  /* 0x0000000000007918 */ /* 0x000fe20000000000 */
[----:B------:R-:W-:Y:S02]  /*83fd0*/  PRMT R25, R13, 0x4210, R10 ;  /* 0x000042100d197816 */ /* 0x000fe4000000000a */
[----:B------:R-:W3:Y:S04]  /*83fe0*/  LDL.LU R13, [R1+0xc00] ;  /* 0x000c0000010d7983 */ /* 0x000ee80000300800 */
[----:B------:R-:W3:Y:S01]  /*83ff0*/  LDL.LU R14, [R1+0xc04] ;  /* 0x000c0400010e7983 */ /* 0x000ee20000300800 */
[----:B------:R-:W-:-:S02]  /*84000*/  LOP3.LUT R4, R4, 0xffff, RZ, 0xc0, !PT ;  /* 0x0000ffff04047812 */ /* 0x000fc400078ec0ff */
[----:B------:R-:W-:Y:S02]  /*84010*/  PRMT R26, R50, 0x4210, R9 ;  /* 0x00004210321a7816 */ /* 0x000fe40000000009 */
[----:B------:R-:W3:Y:S01]  /*84020*/  LDL.LU R50, [R1+0x2e4] ;  /* 0x0002e40001327983 */ /* 0x000ee20000300800 */
[----:B------:R-:W-:-:S05]  /*84030*/  PRMT R27, R51, 0x4210, R4 ;  /* 0x00004210331b7816 */ /* 0x000fca0000000004 */
[----:B------:R-:W-:Y:S01]  /*84040*/  STSM.16.M88.4 [R56], R24 ;  /* 0x0000001838007844 */ /* 0x000fe20000000200 */
[----:B------:R-:W-:-:S03]  /*84050*/  NOP ;  /* 0x0000000000007918 */ /* 0x000fc60000000000 */
[----:B------:R-:W0:Y:S01]  /*84060*/  LDS.128 R24, [R56] ;  /* 0x0000000038187984 */ /* 0x000e220000000c00 */
[----:B------:R-:W-:-:S03]  /*84070*/  PRMT R22, R55, 0x5210, R22 ;  /* 0x0000521037167816 */ /* 0x000fc60000000016 */
[----:B------:R-:W3:Y:S01]  /*84080*/  LDL.LU R55, [R1+0xc08] ;  /* 0x000c080001377983 */ /* 0x000ee20000300800 */
[----:B------:R-:W-:Y:S02]  /*84090*/  PRMT R20, R53, 0x5210, R59 ;  /* 0x0000521035147816 */ /* 0x000fe4000000003b */
[----:B------:R-:W-:Y:S01]  /*840a0*/  PRMT R21, R54, 0x5210, R21 ;  /* 0x0000521036157816 */ /* 0x000fe20000000015 */
[----:B------:R-:W3:Y:S04]  /*840b0*/  LDL.LU R53, [R1+0xc0c] ;  /* 0x000c0c0001357983 */ /* 0x000ee80000300800 */
[----:B------:R-:W3:Y:S04]  /*840c0*/  LDL.LU R54, [R1+0xc10] ;  /* 0x000c100001367983 */ /* 0x000ee80000300800 */
[----:B0-----:R-:W-:Y:S01]  /*840d0*/  STL.64 [R1+0x320], R24 ;  /* 0x0003201801007387 */ /* 0x001fe20000100a00 */
[----:B------:R-:W-:Y:S01]  /*840e0*/  PRMT R23, R57, 0x5210, R23 ;  /* 0x0000521039177816 */ /* 0x000fe20000000017 */
[----:B------:R-:W-:-:S02]  /*840f0*/  NOP ;  /* 0x0000000000007918 */ /* 0x000fc40000000000 */
[----:B------:R-:W-:Y:S04]  /*84100*/  STL.64 [R1+0x328], R26 ;  /* 0x0003281a01007387 */ /* 0x000fe80000100a00 */
[----:B------:R-:W3:Y:S04]  /*84110*/  LDL.LU R57, [R1+0x2e8] ;  /* 0x0002e80001397983 */ /* 0x000ee80000300800 */
[----:B------:R4:W-:Y:S01]  /*84120*/  STSM.16.M88.4 [R56], R20 ;  /* 0x0000001438007844 */ /* 0x0009e20000000200 */
[----:B------:R-:W-:-:S03]  /*84130*/  NOP ;  /* 0x0000000000007918 */ /* 0x000fc60000000000 */
[----:B------:R-:W0:Y:S01]  /*84140*/  LDS.128 R24, [R56] ;  /* 0x0000000038187984 */ /* 0x000e220000000c00 */
[----:B----4-:R-:W-:-:S03]  /*84150*/  PRMT R22, R52, 0x5210, R12 ;  /* 0x0000521034167816 */ /* 0x010fc6000000000c */
[----:B0-----:R-:W-:Y:S04]  /*84160*/  STL.64 [R1+0x310], R24 ;  /* 0x0003101801007387 */ /* 0x001fe80000100a00 */
[----:B------:R-:W-:Y:S01]  /*84170*/  STL.64 [R1+0x318], R26 ;  /* 0x0003181a01007387 */ /* 0x000fe20000100a00 */
[----:B--2---:R-:W-:-:S03]  /*84180*/  PRMT R23, R6, 0x5210, R8 ;  /* 0x0000521006177816 */ /* 0x004fc60000000008 */
[----:B------:R-:W2:Y:S01]  /*84190*/  LDL.LU R8, [R1+0x2a10] ;  /* 0x002a100001087983 */ /* 0x000ea20000300800 */
[----:B---3--:R-:W-:-:S03]  /*841a0*/  PRMT R12, R7, 0x5210, R5 ;  /* 0x00005210070c7816 */ /* 0x008fc60000000005 */
[----:B------:R-:W3:Y:S04]  /*841b0*/  LDL.LU R5, [R1+0x2a0c] ;  /* 0x002a0c0001057983 */ /* 0x000ee80000300800 */
[----:B------:R-:W4:Y:S01]  /*841c0*/  LDL.LU R51, [R1+0x2a04] ;  /* 0x002a040001337983 */ /* 0x000f220000300800 */
[----:B------:R-:W-:Y:S02]  /*841d0*/  PRMT R20, R48, 0x5210, R19 ;  /* 0x0000521030147816 */ /* 0x000fe40000000013 */
[----:B------:R-:W-:Y:S01]  /*841e0*/  PRMT R21, R49, 0x5210, R18 ;  /* 0x0000521031157816 */ /* 0x000fe20000000012 */
[----:B------:R-:W-:-:S04]  /*841f0*/  NOP ;  /* 0x0000000000007918 */ /* 0x000fc80000000000 */
[----:B------:R-:W-:Y:S01]  /*84200*/  STSM.16.M88.4 [R56], R20 ;  /* 0x0000001438007844 */ /* 0x000fe20000000200 */
[----:B------:R-:W-:Y:S01]  /*84210*/  NOP ;  /* 0x0000000000007918 */ /* 0x000fe20000000000 */
[----:B------:R-:W-:Y:S02]  /*84220*/  PRMT R13, R13, 0x5210, R17 ;  /* 0x000052100d0d7816 */ /* 0x000fe40000000011 */
[----:B------:R-:W2:Y:S01]  /*84230*/  LDL.LU R48, [R1+0x2a00] ;  /* 0x002a000001307983 */ /* 0x000ea20000300800 */
[----:B------:R-:W-:-:S03]  /*84240*/  PRMT R14, R14, 0x5210, R16 ;  /* 0x000052100e0e7816 */ /* 0x000fc60000000010 */
[----:B------:R-:W0:Y:S04]  /*84250*/  LDS.128 R16, [R56] ;  /* 0x0000000038107984 */ /* 0x000e280000000c00 */
[----:B------:R-:W2:Y:S01]  /*84260*/  LDL.LU R49, [R1+0x2a3c] ;  /* 0x002a3c0001317983 */ /* 0x000ea20000300800 */
[----:B------:R-:W-:Y:S01]  /*84270*/  PRMT R15, R50, 0x5210, R15 ;  /* 0x00005210320f7816 */ /* 0x000fe2000000000f */
[----:B------:R-:W-:Y:S02]  /*84280*/  NOP ;  /* 0x0000000000007918 */ /* 0x000fe40000000000 */
[----:B------:R-:W2:Y:S04]  /*84290*/  LDL.LU R52, [R1+0x2a38] ;  /* 0x002a380001347983 */ /* 0x000ea80000300800 */
[----:B------:R-:W2:Y:S04]  /*842a0*/  LDL.LU R6, [R1+0x2a30] ;  /* 0x002a300001067983 */ /* 0x000ea80000300800 */
[----:B------:R-:W2:Y:S04]  /*842b0*/  LDL.LU R7, [R1+0x2a34] ;  /* 0x002a340001077983 */ /* 0x000ea80000300800 */
[----:B------:R1:W-:Y:S04]  /*842c0*/  STSM.16.M88.4 [R56], R12 ;  /* 0x0000000c38007844 */ /* 0x0003e80000000200 */
[----:B0-----:R-:W-:Y:S04]  /*842d0*/  STL.64 [R1+0x300], R16 ;  /* 0x0003001001007387 */ /* 0x001fe80000100a00 */
[----:B------:R-:W-:Y:S01]  /*842e0*/  STL.64 [R1+0x308], R18 ;  /* 0x0003081201007387 */ /* 0x000fe20000100a00 */
[----:B------:R-:W-:-:S03]  /*842f0*/  NOP ;  /* 0x0000000000007918 */ /* 0x000fc60000000000 */
[----:B------:R-:W0:Y:S01]  /*84300*/  LDS.128 R16, [R56] ;  /* 0x0000000038107984 */ /* 0x000e220000000c00 */
[----:B-1----:R-:W-:-:S03]  /*84310*/  PRMT R12, R55, 0x5210, R11 ;  /* 0x00005210370c7816 */ /* 0x002fc6000000000b */
[----:B------:R-:W2:Y:S04]  /*84320*/  LDL.LU R55, [R1+0x29b0] ;  /* 0x0029b00001377983 */ /* 0x000ea80000300800 */
[----:B------:R-:W2:Y:S01]  /*84330*/  LDL.LU R11, [R1+0x29ac] ;  /* 0x0029ac00010b7983 */ /* 0x000ea20000300800 */
[----:B------:R-:W-:-:S03]  /*84340*/  PRMT R14, R54, 0x5210, R9 ;  /* 0x00005210360e7816 */ /* 0x000fc60000000009 */
[----:B------:R-:W2:Y:S01]  /*84350*/  LDL.LU R9, [R1+0x2998] ;  /* 0x0029980001097983 */ /* 0x000ea20000300800 */
[----:B------:R-:W-:Y:S02]  /*84360*/  PRMT R13, R53, 0x5210, R10 ;  /* 0x00005210350d7816 */ /* 0x000fe4000000000a */
[----:B------:R-:W-:Y:S01]  /*84370*/  PRMT R15, R57, 0x5210, R4 ;  /* 0x00005210390f7816 */ /* 0x000fe20000000004 */
[----:B------:R-:W-:Y:S01]  /*84380*/  NOP ;  /* 0x0000000000007918 */ /* 0x000fe20000000000 */
[----:B------:R-:W2:Y:S04]  /*84390*/  LDL.LU R4, [R1+0x2994] ;  /* 0x0029940001047983 */ /* 0x000ea80000300800 */
[----:B------:R-:W2:Y:S04]  /*843a0*/  LDL.LU R50, [R1+0x2a48] ;  /* 0x002a480001327983 */ /* 0x000ea80000300800 */
[----:B------:R-:W2:Y:S04]  /*843b0*/  LDL.LU R53, [R1+0x2a44] ;  /* 0x002a440001357983 */ /* 0x000ea80000300800 */
[----:B------:R-:W2:Y:S04]  /*843c0*/  LDL.LU R54, [R1+0x2a40] ;  /* 0x002a400001367983 */ /* 0x000ea80000300800 */
[----:B------:R-:W2:Y:S04]  /*843d0*/  LDL.LU R57, [R1+0xc48] ;  /* 0x000c480001397983 */ /* 0x000ea80000300800 */
[----:B0-----:R-:W-:Y:S04]  /*843e0*/  STL.64 [R1+0x2f0], R16 ;  /* 0x0002f01001007387 */ /* 0x001fe80000100a00 */
[----:B------:R3:W-:Y:S02]  /*843f0*/  STL.64 [R1+0x2f8], R18 ;  /* 0x0002f81201007387 */ /* 0x0007e40000100a00 */
[----:B---3--:R-:W-:-:S02]  /*84400*/  LOP3.LUT R18, R5, 0xffff, RZ, 0xc0, !PT ;  /* 0x0000ffff05127812 */ /* 0x008fc400078ec0ff */
[----:B----4-:R-:W-:Y:S02]  /*84410*/  LOP3.LUT R5, R51, 0xffff, RZ, 0xc0, !PT ;  /* 0x0000ffff33057812 */ /* 0x010fe400078ec0ff */
[----:B------:R-:W3:Y:S04]  /*84420*/  LDL.LU R51, [R1+0x2920] ;  /* 0x0029200001337983 */ /* 0x000ee80000300800 */
[----:B------:R0:W-:Y:S01]  /*84430*/  STSM.16.M88.4 [R56], R12 ;  /* 0x0000000c38007844 */ /* 0x0001e20000000200 */
[----:B------:R-:W-:-:S03]  /*84440*/  NOP ;  /* 0x0000000000007918 */ /* 0x000fc60000000000 */
[----:B------:R-:W1:Y:S01]  /*84450*/  LDS.128 R20, [R56] ;  /* 0x0000000038147984 */ /* 0x000e620000000c00 */
[----:B--2---:R-:W-:Y:S02]  /*84460*/  LOP3.LUT R59, R8, 0xffff, RZ, 0xc0, !PT ;  /* 0x0000ffff083b7812 */ /* 0x004fe400078ec0ff */
[----:B------:R-:W-:Y:S02]  /*84470*/  LOP3.LUT R17, R48, 0xffff, RZ, 0xc0, !PT ;  /* 0x0000ffff30117812 */ /* 0x000fe400078ec0ff */
[----:B------:R-:W2:Y:S01]  /*84480*/  LDL.LU R48, [R1+0x291c] ;  /* 0x00291c0001307983 */ /* 0x000ea20000300800 */
[----:B0-----:R-:W-:Y:S02]  /*84490*/  PRMT R12, R49, 0x4210, R59 ;  /* 0x00004210310c7816 */ /* 0x001fe4000000003b */
[----:B------:R-:W-:Y:S02]  /*844a0*/  PRMT R13, R52, 0x4210, R18 ;  /* 0x00004210340d7816 */ /* 0x000fe40000000012 */
[----:B------:R-:W-:-:S02]  /*844b0*/  PRMT R14, R6, 0x4210, R5 ;  /* 0x00004210060e7816 */ /* 0x000fc40000000005 */
[----:B------:R-:W-:Y:S01]  /*844c0*/  PRMT R15, R7, 0x4210, R17 ;  /* 0x00004210070f7816 */ /* 0x000fe20000000011 */
[----:B------:R-:W-:Y:S01]  /*844d0*/  NOP ;  /* 0x0000000000007918 */ /* 0x000fe20000000000 */
[----:B------:R-:W4:Y:S04]  /*844e0*/  LDL.LU R7, [R1+0x2904] ;  /* 0x0029040001077983 */ /* 0x000f280000300800 */
[----:B-1----:R-:W-:Y:S04]  /*844f0*/  STL.64 [R1+0x2e0], R20 ;  /* 0x0002e01401007387 */ /* 0x002fe80000100a00 */
[----:B------:R-:W-:Y:S04]  /*84500*/  STL.64 [R1+0x2e8], R22 ;  /* 0x0002e81601007387 */ /* 0x000fe80000100a00 */
[----:B------:R0:W-:Y:S01]  /*84510*/  STSM.16.M88.4 [R56], R12 ;  /* 0x0000000c38007844 */ /* 0x0001e20000000200 */
[----:B------:R-:W-:-:S03]  /*84520*/  NOP ;  /* 0x0000000000007918 */ /* 0x000fc60000000000 */
[----:B------:R-:W4:Y:S04]  /*84530*/  LDL.LU R6, [R1+0x2900] ;  /* 0x0029000001067983 */ /* 0x000f280000300800 */
[----:B------:R-:W4:Y:S04]  /*84540*/  LDL.LU R8, [R1+0x2a54] ;  /* 0x002a540001087983 */ /* 0x000f280000300800 */
[----:B------:R-:W4:Y:S04]  /*84550*/  LDL.LU R49, [R1+0x2a50] ;  /* 0x002a500001317983 */ /* 0x000f280000300800 */
[----:B------:R-:W1:Y:S04]  /*84560*/  LDS.128 R28, [R56] ;  /* 0x00000000381c7984 */ /* 0x000e680000000c00 */
[----:B------:R-:W4:Y:S01]  /*84570*/  LDL.LU R52, [R1+0x2a4c] ;  /* 0x002a4c0001347983 */ /* 0x000f220000300800 */
[----:B------:R-:W-:-:S03]  /*84580*/  LOP3.LUT R16, R55, 0xffff, RZ, 0xc0, !PT ;  /* 0x0000ffff37107812 */ /* 0x000fc600078ec0ff */
[----:B------:R-:W4:Y:S01]  /*84590*/  LDL.LU R55, [R1+0xc4c] ;  /* 0x000c4c0001377983 */ /* 0x000f220000300800 */
[----:B0-----:R-:W-:Y:S02]  /*845a0*/  LOP3.LUT R15, R11, 0xffff, RZ, 0xc0, !PT ;  /* 0x0000ffff0b0f7812 */ /* 0x001fe400078ec0ff */
[----:B------:R-:W-:Y:S02]  /*845b0*/  LOP3.LUT R14, R9, 0xffff, RZ, 0xc0, !PT ;  /* 0x0000ffff090e7812 */ /* 0x000fe400078ec0ff */
[----:B------:R-:W4:Y:S01]  /*845c0*/  LDL.LU R9, [R1+0x2888] ;  /* 0x0028880001097983 */ /* 0x000f220000300800 */
[----:B------:R-:W-:Y:S02]  /*845d0*/  LOP3.LUT R13, R4, 0xffff, RZ, 0xc0, !PT ;  /* 0x0000ffff040d7812 */ /* 0x000fe400078ec0ff */
[----:B------:R-:W-:Y:S02]  /*845e0*/  PRMT R25, R53, 0x4210, R15 ;  /* 0x0000421035197816 */ /* 0x000fe4000000000f */
[----:B------:R-:W4:Y:S01]  /*845f0*/  LDL.LU R53, [R1+0x2884] ;  /* 0x0028840001357983 */ /* 0x000f220000300800 */
[----:B------:R-:W-:-:S03]  /*84600*/  PRMT R26, R54, 0x4210, R14 ;  /* 0x00004210361a7816 */ /* 0x000fc6000000000e */
[----:B------:R-:W4:Y:S04]  /*84610*/  LDL.LU R54, [R1+0x285c] ;  /* 0x00285c0001367983 */ /* 0x000f280000300800 */
[----:B------:R-:W4:Y:S04]  /*84620*/  LDL.LU R4, [R1+0x2854] ;  /* 0x0028540001047983 */ /* 0x000f280000300800 */
[----:B------:R-:W4:Y:S01]  /*84630*/  LDL.LU R20, [R1+0x2a68] ;  /* 0x002a680001147983 */ /* 0x000f220000300800 */
[----:B------:R-:W-:-:S03]  /*84640*/  PRMT R27, R57, 0x4210, R13 ;  /* 0x00004210391b7816 */ /* 0x000fc6000000000d */
[----:B-1----:R-:W-:Y:S04]  /*84650*/  STL.64 [R1+0x240], R28 ;  /* 0x0002401c01007387 */ /* 0x002fe80000100a00 */
[----:B------:R-:W-:Y:S01]  /*84660*/  STL.64 [R1+0x248], R30 ;  /* 0x0002481e01007387 */ /* 0x000fe20000100a00 */
[----:B------:R-:W-:-:S03]  /*84670*/  NOP ;  /* 0x0000000000007918 */ /* 0x000fc60000000000 */
[----:B------:R-:W4:Y:S04]  /*84680*/  LDL.LU R21, [R1+0x2a64] ;  /* 0x002a640001157983 */ /* 0x000f280000300800 */
[----:B------:R-:W4:Y:S04]  /*84690*/  LDL.LU R23, [R1+0x2a60] ;  /* 0x002a600001177983 */ /* 0x000f280000300800 */
[----:B------:R-:W4:Y:S01]  /*846a0*/  LDL.LU R57, [R1+0x2a58] ;  /* 0x002a580001397983 */ /* 0x000f220000300800 */
[----:B------:R-:W-:-:S03]  /*846b0*/  PRMT R24, R50, 0x4210, R16 ;  /* 0x0000421032187816 */ /* 0x000fc60000000010 */
[----:B------:R-:W4:Y:S04]  /*846c0*/  LDL.LU R19, [R1+0xc14] ;  /* 0x000c140001137983 */ /* 0x000f280000300800 */
[----:B------:R-:W4:Y:S01]  /*846d0*/  LDL.LU R50, [R1+0xc18] ;  /* 0x000c180001327983 */ /* 0x000f220000300800 */
[----:B---3--:R-:W-:-:S03]  /*846e0*/  LOP3.LUT R12, R51, 0xffff, RZ, 0xc0, !PT ;  /* 0x0000ffff330c7812 */ /* 0x008fc600078ec0ff */
[----:B------:R-:W3:Y:S04]  /*846f0*/  LDL.LU R51, [R1+0xc1c] ;  /* 0x000c1c0001337983 */ /* 0x000ee80000300800 */
[----:B------:R0:W-:Y:S01]  /*84700*/  STSM.16.M88.4 [R56], R24 ;  /* 0x0000001838007844 */ /* 0x0001e20000000200 */
[----:B------:R-:W-:-:S03]  /*84710*/  NOP ;  /* 0x0000000000007918 */ /* 0x000fc60000000000 */
[----:B------:R-:W1:Y:S01]  /*84720*/  LDS.128 R28, [R56] ;  /* 0x00000000381c7984 */ /* 0x000e620000000c00 */
[----:B--2---:R-:W-:-:S03]  /*84730*/  LOP3.LUT R11, R48, 0xffff, RZ, 0xc0, !PT ;  /* 0x0000ffff300b7812 */ /* 0x004fc600078ec0ff */
[----:B------:R-:W2:Y:S01]  /*84740*/  LDL.LU R48, [R1+0xc20] ;  /* 0x000c200001307983 */ /* 0x000ea20000300800 */
[----:B----4-:R-:W-:Y:S02]  /*84750*/  LOP3.LUT R7, R7, 0xffff, RZ, 0xc0, !PT ;  /* 0x0000ffff07077812 */ /* 0x010fe400078ec0ff */
[----:B------:R-:W-:Y:S02]  /*84760*/  LOP3.LUT R6, R6, 0xffff, RZ, 0xc0, !PT ;  /* 0x0000ffff06067812 */ /* 0x000fe400078ec0ff */
[----:B0-----:R-:W-:Y:S02]  /*84770*/  PRMT R24, R8, 0x4210, R12 ;  /* 0x0000421008187816 */ /* 0x001fe4000000000c */
[----:B------:R-:W-:Y:S02]  /*84780*/  PRMT R25, R49, 0x4210, R11 ;  /* 0x0000421031197816 */ /* 0x000fe4000000000b */
[----:B------:R-:W4:Y:S01]  /*84790*/  LDL.LU R49, [R1+0xc24] ;  /* 0x000c240001317983 */ /* 0x000f220000300800 */
[----:B------:R-:W-:-:S03]  /*847a0*/  PRMT R26, R52, 0x4210, R7 ;  /* 0x00004210341a7816 */ /* 0x000fc60000000007 */
[----:B------:R-:W4:Y:S01]  /*847b0*/  LDL.LU R52, [R1+0xc28] ;  /* 0x000c280001347983 */ /* 0x000f220000300800 */
[----:B------:R-:W-:Y:S01]  /*847c0*/  PRMT R27, R55, 0x4210, R6 ;  /* 0x00004210371b7816 */ /* 0x000fe20000000006 */
[----:B------:R-:W-:-:S04]  /*847d0*/  NOP ;  /* 0x0000000000007918 */ /* 0x000fc80000000000 */
[----:B------:R-:W-:Y:S01]  /*847e0*/  STSM.16.M88.4 [R56], R24 ;  /* 0x0000001838007844 */ /* 0x000fe20000000200 */
[----:B------:R-:W-:-:S03]  /*847f0*/  NOP ;  /* 0x0000000000007918 */ /* 0x000fc60000000000 */
[----:B------:R-:W0:Y:S01]  /*84800*/  LDS.128 R24, [R56] ;  /* 0x0000000038187984 */ /* 0x000e220000000c00 */
[----:B------:R-:W-:-:S03]  /*84810*/  LOP3.LUT R10, R9, 0xffff, RZ, 0xc0, !PT ;  /* 0x0000ffff090a7812 */ /* 0x000fc600078ec0ff */
[----:B------:R-:W4:Y:S04]  /*84820*/  LDL.LU R55, [R1+0xc2c] ;  /* 0x000c2c0001377983 */ /* 0x000f280000300800 */
[----:B-1----:R-:W-:Y:S04]  /*84830*/  STL.64 [R1+0x230], R28 ;  /* 0x0002301c01007387 */ /* 0x002fe80000100a00 */
[----:B------:R1:W-:Y:S01]  /*84840*/  STL.64 [R1+0x238], R30 ;  /* 0x0002381e01007387 */ /* 0x0003e20000100a00 */
[----:B------:R-:W-:-:S03]  /*84850*/  LOP3.LUT R9, R53, 0xffff, RZ, 0xc0, !PT ;  /* 0x0000ffff35097812 */ /* 0x000fc600078ec0ff */
[----:B-1----:R-:W4:Y:S01]  /*84860*/  LDL.LU.64 R30, [R1+0x2c30] ;  /* 0x002c3000011e7983 */ /* 0x002f220000300a00 */
[----:B------:R-:W-:-:S03]  /*84870*/  LOP3.LUT R8, R54, 0xffff, RZ, 0xc0, !PT ;  /* 0x0000ffff36087812 */ /* 0x000fc600078ec0ff */
[----:B------:R-:W4:Y:S01]  /*84880*/  LDL.LU.64 R28, [R1+0x2c28] ;  /* 0x002c2800011c7983 */ /* 0x000f220000300a00 */
[----:B------:R-:W-:-:S03]  /*84890*/  LOP3.LUT R4, R4, 0xffff, RZ, 0xc0, !PT ;  /* 0x0000ffff04047812 */ /* 0x000fc600078ec0ff */
[----:B------:R-:W4:Y:S01]  /*848a0*/  LDL.LU R53, [R1+0xc30] ;  /* 0x000c300001357983 */ /* 0x000f220000300800 */
[----:B------:R-:W-:-:S03]  /*848b0*/  PRMT R20, R20, 0x4210, R10 ;  /* 0x0000421014147816 */ /* 0x000fc6000000000a */
[----:B------:R-:W4:Y:S01]  /*848c0*/  LDL.LU R54, [R1+0xc34] ;  /* 0x000c340001367983 */ /* 0x000f220000300800 */
[----:B------:R-:W-:Y:S02]  /*848d0*/  PRMT R21, R21, 0x4210, R9 ;  /* 0x0000421015157816 */ /* 0x000fe40000000009 */
[----:B------:R-:W-:Y:S02]  /*848e0*/  PRMT R22, R23, 0x4210, R8 ;  /* 0x0000421017167816 */ /* 0x000fe40000000008 */
[----:B------:R-:W-:Y:S01]  /*848f0*/  PRMT R23, R57, 0x4210, R4 ;  /* 0x0000421039177816 */ /* 0x000fe20000000004 */
[----:B------:R-:W-:Y:S01]  /*84900*/  NOP ;  /* 0x0000000000007918 */ /* 0x000fe20000000000 */
[----:B------:R-:W4:Y:S04]  /*84910*/  LDL.LU R57, [R1+0xc3c] ;  /* 0x000c3c0001397983 */ /* 0x000f280000300800 */
[----:B0-----:R-:W-:Y:S04]  /*84920*/  STL.64 [R1+0x220], R24 ;  /* 0x0002201801007387 */ /* 0x001fe80000100a00 */
[----:B------:R0:W-:Y:S04]  /*84930*/  STSM.16.M88.4 [R56], R20 ;  /* 0x0000001438007844 */ /* 0x0001e80000000200 */
[----:B------:R-:W-:Y:S01]  /*84940*/  STL.64 [R1+0x228], R26 ;  /* 0x0002281a01007387 */ /* 0x000fe20000100a00 */
[----:B------:R-:W-:-:S03]  /*84950*/  NOP ;  /* 0x0000000000007918 */ /* 0x000fc60000000000 */
[----:B------:R-:W1:Y:S01]  /*84960*/  LDS.128 R24, [R56] ;  /* 0x0000000038187984 */ /* 0x000e620000000c00 */
[----:B0-----:R-:W-:Y:S02]  /*84970*/  PRMT R20, R19, 0x5210, R59 ;  /* 0x0000521013147816 */ /* 0x001fe4000000003b */
[----:B------:R-:W-:Y:S02]  /*84980*/  PRMT R19, R60, 0x5210, R13 ;  /* 0x000052103c137816 */ /* 0x000fe4000000000d */
[----:B---3--:R-:W-:Y:S02]  /*84990*/  PRMT R22, R51, 0x5210, R5 ;  /* 0x0000521033167816 */ /* 0x008fe40000000005 */
[----:B------:R-:W3:Y:S04]  /*849a0*/  LDL R5, [R1+0x14cc] ;  /* 0x0014cc0001057983 */ /* 0x000ee80000100800 */
[----:B-1----:R-:W-:Y:S04]  /*849b0*/  STL.64 [R1+0x200], R24 ;  /* 0x0002001801007387 */ /* 0x002fe80000100a00 */
[----:B------:R-:W-:Y:S04]  /*849c0*/  STL.64 [R1+0x208], R26 ;  /* 0x0002081a01007387 */ /* 0x000fe80000100a00 */
[----:B------:R-:W3:Y:S01]  /*849d0*/  LDL.LU R60, [R1+0x2c24] ;  /* 0x002c2400013c7983 */ /* 0x000ee20000300800 */
[----:B------:R-:W-:-:S02]  /*849e0*/  PRMT R21, R50, 0x5210, R18 ;  /* 0x0000521032157816 */ /* 0x000fc40000000012 */
[----:B--2---:R-:W-:Y:S01]  /*849f0*/  PRMT R23, R48, 0x5210, R17 ;  /* 0x0000521030177816 */ /* 0x004fe20000000011 */
[----:B------:R-:W-:-:S04]  /*84a00*/  NOP ;  /* 0x0000000000007918 */ /* 0x000fc80000000000 */
[----:B------:R-:W-:Y:S01]  /*84a10*/  STSM.16.M88.4 [R56], R20 ;  /* 0x0000001438007844 */ /* 0x000fe20000000200 */
[----:B------:R-:W-:-:S03]  /*84a20*/  NOP ;  /* 0x0000000000007918 */ /* 0x000fc60000000000 */
[----:B------:R-:W0:Y:S01]  /*84a30*/  LDS.128 R20, [R56] ;  /* 0x0000000038147984 */ /* 0x000e220000000c00 */
[----:B----4-:R-:W-:Y:S02]  /*84a40*/  PRMT R16, R49, 0x5210, R16 ;  /* 0x0000521031107816 */ /* 0x010fe40000000010 */
[----:B------:R-:W-:Y:S02]  /*84a50*/  PRMT R18, R55, 0x5210, R14 ;  /* 0x0000521037127816 */ /* 0x000fe4000000000e */
[----:B------:R-:W2:Y:S04]  /*84a60*/  LDL R55, [R1+0x1800] ;  /* 0x0018000001377983 */ /* 0x000ea80000100800 */
[----:B0-----:R-:W-:Y:S04]  /*84a70*/  STL.64 [R1+0x1f0], R20 ;  /* 0x0001f01401007387 */ /* 0x001fe80000100a00 */
[----:B------:R-:W-:Y:S01]  /*84a80*/  STL.64 [R1+0x1f8], R22 ;  /* 0x0001f81601007387 */ /* 0x000fe20000100a00 */
[----:B------:R-:W-:Y:S01]  /*84a90*/  PRMT R17, R52, 0x5210, R15 ;  /* 0x0000521034117816 */ /* 0x000fe2000000000f */
[----:B------:R-:W-:-:S02]  /*84aa0*/  NOP ;  /* 0x0000000000007918 */ /* 0x000fc40000000000 */
[----:B------:R-:W4:Y:S01]  /*84ab0*/  LDL.LU.64 R48, [R1+0x1ac0] ;  /* 0x001ac00001307983 */ /* 0x000f220000300a00 */
[----:B------:R-:W-:Y:S02]  /*84ac0*/  PRMT R15, R61, 0x5210, R6 ;  /* 0x000052103d0f7816 */ /* 0x000fe40000000006 */
[----:B---3--:R-:W-:Y:S02]  /*84ad0*/  PRMT R14, R60, 0x5210, R7 ;  /* 0x000052103c0e7816 */ /* 0x008fe40000000007 */
[----:B------:R-:W3:Y:S04]  /*84ae0*/  LDL.LU R60, [R1+0x2c20] ;  /* 0x002c2000013c7983 */ /* 0x000ee80000300800 */
[----:B------:R-:W2:Y:S04]  /*84af0*/  LDL.LU R61, [R1+0x2c1c] ;  /* 0x002c1c00013d7983 */ /* 0x000ea80000300800 */
[----:B------:R-:W-:Y:S01]  /*84b00*/  STSM.16.M88.4 [R56], R16 ;  /* 0x0000001038007844 */ /* 0x000fe20000000200 */
[----:B------:R-:W-:-:S03]  /*84b10*/  NOP ;  /* 0x0000000000007918 */ /* 0x000fc60000000000 */
[----:B------:R-:W0:Y:S01]  /*84b20*/  LDS.128 R16, [R56] ;  /* 0x0000000038107984 */ /* 0x000e220000000c00 */
[----:B------:R-:W-:Y:S02]  /*84b30*/  PRMT R12, R53, 0x5210, R12 ;  /* 0x00005210350c7816 */ /* 0x000fe4000000000c */
[----:B------:R-:W-:Y:S01]  /*84b40*/  PRMT R13, R54, 0x5210, R11 ;  /* 0x00005210360d7816 */ /* 0x000fe2000000000b */
[----:B------:R-:W-:-:S04]  /*84b50*/  NOP ;  /* 0x0000000000007918 */ /* 0x000fc80000000000 */
[----:B------:R1:W-:Y:S01]  /*84b60*/  STSM.16.M88.4 [R56], R12 ;  /* 0x0000000c38007844 */ /* 0x0003e20000000200 */
[----:B------:R-:W-:-:S03]  /*84b70*/  NOP ;  /* 0x0000000000007918 */ /* 0x000fc60000000000 */
[----:B------:R-:W3:Y:S04]  /*84b80*/  LDS.128 R20, [R56] ;  /* 0x0000000038147984 */ /* 0x000ee80000000c00 */
[----:B0-----:R0:W-:Y:S04]  /*84b90*/  STL.64 [R1+0x1e0], R16 ;  /* 0x0001e01001007387 */ /* 0x0011e80000100a00 */
[----:B------:R0:W-:Y:S04]  /*84ba0*/  STL.64 [R1+0x1e8], R18 ;  /* 0x0001e81201007387 */ /* 0x0001e80000100a00 */
[----:B------:R-:W4:Y:S04]  /*84bb0*/  LDL.LU.64 R6, [R1+0x1ab8] ;  /* 0x001ab80001067983 */ /* 0x000f280000300a00 */
[----:B-1----:R-:W4:Y:S01]  /*84bc0*/  LDL R14, [R1+0x17fc] ;  /* 0x0017fc00010e7983 */ /* 0x002f220000100800 */
[----:B0-----:R-:W-:-:S02]  /*84bd0*/  PRMT R16, R57, 0x5210, R10 ;  /* 0x0000521039107816 */ /* 0x001fc4000000000a */
[----:B------:R-:W-:Y:S02]  /*84be0*/  PRMT R19, R3, 0x5210, R4 ;  /* 0x0000521003137816 */ /* 0x000fe40000000004 */
[----:B------:R-:W-:Y:S01]  /*84bf0*/  ISETP.LT.AND P5, PT, R5, UR25, !P5 ;  /* 0x0000001905007c0c */ /* 0x000fe2000efa1270 */
[----:B------:R-:W-:Y:S01]  /*84c00*/  NOP ;  /* 0x0000000000007918 */ /* 0x000fe20000000000 */
[----:B---3--:R-:W-:Y:S02]  /*84c10*/  PRMT R17, R60, 0x5210, R9 ;  /* 0x000052103c117816 */ /* 0x008fe40000000009 */
[----:B------:R-:W3:Y:S04]  /*84c20*/  LDL.LU R60, [R1+0x2c18] ;  /* 0x002c1800013c7983 */ /* 0x000ee80000300800 */
[----:B------:R-:W4:Y:S04]  /*84c30*/  LDL R53, [R1+0x17f8] ;  /* 0x0017f80001357983 */ /* 0x000f280000100800 */
[----:B------:R-:W4:Y:S04]  /*84c40*/  LDL.LU.64 R10, [R1+0x1ab0] ;  /* 0x001ab000010a7983 */ /* 0x000f280000300a00 */
[----:B------:R-:W4:Y:S04]  /*84c50*/  LDL R15, [R1+0x17f4] ;  /* 0x0017f400010f7983 */ /* 0x000f280000100800 */
[----:B------:R-:W-:Y:S04]  /*84c60*/  STL.64 [R1+0x210], R20 ;  /* 0x0002101401007387 */ /* 0x000fe80000100a00 */
[----:B------:R-:W-:Y:S04]  /*84c70*/  STL [R1+0x218], R22 ;  /* 0x0002181601007387 */ /* 0x000fe80000100800 */
[----:B------:R-:W4:Y:S01]  /*84c80*/  LDL.LU.64 R50, [R1+0x1aa8] ;  /* 0x001aa80001327983 */ /* 0x000f220000300a00 */
[----:B--2---:R-:W-:Y:S01]  /*84c90*/  PRMT R18, R61, 0x5210, R8 ;  /* 0x000052103d127816 */ /* 0x004fe20000000008 */
[----:B------:R-:W-:-:S02]  /*84ca0*/  IMAD.MOV.U32 R61, RZ, RZ, R23 ;  /* 0x000000ffff3d7224 */ /* 0x000fc400078e0017 */
[----:B------:R-:W2:Y:S04]  /*84cb0*/  LDL.LU R57, [R1+0x1c0] ;  /* 0x0001c00001397983 */ /* 0x000ea80000300800 */
[----:B------:R-:W2:Y:S04]  /*84cc0*/  LDL R3, [R1+0x17f0] ;  /* 0x0017f00001037983 */ /* 0x000ea80000100800 */
[----:B------:R-:W-:Y:S04]  /*84cd0*/  STL [R1+0x2b08], R61 ;  /* 0x002b083d01007387 */ /* 0x000fe80000100800 */
[----:B------:R-:W2:Y:S04]  /*84ce0*/  LDL.LU.64 R8, [R1+0x1aa0] ;  /* 0x001aa00001087983 */ /* 0x000ea80000300a00 */
[----:B------:R-:W-:Y:S01]  /*84cf0*/  STSM.16.M88.4 [R56], R16 ;  /* 0x0000001038007844 */ /* 0x000fe20000000200 */
[----:B------:R-:W-:Y:S01]  /*84d00*/  NOP ;  /* 0x0000000000007918 */ /* 0x000fe20000000000 */
[----:B---3--:R-:W-:-:S05]  /*84d10*/  PRMT R59, R60, 0x7770, RZ ;  /* 0x000077703c3b7816 */ /* 0x008fca00000000ff */
[----:B----4-:R0:W-:Y:S01]  /*84d20*/  @P5 STG.E.U8 desc[UR32][R48.64], R59 ;  /* 0x0000003b30005986 */ /* 0x0101e2000c101120 */
[----:B------:R-:W-:-:S04]  /*84d30*/  ISETP.GE.AND P5, PT, R5, UR35, PT ;  /* 0x0000002305007c0c */ /* 0x000fc8000bfa6270 */
[----:B------:R-:W-:Y:S01]  /*84d40*/  ISETP.LT.AND P6, PT, R55, UR10, !P5 ;  /* 0x0000000a37007c0c */ /* 0x000fe2000efc1270 */
[----:B0-----:R-:W3:Y:S04]  /*84d50*/  LDL.LU.64 R48, [R1+0x1a98] ;  /* 0x001a980001307983 */ /* 0x001ee80000300a00 */
[----:B------:R-:W4:Y:S01]  /*84d60*/  LDL R26, [R1+0x17ec] ;  /* 0x0017ec00011a7983 */ /* 0x000f220000100800 */
[----:B------:R-:W-:-:S03]  /*84d70*/  PRMT R59, R60, 0x7771, RZ ;  /* 0x000077713c3b7816 */ /* 0x000fc600000000ff */
[----:B------:R-:W4:Y:S04]  /*84d80*/  LDL R18, [R1+0x17e8] ;  /* 0x0017e80001127983 */ /* 0x000f280000100800 */
[----:B------:R0:W-:Y:S04]  /*84d90*/  @P6 STG.E.U8 desc[UR32][R6.64], R59 ;  /* 0x0000003b06006986 */ /* 0x0001e8000c101120 */
[----:B0-----:R-:W4:Y:S01]  /*84da0*/  LDL.LU.64 R6, [R1+0x1a90] ;  /* 0x001a900001067983 */ /* 0x001f220000300a00 */
[----:B------:R-:W-:Y:S02]  /*84db0*/  ISETP.LT.AND P6, PT, R14, UR12, !P5 ;  /* 0x0000000c0e007c0c */ /* 0x000fe4000efc1270 */
[----:B------:R-:W-:Y:S01]  /*84dc0*/  PRMT R59, R60, 0x7772, RZ ;  /* 0x000077723c3b7816 */ /* 0x000fe200000000ff */
[----:B------:R-:W4:Y:S04]  /*84dd0*/  LDL R19, [R1+0x17e4] ;  /* 0x0017e40001137983 */ /* 0x000f280000100800 */
[----:B------:R-:W4:Y:S04]  /*84de0*/  LDL.LU R61, [R1+0x17e0] ;  /* 0x0017e000013d7983 */ /* 0x000f280000300800 */
[----:B------:R-:W4:Y:S04]  /*84df0*/  LDL.LU.64 R22, [R1+0x1a88] ;  /* 0x001a880001167983 */ /* 0x000f280000300a00 */
[----:B------:R0:W-:Y:S01]  /*84e00*/  @P6 STG.E.U8 desc[UR32][R10.64], R59 ;  /* 0x0000003b0a006986 */ /* 0x0001e2000c101120 */
[----:B------:R-:W-:-:S03]  /*84e10*/  ISETP.LT.AND P6, PT, R53, UR14, !P5 ;  /* 0x0000000e35007c0c */ /* 0x000fc6000efc1270 */
[----:B------:R-:W4:Y:S01]  /*84e20*/  LDL.LU R52, [R1+0x1b0] ;  /* 0x0001b00001347983 */ /* 0x000f220000300800 */
[----:B0-----:R-:W-:-:S09]  /*84e30*/  PRMT R59, R60, 0x7773, RZ ;  /* 0x000077733c3b7816 */ /* 0x001fd200000000ff */
[----:B------:R0:W-:Y:S04]  /*84e40*/  @P6 STG.E.U8 desc[UR32][R50.64], R59 ;  /* 0x0000003b32006986 */ /* 0x0001e8000c101120 */
[----:B0-----:R-:W4:Y:S04]  /*84e50*/  LDL.LU.64 R50, [R1+0x1a80] ;  /* 0x001a800001327983 */ /* 0x001f280000300a00 */
[----:B------:R-:W4:Y:S04]  /*84e60*/  LDL R16, [R1+0x17dc] ;  /* 0x0017dc0001107983 */ /* 0x000f280000100800 */
[----:B------:R-:W4:Y:S01]  /*84e70*/  LDL.LU.64 R20, [R1+0x1a78] ;  /* 0x001a780001147983 */ /* 0x000f220000300a00 */
[----:B------:R-:W-:-:S02]  /*84e80*/  ISETP.LT.AND P6, PT, R15, UR16, !P5 ;  /* 0x000000100f007c0c */ /* 0x000fc4000efc1270 */
[----:B--2---:R-:W-:-:S11]  /*84e90*/  PRMT R59, R57, 0x7770, RZ ;  /* 0x00007770393b7816 */ /* 0x004fd600000000ff */
[----:B------:R0:W-:Y:S04]  /*84ea0*/  @P6 STG.E.U8 desc[UR32][R8.64], R59 ;  /* 0x0000003b08006986 */ /* 0x0001e8000c101120 */
[----:B0-----:R-:W2:Y:S04]  /*84eb0*/  LDL R8, [R1+0x17d8] ;  /* 0x0017d80001087983 */ /* 0x001ea80000100800 */
[----:B------:R-:W2:Y:S04]  /*84ec0*/  LDL.LU.64 R12, [R1+0x1a70] ;  /* 0x001a7000010c7983 */ /* 0x000ea80000300a00 */
[----:B------:R-:W2:Y:S01]  /*84ed0*/  LDL.LU.64 R10, [R1+0x1a68] ;  /* 0x001a6800010a7983 */ /* 0x000ea20000300a00 */
[----:B------:R-:W-:-:S02]  /*84ee0*/  ISETP.LT.AND P6, PT, R3, UR18, !P5 ;  /* 0x0000001203007c0c */ /* 0x000fc4000efc1270 */
[----:B------:R-:W-:Y:S01]  /*84ef0*/  PRMT R59, R57, 0x7771, RZ ;  /* 0x00007771393b7816 */ /* 0x000fe200000000ff */
[----:B------:R-:W2:Y:S04]  /*84f00*/  LDL.LU R56, [R1+0x1a0] ;  /* 0x0001a00001387983 */ /* 0x000ea80000300800 */
[----:B------:R-:W2:Y:S06]  /*84f10*/  LDL R9, [R1+0x17d4] ;  /* 0x0017d40001097983 */ /* 0x000eac0000100800 */
[----:B---3--:R0:W-:Y:S01]  /*84f20*/  @P6 STG.E.U8 desc[UR32][R48.64], R59 ;  /* 0x0000003b30006986 */ /* 0x0081e2000c101120 */
[----:B----4-:R-:W-:-:S02]  /*84f30*/  ISETP.LT.AND P6, PT, R26, UR20, !P5 ;  /* 0x000000141a007c0c */ /* 0x010fc4000efc1270 */
[----:B0-----:R-:W-:Y:S01]  /*84f40*/  PRMT R59, R57, 0x7772, RZ ;  /* 0x00007772393b7816 */ /* 0x001fe200000000ff */
[----:B------:R-:W3:Y:S10]  /*84f50*/  LDL R48, [R1+0x17d0] ;  /* 0x0017d00001307983 */ /* 0x000ef40000100800 */
[----:B------:R0:W-:Y:S04]  /*84f60*/  @P6 STG.E.U8 desc[UR32][R6.64], R59 ;  /* 0x0000003b06006986 */ /* 0x0001e8000c101120 */
[----:B0-----:R-:W4:Y:S01]  /*84f70*/  LDL.LU.64 R6, [R1+0x1a60] ;  /* 0x001a600001067983 */ /* 0x001f220000300a00 */
[----:B------:R-:W-:-:S02]  /*84f80*/  ISETP.LT.AND P6, PT, R18, UR22, !P5 ;  /* 0x0000001612007c0c */ /* 0x000fc4000efc1270 */
[----:B------:R-:W-:Y:S01]  /*84f90*/  PRMT R59, R57, 0x7773, RZ ;  /* 0x00007773393b7816 */ /* 0x000fe200000000ff */
[----:B------:R-:W3:Y:S10]  /*84fa0*/  LDL.LU R60, [R1+0x17cc] ;  /* 0x0017cc00013c7983 */ /* 0x000ef40000300800 */
[----:B------:R0:W-:Y:S01]  /*84fb0*/  @P6 STG.E.U8 desc[UR32][R22.64], R59 ;  /* 0x0000003b16006986 */ /* 0x0001e2000c101120 */
[----:B------:R-:W-:-:S03]  /*84fc0*/  ISETP.LT.AND P6, PT, R19, UR8, !P5 ;  /* 0x0000000813007c0c */ /* 0x000fc6000efc1270 */
[----:B0-----:R-:W3:Y:S01]  /*84fd0*/  LDL.LU.64 R22, [R1+0x1a58] ;  /* 0x001a580001167983 */ /* 0x001ee20000300a00 */
[----:B------:R-:W-:-:S03]  /*84fe0*/  PRMT R59, R52, 0x7770, RZ ;  /* 0x00007770343b7816 */ /* 0x000fc600000000ff */
[----:B------:R-:W3:Y:S06]  /*84ff0*/  LDL R49, [R1+0x17c8] ;  /* 0x0017c80001317983 */ /* 0x000eec0000100800 */
[----:B------:R0:W-:Y:S01]  /*85000*/  @P6 STG.E.U8 desc[UR32][R50.64], R59 ;  /* 0x0000003b32006986 */ /* 0x0001e2000c101120 */
[----:B------:R-:W-:Y:S01]  /*85010*/  ISETP.LT.AND P6, PT, R61, UR6, !P5 ;  /* 0x000000063d007c0c */ /* 0x000fe2000efc1270 */
[----:B------:R-:W-:Y:S02]  /*85020*/  ULDC UR6, c[0x0][0x228] ;  /* 0x00008a0000067ab9 */ /* 0x000fe40000000800 */
[----:B0-----:R-:W3:Y:S01]  /*85030*/  LDL.LU.64 R50, [R1+0x1a50] ;  /* 0x001a500001327983 */ /* 0x001ee20000300a00 */
[----:B------:R-:W-:-:S03]  /*85040*/  PRMT R59, R52, 0x7771, RZ ;  /* 0x00007771343b7816 */ /* 0x000fc600000000ff */
[----:B------:R-:W3:Y:S06]  /*85050*/  LDL R54, [R1+0x17c0] ;  /* 0x0017c00001367983 */ /* 0x000eec0000100800 */
[----:B------:R0:W-:Y:S04]  /*85060*/  @P6 STG.E.U8 desc[UR32][R20.64], R59 ;  /* 0x0000003b14006986 */ /* 0x0001e8000c101120 */
[----:B0-----:R-:W3:Y:S01]  /*85070*/  LDL.LU.64 R20, [R1+0x1558] ;  /* 0x0015580001147983 */ /* 0x001ee20000300a00 */
[----:B------:R-:W-:Y:S01]  /*85080*/  ISETP.LT.AND P6, PT, R16, UR4, !P5 ;  /* 0x0000000410007c0c */ /* 0x000fe2000efc1270 */
[----:B------:R-:W-:Y:S01]  /*85090*/  ULDC UR4, c[0x0][0x228] ;  /* 0x00008a0000047ab9 */ /* 0x000fe20000000800 */
[----:B------:R-:W-:Y:S01]  /*850a0*/  PRMT R59, R52, 0x7772, RZ ;  /* 0x00007772343b7816 */ /* 0x000fe200000000ff */
[----:B------:R-:W3:Y:S10]  /*850b0*/  LDL.LU R57, [R1+0x190] ;  /* 0x0001900001397983 */ /* 0x000ef40000300800 */
[----:B--2---:R0:W-:Y:S01]  /*850c0*/  @P6 STG.E.U8 desc[UR32][R12.64], R59 ;  /* 0x0000003b0c006986 */ /* 0x0041e2000c101120 */
[----:B------:R-:W-:-:S03]  /*850d0*/  ISETP.LT.AND P6, PT, R8, UR26, !P5 ;  /* 0x0000001a08007c0c */ /* 0x000fc6000efc1270 */
[----:B0-----:R-:W2:Y:S01]  /*850e0*/  LDL.LU.64 R12, [R1+0x1a48] ;  /* 0x001a4800010c7983 */ /* 0x001ea20000300a00 */
[----:B------:R-:W-:-:S09]  /*850f0*/  PRMT R59, R52, 0x7773, RZ ;  /* 0x00007773343b7816 */ /* 0x000fd200000000ff */
[----:B------:R0:W-:Y:S04]  /*85100*/  @P6 STG.E.U8 desc[UR32][R10.64], R59 ;  /* 0x0000003b0a006986 */ /* 0x0001e8000c101120 */
[----:B0-----:R-:W2:Y:S01]  /*85110*/  LDL.LU.64 R10, [R1+0x1a40] ;  /* 0x001a4000010a7983 */ /* 0x001ea20000300a00 */
[----:B------:R-:W-:Y:S02]  /*85120*/  ISETP.LT.AND P6, PT, R9, UR28, !P5 ;  /* 0x0000001c09007c0c */ /* 0x000fe4000efc1270 */
[----:B------:R-:W-:-:S11]  /*85130*/  PRMT R59, R56, 0x7770, RZ ;  /* 0x00007770383b7816 */ /* 0x000fd600000000ff */
[----:B----4-:R0:W-:Y:S04]  /*85140*/  @P6 STG.E.U8 desc[UR32][R6.64], R59 ;  /* 0x0000003b06006986 */ /* 0x0101e8000c101120 */
[----:B0-----:R-:W4:Y:S01]  /*85150*/  LDL.LU.64 R6, [R1+0x1a38] ;  /* 0x001a380001067983 */ /* 0x001f220000300a00 */
[----:B---3--:R-:W-:Y:S01]  /*85160*/  ISETP.LT.AND P6, PT, R48, UR4, !P5 ;  /* 0x0000000430007c0c */ /* 0x008fe2000efc1270 */
[----:B------:R-:W-:Y:S01]  /*85170*/  ULDC UR4, c[0x0][0x228] ;  /* 0x00008a0000047ab9 */ /* 0x000fe20000000800 */
[----:B------:R-:W-:-:S11]  /*85180*/  PRMT R59, R56, 0x7771, RZ ;  /* 0x00007771383b7816 */ /* 0x000fd600000000ff */
[----:B------:R0:W-:Y:S01]  /*85190*/  @P6 STG.E.U8 desc[UR32][R22.64], R59 ;  /* 0x0000003b16006986 */ /* 0x0001e2000c101120 */
[----:B------:R-:W-:Y:S01]  /*851a0*/  ISETP.LT.AND P6, PT, R60, UR4, !P5 ;  /* 0x000000043c007c0c */ /* 0x000fe2000efc1270 */
[----:B------:R-:W-:Y:S02]  /*851b0*/  ULDC UR4, c[0x0][0x228] ;  /* 0x00008a0000047ab9 */ /* 0x000fe40000000800 */
[----:B0-----:R-:W3:Y:S01]  /*851c0*/  LDL.LU.64 R22, [R1+0x1a30] ;  /* 0x001a300001167983 */ /* 0x001ee20000300a00 */
[----:B------:R-:W-:-:S03]  /*851d0*/  PRMT R59, R56, 0x7772, RZ ;  /* 0x00007772383b7816 */ /* 0x000fc600000000ff */
[----:B------:R-:W3:Y:S01]  /*851e0*/  LDL.LU R52, [R1+0x180] ;  /* 0x0001800001347983 */ /* 0x000ee20000300800 */
[----:B------:R-:W-:Y:S01]  /*851f0*/  ISETP.LT.AND P5, PT, R49, UR4, !P5 ;  /* 0x0000000431007c0c */ /* 0x000fe2000efa1270 */
[----:B------:R-:W-:-:S04]  /*85200*/  ULDC UR4, c[0x0][0x228] ;  /* 0x00008a0000047ab9 */ /* 0x000fc80000000800 */
[----:B------:R0:W-:Y:S04]  /*85210*/  @P6 STG.E.U8 desc[UR32][R50.64], R59 ;  /* 0x0000003b32006986 */ /* 0x0001e8000c101120 */
[----:B0-----:R-:W3:Y:S01]  /*85220*/  LDL.LU.64 R50, [R1+0x1a28] ;  /* 0x001a280001327983 */ /* 0x001ee20000300a00 */
[----:B------:R-:W-:-:S05]  /*85230*/  PRMT R59, R56, 0x7773, RZ ;  /* 0x00007773383b7816 */ /* 0x000fca00000000ff */
[----:B------:R0:W-:Y:S04]  /*85240*/  @P5 STG.E.U8 desc[UR32][R20.64], R59 ;  /* 0x0000003b14005986 */ /* 0x0001e8000c101120 */
[----:B0-----:R-:W3:Y:S01]  /*85250*/  LDL.LU.64 R20, [R1+0x1a20] ;  /* 0x001a200001147983 */ /* 0x001ee20000300a00 */
[----:B------:R-:W-:-:S05]  /*85260*/  VIADD R59, R5, 0x1 ;  /* 0x00000001053b7836 */ /* 0x000fca0000000000 */
[----:B------:R-:W-:-:S04]  /*85270*/  ISETP.GE.AND P5, PT, R59, UR31, PT ;  /* 0x0000001f3b007c0c */ /* 0x000fc8000bfa6270 */
[----:B------:R-:W-:Y:S01]  /*85280*/  ISETP.LT.AND P6, PT, R54, UR4, !P5 ;  /* 0x0000000436007c0c */ /* 0x000fe2000efc1270 */
[----:B------:R-:W-:Y:S01]  /*85290*/  ULDC UR4, c[0x0][0x228] ;  /* 0x00008a0000047ab9 */ /* 0x000fe20000000800 */
[C---:B------:R-:W-:Y:S02]  /*852a0*/  PRMT R4, R57.reuse, 0x7770, RZ ;  /* 0x0000777039047816 */ /* 0x040fe400000000ff */
[----:B------:R-:W-:-:S09]  /*852b0*/  PRMT R59, R57, 0x7771, RZ ;  /* 0x00007771393b7816 */ /* 0x000fd200000000ff */
[----:B--2---:R0:W-:Y:S01]  /*852c0*/  @P6 STG.E.U8 desc[UR32][R12.64], R4 ;  /* 0x000000040c006986 */ /* 0x0041e2000c101120 */
[----:B------:R-:W-:Y:S01]  /*852d0*/  ISETP.LT.AND P6, PT, R55, UR4, !P5 ;  /* 0x0000000437007c0c */ /* 0x000fe2000efc1270 */
[----:B------:R-:W-:Y:S02]  /*852e0*/  ULDC UR4, c[0x0][0x228] ;  /* 0x00008a0000047ab9 */ /* 0x000fe40000000800 */
[----:B0-----:R-:W2:Y:S10]  /*852f0*/  LDL.LU.64 R12, [R1+0x1a18] ;  /* 0x001a1800010c7983 */ /* 0x001eb40000300a00 */
[----:B------:R0:W-:Y:S04]  /*85300*/  @P6 STG.E.U8 desc[UR32][R10.64], R59 ;  /* 0x0000003b0a006986 */ /* 0x0001e8000c101120 */
[----:B0-----:R-:W2:Y:S01]  /*85310*/  LDL.LU.64 R10, [R1+0x1a10] ;  /* 0x001a1000010a7983 */ /* 0x001ea20000300a00 */
[----:B------:R-:W-:Y:S01]  /*85320*/  ISETP.LT.AND P6, PT, R14, UR4, !P5 ;  /* 0x000000040e007c0c */ /* 0x000fe2000efc1270 */
[----:B------:R-:W-:Y:S01]  /*85330*/  ULDC UR4, c[0x0][0x228] ;  /* 0x00008a0000047ab9 */ /* 0x000fe20000000800 */
[----:B------:R-:W-:Y:S01]  /*85340*/  PRMT R59, R57, 0x7772, RZ ;  /* 0x00007772393b7816 */ /* 0x000fe200000000ff */
[----:B------:R-:W2:Y:S10]  /*85350*/  LDL.LU R56, [R1+0x170] ;  /* 0x0001700001387983 */ /* 0x000eb40000300800 */
[----:B----4-:R0:W-:Y:S04]  /*85360*/  @P6 STG.E.U8 desc[UR32][R6.64], R59 ;  /* 0x0000003b06006986 */ /* 0x0101e8000c101120 */
[----:B0-----:R-:W4:Y:S01]  /*85370*/  LDL.LU.64 R6, [R1+0x1a08] ;  /* 0x001a080001067983 */ /* 0x001f220000300a00 */
[----:B------:R-:W-:Y:S01]  /*85380*/  ISETP.LT.AND P6, PT, R53, UR4, !P5 ;  /* 0x0000000435007c0c */ /* 0x000fe2000efc1270 */
[----:B------:R-:W-:-:S02]  /*85390*/  ULDC UR4, c[0x0][0x228] ;  /* 0x00008a0000047ab9 */ /* 0x000fc40000000800 */
[----:B------:R-:W4:Y:S01]  /*853a0*/  LDL.LU.64 R24, [R1+0x1a00] ;  /* 0x001a000001187983 */ /* 0x000f220000300a00 */
[----:B------:R-:W-:-:S09]  /*853b0*/  PRMT R59, R57, 0x7773, RZ ;  /* 0x00007773393b7816 */ /* 0x000fd200000000ff */
[----:B---3--:R0:W-:Y:S01]  /*853c0*/  @P6 STG.E.U8 desc[UR32][R22.64], R59 ;  /* 0x0000003b16006986 */ /* 0x0081e2000c101120 */
[----:B------:R-:W-:Y:S01]  /*853d0*/  ISETP.LT.AND P6, PT, R15, UR4, !P5 ;  /* 0x000000040f007c0c */ /* 0x000fe2000efc1270 */
[----:B------:R-:W-:Y:S02]  /*853e0*/  ULDC UR4, c[0x0][0x228] ;  /* 0x00008a0000047ab9 */ /* 0x000fe40000000800 */
[----:B0-----:R-:W3:Y:S01]  /*853f0*/  LDL.LU.64 R22, [R1+0x19f8] ;  /* 0x0019f80001167983 */ /* 0x001ee20000300a00 */
[----:B------:R-:W-:-:S09]  /*85400*/  PRMT R59, R52, 0x7770, RZ ;  /* 0x00007770343b7816 */ /* 0x000fd200000000ff */
[----:B------:R0:W-:Y:S01]  /*85410*/  @P6 STG.E.U8 desc[UR32][R50.64], R59 ;  /* 0x0000003b32006986 */ /* 0x0001e2000c101120 */
[----:B------:R-:W-:Y:S01]  /*85420*/  ISETP.LT.AND P6, PT, R3, UR4, !P5 ;  /* 0x0000000403007c0c */ /* 0x000fe2000efc1270 */
[----:B------:R-:W-:Y:S02]  /*85430*/  ULDC UR4, c[0x0][0x228] ;  /* 0x00008a0000047ab9 */ /* 0x000fe40000000800 */
[----:B0-----:R-:W3:Y:S01]  /*85440*/  LDL.LU.64 R50, [R1+0x19f0] ;  /* 0x0019f00001327983 */ /* 0x001ee20000300a00 */
[----:B------:R-:W-:-:S03]  /*85450*/  PRMT R59, R52, 0x7771, RZ ;  /* 0x00007771343b7816 */ /* 0x000fc600000000ff */
[----:B------:R-:W3:Y:S06]  /*85460*/  LDL.LU R57, [R1+0x160] ;  /* 0x0001600001397983 */ /* 0x000eec0000300800 */
[----:B------:R0:W-:Y:S04]  /*85470*/  @P6 STG.E.U8 desc[UR32][R20.64], R59 ;  /* 0x0000003b14006986 */ /* 0x0001e8000c101120 */
[----:B0-----:R-:W3:Y:S01]  /*85480*/  LDL.LU.64 R20, [R1+0x19e8] ;  /* 0x0019e80001147983 */ /* 0x001ee20000300a00 */
[----:B------:R-:W-:Y:S01]  /*85490*/  ISETP.LT.AND P6, PT, R26, UR4, !P5 ;  /* 0x000000041a007c0c */ /* 0x000fe2000efc1270 */
[----:B------:R-:W-:Y:S01]  /*854a0*/  ULDC UR4, c[0x0][0x228] ;  /* 0x00008a0000047ab9 */ /* 0x000fe20000000800 */
[----:B------:R-:W-:-:S11]  /*854b0*/  PRMT R59, R52, 0x7772, RZ ;  /* 0x00007772343b7816 */ /* 0x000fd600000000ff */
[----:B--2---:R0:W-:Y:S01]  /*854c0*/  @P6 STG.E.U8 desc[UR32][R12.64], R59 ;  /* 0x0000003b0c006986 */ /* 0x0041e2000c101120 */
[----:B------:R-:W-:Y:S01]  /*854d0*/  ISETP.LT.AND P6, PT, R18, UR4, !P5 ;  /* 0x0000000412007c0c */ /* 0x000fe2000efc1270 */
[----:B------:R-:W-:Y:S02]  /*854e0*/  ULDC UR4, c[0x0][0x228] ;  /* 0x00008a0000047ab9 */ /* 0x000fe40000000800 */
[----:B0-----:R-:W2:Y:S01]  /*854f0*/  LDL.LU.64 R12, [R1+0x19e0] ;  /* 0x0019e000010c7983 */ /* 0x001ea20000300a00 */
[----:B------:R-:W-:-:S09]  /*85500*/  PRMT R59, R52, 0x7773, RZ ;  /* 0x00007773343b7816 */ /* 0x000fd200000000ff */
[----:B------:R0:W-:Y:S04]  /*85510*/  @P6 STG.E.U8 desc[UR32][R10.64], R59 ;  /* 0x0000003b0a006986 */ /* 0x0001e8000c101120 */
[----:B0-----:R-:W2:Y:S01]  /*85520*/  LDL.LU.64 R10, [R1+0x19d8] ;  /* 0x0019d800010a7983 */ /* 0x001ea20000300a00 */
[----:B------:R-:W-:Y:S01]  /*85530*/  ISETP.LT.AND P6, PT, R19, UR4, !P5 ;  /* 0x0000000413007c0c */ /* 0x000fe2000efc1270 */
[----:B------:R-:W-:Y:S01]  /*85540*/  ULDC UR4, c[0x0][0x228] ;  /* 0x00008a0000047ab9 */ /* 0x000fe20000000800 */
[----:B------:R-:W-:-:S11]  /*85550*/  PRMT R59, R56, 0x7770, RZ ;  /* 0x00007770383b7816 */ /* 0x000fd600000000ff */
[----:B----4-:R0:W-:Y:S01]  /*85560*/  @P6 STG.E.U8 desc[UR32][R6.64], R59 ;  /* 0x0000003b06006986 */ /* 0x0101e2000c101120 */
[----:B------:R-:W-:Y:S01]  /*85570*/  ISETP.LT.AND P6, PT, R61, UR4, !P5 ;  /* 0x000000043d007c0c */ /* 0x000fe2000efc1270 */
[----:B------:R-:W-:Y:S02]  /*85580*/  ULDC UR4, c[0x0][0x228] ;  /* 0x00008a0000047ab9 */ /* 0x000fe40000000800 */
[----:B0-----:R-:W4:Y:S01]  /*85590*/  LDL.LU.64 R6, [R1+0x14d8] ;  /* 0x0014d80001067983 */ /* 0x001f220000300a00 */
[----:B------:R-:W-:-:S03]  /*855a0*/  PRMT R59, R56, 0x7771, RZ ;  /* 0x00007771383b7816 */ /* 0x000fc600000000ff */
[----:B------:R-:W4:Y:S06]  /*855b0*/  LDL.LU R52, [R1+0x1d4] ;  /* 0x0001d40001347983 */ /* 0x000f2c0000300800 */
[----:B------:R0:W-:Y:S01]  /*855c0*/  @P6 STG.E.U8 desc[UR32][R24.64], R59 ;  /* 0x0000003b18006986 */ /* 0x0001e2000c101120 */
[----:B------:R-:W-:Y:S01]  /*855d0*/  ISETP.LT.AND P6, PT, R16, UR4, !P5 ;  /* 0x0000000410007c0c */ /* 0x000fe2000efc1270 */
[----:B------:R-:W-:Y:S01]  /*855e0*/  ULDC UR4, c[0x0][0x228] ;  /* 0x00008a0000047ab9 */ /* 0x000fe20000000800 */
[----:B0-----:R-:W-:-:S11]  /*855f0*/  PRMT R59, R56, 0x7772, RZ ;  /* 0x00007772383b7816 */ /* 0x001fd600000000ff */
[----:B---3--:R0:W-:Y:S01]  /*85600*/  @P6 STG.E.U8 desc[UR32][R22.64], R59 ;  /* 0x0000003b16006986 */ /* 0x0081e2000c101120 */
[----:B------:R-:W-:Y:S01]  /*85610*/  ISETP.LT.AND P6, PT, R8, UR34, !P5 ;  /* 0x0000002208007c0c */ /* 0x000fe2000efc1270 */
[----:B------:R-:W-:Y:S02]  /*85620*/  ULDC.64 UR34, c[0x0][0x228] ;  /* 0x00008a0000227ab9 */ /* 0x000fe40000000a00 */
[----:B0-----:R-:W3:Y:S01]  /*85630*/  LDL.LU.64 R22, [R1+0x19d0] ;  /* 0x0019d00001167983 */ /* 0x001ee20000300a00 */
[----:B------:R-:W-:-:S09]  /*85640*/  PRMT R59, R56, 0x7773, RZ ;  /* 0x00007773383b7816 */ /* 0x000fd200000000ff */
[----:B------:R0:W-:Y:S01]  /*85650*/  @P6 STG.E.U8 desc[UR32][R50.64], R59 ;  /* 0x0000003b32006986 */ /* 0x0001e2000c101120 */
[----:B------:R-:W-:Y:S01]  /*85660*/  ISETP.LT.AND P6, PT, R9, UR4, !P5 ;  /* 0x0000000409007c0c */ /* 0x000fe2000efc1270 */
[----:B------:R-:W-:Y:S02]  /*85670*/  ULDC UR4, c[0x0][0x228] ;  /* 0x00008a0000047ab9 */ /* 0x000fe40000000800 */
[----:B0-----:R-:W3:Y:S01]  /*85680*/  LDL.LU.64 R50, [R1+0x19c8] ;  /* 0x0019c80001327983 */ /* 0x001ee20000300a00 */
[----:B------:R-:W-:-:S09]  /*85690*/  PRMT R59, R57, 0x7770, RZ ;  /* 0x00007770393b7816 */ /* 0x000fd200000000ff */
        /* <DEDUP_REMOVED lines=9> */
[----:B------:R-:W-:-:S03]  /*85730*/  PRMT R59, R57, 0x7772, RZ ;  /* 0x00007772393b7816 */ /* 0x000fc600000000ff */
[----:B------:R-:W2:Y:S06]  /*85740*/  LDL.LU R56, [R1+0x1c4] ;  /* 0x0001c40001387983 */ /* 0x000eac0000300800 */
[----:B------:R0:W-:Y:S04]  /*85750*/  @P6 STG.E.U8 desc[UR32][R10.64], R59 ;  /* 0x0000003b0a006986 */ /* 0x0001e8000c101120 */
[----:B0-----:R-:W2:Y:S01]  /*85760*/  LDL.LU.64 R10, [R1+0x19b0] ;  /* 0x0019b000010a7983 */ /* 0x001ea20000300a00 */
[----:B------:R-:W-:Y:S01]  /*85770*/  ISETP.LT.AND P5, PT, R49, UR4, !P5 ;  /* 0x0000000431007c0c */ /* 0x000fe2000efa1270 */
[----:B------:R-:W-:Y:S01]  /*85780*/  ULDC UR4, c[0x0][0x228] ;  /* 0x00008a0000047ab9 */ /* 0x000fe20000000800 */
[----:B------:R-:W-:-:S11]  /*85790*/  PRMT R59, R57, 0x7773, RZ ;  /* 0x00007773393b7816 */ /* 0x000fd600000000ff */
[----:B----4-:R0:W-:Y:S04]  /*857a0*/  @P5 STG.E.U8 desc[UR32][R6.64], R59 ;  /* 0x0000003b06005986 */ /* 0x0101e8000c101120 */
[----:B0-----:R-:W4:Y:S01]  /*857b0*/  LDL.LU.64 R6, [R1+0x19a8] ;  /* 0x0019a80001067983 */ /* 0x001f220000300a00 */
[----:B------:R-:W-:-:S05]  /*857c0*/  VIADD R59, R5, 0x2 ;  /* 0x00000002053b7836 */ /* 0x000fca0000000000 */
[----:B------:R-:W-:-:S04]  /*857d0*/  ISETP.GE.AND P5, PT, R59, UR35, PT ;  /* 0x000000233b007c0c */ /* 0x000fc8000bfa6270 */
[----:B------:R-:W-:Y:S01]  /*857e0*/  ISETP.LT.AND P6, PT, R54, UR4, !P5 ;  /* 0x0000000436007c0c */ /* 0x000fe2000efc1270 */
[----:B------:R-:W-:Y:S01]  /*857f0*/  ULDC UR4, c[0x0][0x228] ;  /* 0x00008a0000047ab9 */ /* 0x000fe20000000800 */
[C---:B------:R-:W-:Y:S02]  /*85800*/  PRMT R4, R52.reuse, 0x7770, RZ ;  /* 0x0000777034047816 */ /* 0x040fe400000000ff */
[----:B------:R-:W-:-:S09]  /*85810*/  PRMT R59, R52, 0x7771, RZ ;  /* 0x00007771343b7816 */ /* 0x000fd200000000ff */
[----:B---3--:R0:W-:Y:S01]  /*85820*/  @P6 STG.E.U8 desc[UR32][R22.64], R4 ;  /* 0x0000000416006986 */ /* 0x0081e2000c101120 */
[----:B------:R-:W-:Y:S01]  /*85830*/  ISETP.LT.AND P6, PT, R55, UR4, !P5 ;  /* 0x0000000437007c0c */ /* 0x000fe2000efc1270 */
[----:B------:R-:W-:Y:S02]  /*85840*/  ULDC UR4, c[0x0][0x228] ;  /* 0x00008a0000047ab9 */ /* 0x000fe40000000800 */
[----:B0-----:R-:W3:Y:S10]  /*85850*/  LDL.LU.64 R22, [R1+0x19a0] ;  /* 0x0019a00001167983 */ /* 0x001ef40000300a00 */
[----:B------:R0:W-:Y:S01]  /*85860*/  @P6 STG.E.U8 desc[UR32][R50.64], R59 ;  /* 0x0000003b32006986 */ /* 0x0001e2000c101120 */
[----:B------:R-:W-:Y:S01]  /*85870*/  ISETP.LT.AND P6, PT, R14, UR4, !P5 ;  /* 0x000000040e007c0c */ /* 0x000fe2000efc1270 */
[----:B------:R-:W-:-:S02]  /*85880*/  ULDC UR4, c[0x0][0x228] ;  /* 0x00008a0000047ab9 */ /* 0x000fc40000000800 */
[----:B0-----:R-:W3:Y:S01]  /*85890*/  LDL.LU.64 R50, [R1+0x1998] ;  /* 0x0019980001327983 */ /* 0x001ee20000300a00 */
[----:B------:R-:W-:-:S03]  /*858a0*/  PRMT R59, R52, 0x7772, RZ ;  /* 0x00007772343b7816 */ /* 0x000fc600000000ff */
[----:B------:R-:W3:Y:S06]  /*858b0*/  LDL.LU R57, [R1+0x1b4] ;  /* 0x0001b40001397983 */ /* 0x000eec0000300800 */
[----:B------:R0:W-:Y:S04]  /*858c0*/  @P6 STG.E.U8 desc[UR32][R20.64], R59 ;  /* 0x0000003b14006986 */ /* 0x0001e8000c101120 */
[----:B0-----:R-:W3:Y:S01]  /*858d0*/  LDL.LU.64 R20, [R1+0x1990] ;  /* 0x0019900001147983 */ /* 0x001ee20000300a00 */
[----:B------:R-:W-:Y:S01]  /*858e0*/  ISETP.LT.AND P6, PT, R53, UR4, !P5 ;  /* 0x0000000435007c0c */ /* 0x000fe2000efc1270 */
[----:B------:R-:W-:-:S02]  /*858f0*/  ULDC UR4, c[0x0][0x228] ;  /* 0x00008a0000047ab9 */ /* 0x000fc40000000800 */
[----:B------:R-:W3:Y:S01]  /*85900*/  LDL.LU.64 R24, [R1+0x1988] ;  /* 0x0019880001187983 */ /* 0x000ee20000300a00 */
[----:B------:R-:W-:-:S09]  /*85910*/  PRMT R59, R52, 0x7773, RZ ;  /* 0x00007773343b7816 */ /* 0x000fd200000000ff */
        /* <DEDUP_REMOVED lines=14> */
[----:B------:R-:W-:Y:S01]  /*85a00*/  ULDC UR4, c[0x0][0x228] ;  /* 0x00008a0000047ab9 */ /* 0x000fe20000000800 */
[----:B------:R-:W-:-:S11]  /*85a10*/  PRMT R59, R56, 0x7772, RZ ;  /* 0x00007772383b7816 */ /* 0x000fd600000000ff */
        /* <DEDUP_REMOVED lines=16> */
[----:B------:R0:W-:Y:S01]  /*85b20*/  @P6 STG.E.U8 desc[UR32][R24.64], R59 ;  /* 0x0000003b18006986 */ /* 0x0001e2000c101120 */
[----:B------:R-:W-:Y:S01]  /*85b30*/  ISETP.LT.AND P6, PT, R16, UR4, !P5 ;  /* 0x0000000410007c0c */ /* 0x000fe2000efc1270 */
[----:B------:R-:W-:Y:S01]  /*85b40*/  ULDC UR4, c[0x0][0x228] ;  /* 0x00008a0000047ab9 */ /* 0x000fe20000000800 */
[----:B0-----:R-:W-:-:S11]  /*85b50*/  PRMT R59, R57, 0x7772, RZ ;  /* 0x00007772393b7816 */ /* 0x001fd600000000ff */
[----:B--2---:R0:W-:Y:S01]  /*85b60*/  @P6 STG.E.U8 desc[UR32][R12.64], R59 ;  /* 0x0000003b0c006986 */ /* 0x0041e2000c101120 */
[----:B------:R-:W-:Y:S01]  /*85b70*/  ISETP.LT.AND P6, PT, R8, UR30, !P5 ;  /* 0x0000001e08007c0c */ /* 0x000fe2000efc1270 */
[----:B------:R-:W-:Y:S02]  /*85b80*/  ULDC.64 UR30, c[0x0][0x228] ;  /* 0x00008a00001e7ab9 */ /* 0x000fe40000000a00 */
[----:B0-----:R-:W2:Y:S01]  /*85b90*/  LDL.LU.64 R12, [R1+0x1958] ;  /* 0x00195800010c7983 */ /* 0x001ea20000300a00 */
[----:B------:R-:W-:-:S09]  /*85ba0*/  PRMT R59, R57, 0x7773, RZ ;  /* 0x00007773393b7816 */ /* 0x000fd200000000ff */
[----:B------:R0:W-:Y:S04]  /*85bb0*/  @P6 STG.E.U8 desc[UR32][R10.64], R59 ;  /* 0x0000003b0a006986 */ /* 0x0001e8000c101120 */
[----:B0-----:R-:W2:Y:S01]  /*85bc0*/  LDL.LU.64 R10, [R1+0x1950] ;  /* 0x00195000010a7983 */ /* 0x001ea20000300a00 */
[----:B------:R-:W-:Y:S01]  /*85bd0*/  ISETP.LT.AND P6, PT, R9, UR4, !P5 ;  /* 0x0000000409007c0c */ /* 0x000fe2000efc1270 */
[----:B------:R-:W-:Y:S01]  /*85be0*/  ULDC UR4, c[0x0][0x228] ;  /* 0x00008a0000047ab9 */ /* 0x000fe20000000800 */
[----:B------:R-:W-:-:S11]  /*85bf0*/  PRMT R59, R52, 0x7770, RZ ;  /* 0x00007770343b7816 */ /* 0x000fd600000000ff */
        /* <DEDUP_REMOVED lines=274> */
[----:B----4-:R0:W-:Y:S02]  /*86d20*/  @P5 STG.E.U8 desc[UR32][R6.64], R59 ;  /* 0x0000003b06005986 */ /* 0x0101e4000c101120 */
[----:B0-----:R-:W-:Y:S02]  /*86d30*/  VIADD R59, R5, 0x6 ;  /* 0x00000006053b7836 */ /* 0x001fe40000000000 */
[----:B------:R-:W4:Y:S03]  /*86d40*/  LDL.LU.64 R6, [R1+0x1780] ;  /* 0x0017800001067983 */ /* 0x000f260000300a00 */
        /* <DEDUP_REMOVED lines=32> */
[----:B----4-:R0:W-:Y:S01]  /*86f50*/  @P6 STG.E.U8 desc[UR32][R6.64], R59 ;  /* 0x0000003b06006986 */ /* 0x0101e2000c101120 */
[----:B------:R-:W-:Y:S01]  /*86f60*/  ISETP.LT.AND P6, PT, R26, UR4, !P5 ;  /* 0x000000041a007c0c */ /* 0x000fe2000efc1270 */
[----:B------:R-:W-:-:S02]  /*86f70*/  ULDC UR4, c[0x0][0x228] ;  /* 0x00008a0000047ab9 */ /* 0x000fc40000000800 */
[----:B0-----:R-:W4:Y:S01]  /*86f80*/  LDL.LU.64 R6, [R1+0x1748] ;  /* 0x0017480001067983 */ /* 0x001f220000300a00 */
        /* <DEDUP_REMOVED lines=35> */
[----:B------:R-:W-:-:S09]  /*871c0*/  PRMT R59, R56, 0x7771, RZ ;  /* 0x00007771383b7816 */ /* 0x000fd200000000ff */
[----:B---3--:R0:W-:Y:S01]  /*871d0*/  @P6 STG.E.U8 desc[UR32][R22.64], R59 ;  /* 0x0000003b16006986 */ /* 0x0081e2000c101120 */
[----:B------:R-:W-:Y:S01]  /*871e0*/  ISETP.LT.AND P6, PT, R60, UR4, !P5 ;  /* 0x000000043c007c0c */ /* 0x000fe2000efc1270 */
[----:B------:R-:W-:Y:S02]  /*871f0*/  ULDC UR4, c[0x0][0x228] ;  /* 0x00008a0000047ab9 */ /* 0x000fe40000000800 */
[----:B0-----:R-:W3:Y:S01]  /*87200*/  LDL.LU.64 R22, [R1+0x1718] ;  /* 0x0017180001167983 */ /* 0x001ee20000300a00 */
[----:B------:R-:W-:-:S03]  /*87210*/  PRMT R59, R56, 0x7772, RZ ;  /* 0x00007772383b7816 */ /* 0x000fc600000000ff */
[----:B------:R-:W3:Y:S06]  /*87220*/  LDL.LU R52, [R1+0x18c] ;  /* 0x00018c0001347983 */ /* 0x000eec0000300800 */
[----:B------:R0:W-:Y:S01]  /*87230*/  @P6 STG.E.U8 desc[UR32][R50.64], R59 ;  /* 0x0000003b32006986 */ /* 0x0001e2000c101120 */
[----:B------:R-:W-:Y:S01]  /*87240*/  ISETP.LT.AND P5, PT, R49, UR4, !P5 ;  /* 0x0000000431007c0c */ /* 0x000fe2000efa1270 */
[----:B------:R-:W-:Y:S02]  /*87250*/  ULDC UR4, c[0x0][0x228] ;  /* 0x00008a0000047ab9 */ /* 0x000fe40000000800 */
[----:B0-----:R-:W3:Y:S01]  /*87260*/  LDL.LU.64 R50, [R1+0x1710] ;  /* 0x0017100001327983 */ /* 0x001ee20000300a00 */
[----:B------:R-:W-:-:S09]  /*87270*/  PRMT R59, R56, 0x7773, RZ ;  /* 0x00007773383b7816 */ /* 0x000fd200000000ff */
[----:B------:R0:W-:Y:S02]  /*87280*/  @P5 STG.E.U8 desc[UR32][R20.64], R59 ;  /* 0x0000003b14005986 */ /* 0x0001e4000c101120 */
[----:B0-----:R-:W-:Y:S02]  /*87290*/  VIADD R59, R5, 0x7 ;  /* 0x00000007053b7836 */ /* 0x001fe40000000000 */
[----:B------:R-:W3:Y:S03]  /*872a0*/  LDL.LU.64 R20, [R1+0x1708] ;  /* 0x0017080001147983 */ /* 0x000ee60000300a00 */
        /* <DEDUP_REMOVED lines=19> */
[----:B------:R-:W-:-:S03]  /*873e0*/  PRMT R59, R57, 0x7773, RZ ;  /* 0x00007773393b7816 */ /* 0x000fc600000000ff */
[----:B------:R-:W4:Y:S06]  /*873f0*/  LDL.LU.64 R24, [R1+0x16e8] ;  /* 0x0016e80001187983 */ /* 0x000f2c0000300a00 */
[----:B---3--:R0:W-:Y:S01]  /*87400*/  @P6 STG.E.U8 desc[UR32][R22.64], R59 ;  /* 0x0000003b16006986 */ /* 0x0081e2000c101120 */
[----:B------:R-:W-:Y:S01]  /*87410*/  ISETP.LT.AND P6, PT, R15, UR4, !P5 ;  /* 0x000000040f007c0c */ /* 0x000fe2000efc1270 */
[----:B------:R-:W-:Y:S01]  /*87420*/  ULDC UR4, c[0x0][0x228] ;  /* 0x00008a0000047ab9 */ /* 0x000fe20000000800 */
[----:B0-----:R-:W-:-:S11]  /*87430*/  PRMT R59, R52, 0x7770, RZ ;  /* 0x00007770343b7816 */ /* 0x001fd600000000ff */
[----:B------:R0:W-:Y:S04]  /*87440*/  @P6 STG.E.U8 desc[UR32][R50.64], R59 ;  /* 0x0000003b32006986 */ /* 0x0001e8000c101120 */
[----:B0-----:R-:W3:Y:S01]  /*87450*/  LDL.LU.64 R50, [R1+0x16e0] ;  /* 0x0016e00001327983 */ /* 0x001ee20000300a00 */
[----:B------:R-:W-:Y:S01]  /*87460*/  ISETP.LT.AND P6, PT, R3, UR4, !P5 ;  /* 0x0000000403007c0c */ /* 0x000fe2000efc1270 */
[----:B------:R-:W-:Y:S02]  /*87470*/  ULDC UR4, c[0x0][0x228] ;  /* 0x00008a0000047ab9 */ /* 0x000fe40000000800 */
[----:B------:R-:W3:Y:S01]  /*87480*/  LDL.LU.64 R22, [R1+0x16d8] ;  /* 0x0016d80001167983 */ /* 0x000ee20000300a00 */
[----:B------:R-:W-:-:S03]  /*87490*/  PRMT R59, R52, 0x7771, RZ ;  /* 0x00007771343b7816 */ /* 0x000fc600000000ff */
[----:B------:R-:W3:Y:S06]  /*874a0*/  LDL.LU R57, [R1+0x16c] ;  /* 0x00016c0001397983 */ /* 0x000eec0000300800 */
[----:B------:R0:W-:Y:S01]  /*874b0*/  @P6 STG.E.U8 desc[UR32][R20.64], R59 ;  /* 0x0000003b14006986 */ /* 0x0001e2000c101120 */
[----:B------:R-:W-:Y:S01]  /*874c0*/  ISETP.LT.AND P6, PT, R26, UR4, !P5 ;  /* 0x000000041a007c0c */ /* 0x000fe2000efc1270 */
[----:B------:R-:W-:Y:S02]  /*874d0*/  ULDC UR4, c[0x0][0x228] ;  /* 0x00008a0000047ab9 */ /* 0x000fe40000000800 */
[----:B0-----:R-:W3:Y:S01]  /*874e0*/  LDL.LU.64 R20, [R1+0x16d0] ;  /* 0x0016d00001147983 */ /* 0x001ee20000300a00 */
        /* <DEDUP_REMOVED lines=65> */
[----:B------:R0:W-:Y:S01]  /*87900*/  @P6 STG.E.U8 desc[UR32][R20.64], R59 ;  /* 0x0000003b14006986 */ /* 0x0001e2000c101120 */
[----:B------:R-:W-:Y:S01]  /*87910*/  ISETP.LT.AND P6, PT, R53, UR4, !P5 ;  /* 0x0000000435007c0c */ /* 0x000fe2000efc1270 */
[----:B------:R-:W-:Y:S02]  /*87920*/  ULDC UR4, c[0x0][0x228] ;  /* 0x00008a0000047ab9 */ /* 0x000fe40000000800 */
[----:B0-----:R-:W3:Y:S01]  /*87930*/  LDL.LU.64 R20, [R1+0x1678] ;  /* 0x0016780001147983 */ /* 0x001ee20000300a00 */
[----:B------:R-:W-:-:S03]  /*87940*/  PRMT R59, R52, 0x7773, RZ ;  /* 0x00007773343b7816 */ /* 0x000fc600000000ff */
[----:B------:R-:W3:Y:S06]  /*87950*/  LDL.LU.64 R24, [R1+0x1670] ;  /* 0x0016700001187983 */ /* 0x000eec0000300a00 */
[----:B--2---:R0:W-:Y:S01]  /*87960*/  @P6 STG.E.U8 desc[UR32][R12.64], R59 ;  /* 0x0000003b0c006986 */ /* 0x0041e2000c101120 */
[----:B------:R-:W-:Y:S01]  /*87970*/  ISETP.LT.AND P6, PT, R15, UR4, !P5 ;  /* 0x000000040f007c0c */ /* 0x000fe2000efc1270 */
[----:B------:R-:W-:Y:S01]  /*87980*/  ULDC UR4, c[0x0][0x228] ;  /* 0x00008a0000047ab9 */ /* 0x000fe20000000800 */
[----:B0-----:R-:W-:-:S11]  /*87990*/  PRMT R59, R56, 0x7770, RZ ;  /* 0x00007770383b7816 */ /* 0x001fd600000000ff */
[----:B------:R0:W-:Y:S04]  /*879a0*/  @P6 STG.E.U8 desc[UR32][R10.64], R59 ;  /* 0x0000003b0a006986 */ /* 0x0001e8000c101120 */
[----:B0-----:R-:W2:Y:S01]  /*879b0*/  LDL.LU.64 R10, [R1+0x1668] ;  /* 0x00166800010a7983 */ /* 0x001ea20000300a00 */
[----:B------:R-:W-:Y:S01]  /*879c0*/  ISETP.LT.AND P6, PT, R3, UR4, !P5 ;  /* 0x0000000403007c0c */ /* 0x000fe2000efc1270 */
[----:B------:R-:W-:Y:S02]  /*879d0*/  ULDC UR4, c[0x0][0x228] ;  /* 0x00008a0000047ab9 */ /* 0x000fe40000000800 */
[----:B------:R-:W2:Y:S01]  /*879e0*/  LDL.LU.64 R12, [R1+0x1660] ;  /* 0x00166000010c7983 */ /* 0x000ea20000300a00 */
[----:B------:R-:W-:-:S03]  /*879f0*/  PRMT R59, R56, 0x7771, RZ ;  /* 0x00007771383b7816 */ /* 0x000fc600000000ff */
[----:B------:R-:W2:Y:S06]  /*87a00*/  LDL.LU R52, [R1+0x120] ;  /* 0x0001200001347983 */ /* 0x000eac0000300800 */
        /* <DEDUP_REMOVED lines=25> */
[----:B--2---:R0:W-:Y:S04]  /*87ba0*/  @P6 STG.E.U8 desc[UR32][R10.64], R59 ;  /* 0x0000003b0a006986 */ /* 0x0041e8000c101120 */
[----:B0-----:R-:W2:Y:S01]  /*87bb0*/  LDL.LU.64 R10, [R1+0x1640] ;  /* 0x00164000010a7983 */ /* 0x001ea20000300a00 */
[----:B------:R-:W-:Y:S01]  /*87bc0*/  ISETP.LT.AND P6, PT, R8, UR30, !P5 ;  /* 0x0000001e08007c0c */ /* 0x000fe2000efc1270 */
[----:B------:R-:W-:Y:S01]  /*87bd0*/  ULDC.64 UR30, c[0x0][0x228] ;  /* 0x00008a00001e7ab9 */ /* 0x000fe20000000a00 */
[----:B------:R-:W-:-:S11]  /*87be0*/  PRMT R59, R57, 0x7773, RZ ;  /* 0x00007773393b7816 */ /* 0x000fd600000000ff */
[----:B------:R0:W-:Y:S01]  /*87bf0*/  @P6 STG.E.U8 desc[UR32][R12.64], R59 ;  /* 0x0000003b0c006986 */ /* 0x0001e2000c101120 */
[----:B------:R-:W-:Y:S01]  /*87c00*/  ISETP.LT.AND P6, PT, R9, UR4, !P5 ;  /* 0x0000000409007c0c */ /* 0x000fe2000efc1270 */
[----:B------:R-:W-:Y:S01]  /*87c10*/  ULDC UR4, c[0x0][0x228] ;  /* 0x00008a0000047ab9 */ /* 0x000fe20000000800 */
[----:B0-----:R-:W-:-:S11]  /*87c20*/  PRMT R59, R52, 0x7770, RZ ;  /* 0x00007770343b7816 */ /* 0x001fd600000000ff */
[----:B----4-:R0:W-:Y:S04]  /*87c30*/  @P6 STG.E.U8 desc[UR32][R6.64], R59 ;  /* 0x0000003b06006986 */ /* 0x0101e8000c101120 */
[----:B0-----:R-:W4:Y:S01]  /*87c40*/  LDL.LU.64 R6, [R1+0x1638] ;  /* 0x0016380001067983 */ /* 0x001f220000300a00 */
[----:B------:R-:W-:Y:S01]  /*87c50*/  ISETP.LT.AND P6, PT, R48, UR4, !P5 ;  /* 0x0000000430007c0c */ /* 0x000fe2000efc1270 */
[----:B------:R-:W-:Y:S02]  /*87c60*/  ULDC UR4, c[0x0][0x228] ;  /* 0x00008a0000047ab9 */ /* 0x000fe40000000800 */
[----:B------:R-:W4:Y:S01]  /*87c70*/  LDL.LU.64 R12, [R1+0x1630] ;  /* 0x00163000010c7983 */ /* 0x000f220000300a00 */
[----:B------:R-:W-:-:S09]  /*87c80*/  PRMT R59, R52, 0x7771, RZ ;  /* 0x00007771343b7816 */ /* 0x000fd200000000ff */
        /* <DEDUP_REMOVED lines=13> */
[----:B------:R-:W-:-:S03]  /*87d60*/  VIADD R59, R5, 0x9 ;  /* 0x00000009053b7836 */ /* 0x000fc60000000000 */
[----:B------:R-:W3:Y:S02]  /*87d70*/  LDL.LU.64 R24, [R1+0x1610] ;  /* 0x0016100001187983 */ /* 0x000ee40000300a00 */
[----:B------:R-:W-:-:S04]  /*87d80*/  ISETP.GE.AND P5, PT, R59, UR31, PT ;  /* 0x0000001f3b007c0c */ /* 0x000fc8000bfa6270 */
[----:B------:R-:W-:Y:S01]  /*87d90*/  ISETP.LT.AND P6, PT, R54, UR4, !P5 ;  /* 0x0000000436007c0c */ /* 0x000fe2000efc1270 */
[----:B------:R-:W-:Y:S01]  /*87da0*/  ULDC UR4, c[0x0][0x228] ;  /* 0x00008a0000047ab9 */ /* 0x000fe20000000800 */
[----:B------:R-:W-:-:S11]  /*87db0*/  PRMT R4, R56, 0x7770, RZ ;  /* 0x0000777038047816 */ /* 0x000fd600000000ff */
[----:B--2---:R0:W-:Y:S04]  /*87dc0*/  @P6 STG.E.U8 desc[UR32][R10.64], R4 ;  /* 0x000000040a006986 */ /* 0x0041e8000c101120 */
        /* <DEDUP_REMOVED lines=10> */
[----:B------:R0:W-:Y:S01]  /*87e70*/  @P6 STG.E.U8 desc[UR32][R12.64], R59 ;  /* 0x0000003b0c006986 */ /* 0x0001e2000c101120 */
        /* <DEDUP_REMOVED lines=24> */
[----:B------:R-:W3:Y:S06]  /*88000*/  LDL.LU.64 R56, [R1+0x15d8] ;  /* 0x0015d80001387983 */ /* 0x000eec0000300a00 */
[----:B--2---:R0:W-:Y:S04]  /*88010*/  @P6 STG.E.U8 desc[UR32][R10.64], R59 ;  /* 0x0000003b0a006986 */ /* 0x0041e8000c101120 */
        /* <DEDUP_REMOVED lines=13> */
[----:B0-----:R-:W-:Y:S01]  /*880f0*/  PRMT R59, R4, 0x7772, RZ ;  /* 0x00007772043b7816 */ /* 0x001fe200000000ff */
[----:B------:R-:W4:Y:S10]  /*88100*/  LDL.LU.64 R12, [R1+0x2c08] ;  /* 0x002c0800010c7983 */ /* 0x000f340000300a00 */
[----:B---3--:R0:W-:Y:S01]  /*88110*/  @P6 STG.E.U8 desc[UR32][R50.64], R59 ;  /* 0x0000003b32006986 */ /* 0x0081e2000c101120 */
[----:B------:R-:W-:Y:S01]  /*88120*/  ISETP.LT.AND P6, PT, R8, UR34, !P5 ;  /* 0x0000002208007c0c */ /* 0x000fe2000efc1270 */
[----:B------:R-:W-:-:S02]  /*88130*/  ULDC.64 UR34, c[0x0][0x228] ;  /* 0x00008a0000227ab9 */ /* 0x000fc40000000a00 */
        /* <DEDUP_REMOVED lines=18> */
[----:B--2---:R0:W-:Y:S04]  /*88260*/  @P6 STG.E.U8 desc[UR32][R10.64], R59 ;  /* 0x0000003b0a006986 */ /* 0x0041e8000c101120 */
[----:B0-----:R-:W2:Y:S01]  /*88270*/  LDL.LU.64 R10, [R1+0x15a8] ;  /* 0x0015a800010a7983 */ /* 0x001ea20000300a00 */
[----:B------:R-:W-:Y:S01]  /*88280*/  ISETP.LT.AND P5, PT, R49, UR4, !P5 ;  /* 0x0000000431007c0c */ /* 0x000fe2000efa1270 */
[----:B------:R-:W-:Y:S01]  /*88290*/  ULDC UR4, c[0x0][0x228] ;  /* 0x00008a0000047ab9 */ /* 0x000fe20000000800 */
[----:B------:R-:W-:-:S02]  /*882a0*/  PRMT R59, R0, 0x7773, RZ ;  /* 0x00007773003b7816 */ /* 0x000fc400000000ff */
[----:B------:R-:W2:Y:S09]  /*882b0*/  LDL.LU R0, [R1+0x2c00] ;  /* 0x002c000001007983 */ /* 0x000eb20000300800 */
[----:B----4-:R0:W-:Y:S02]  /*882c0*/  @P5 STG.E.U8 desc[UR32][R6.64], R59 ;  /* 0x0000003b06005986 */ /* 0x0101e4000c101120 */
[----:B0-----:R-:W-:Y:S01]  /*882d0*/  VIADD R59, R5, 0xa ;  /* 0x0000000a053b7836 */ /* 0x001fe20000000000 */
[----:B------:R-:W-:Y:S01]  /*882e0*/  PRMT R17, R52, 0x7770, RZ ;  /* 0x0000777034117816 */ /* 0x000fe200000000ff */
[----:B------:R-:W4:Y:S03]  /*882f0*/  LDL.LU.64 R6, [R1+0x2bf8] ;  /* 0x002bf80001067983 */ /* 0x000f260000300a00 */
[----:B------:R-:W-:Y:S01]  /*88300*/  ISETP.GE.AND P5, PT, R59, UR45, PT ;  /* 0x0000002d3b007c0c */ /* 0x000fe2000bfa6270 */
[----:B------:R-:W4:Y:S03]  /*88310*/  LDL.LU.64 R4, [R1+0x15a0] ;  /* 0x0015a00001047983 */ /* 0x000f260000300a00 */
[----:B------:R-:W-:Y:S01]  /*88320*/  ISETP.LT.AND P6, PT, R54, UR4, !P5 ;  /* 0x0000000436007c0c */ /* 0x000fe2000efc1270 */
[----:B------:R-:W-:Y:S01]  /*88330*/  ULDC UR4, c[0x0][0x228] ;  /* 0x00008a0000047ab9 */ /* 0x000fe20000000800 */
[----:B------:R-:W-:-:S11]  /*88340*/  PRMT R59, R52, 0x7771, RZ ;  /* 0x00007771343b7816 */ /* 0x000fd600000000ff */
[----:B---3--:R0:W-:Y:S01]  /*88350*/  @P6 STG.E.U8 desc[UR32][R50.64], R17 ;  /* 0x0000001132006986 */ /* 0x0081e2000c101120 */
[----:B------:R-:W-:Y:S01]  /*88360*/  ISETP.LT.AND P6, PT, R55, UR4, !P5 ;  /* 0x0000000437007c0c */ /* 0x000fe2000efc1270 */
[----:B------:R-:W-:Y:S02]  /*88370*/  ULDC UR4, c[0x0][0x228] ;  /* 0x00008a0000047ab9 */ /* 0x000fe40000000800 */
[----:B0-----:R-:W3:Y:S10]  /*88380*/  LDL.LU.64 R50, [R1+0x1598] ;  /* 0x0015980001327983 */ /* 0x001ef40000300a00 */
[----:B------:R0:W-:Y:S01]  /*88390*/  @P6 STG.E.U8 desc[UR32][R22.64], R59 ;  /* 0x0000003b16006986 */ /* 0x0001e2000c101120 */
[----:B------:R-:W-:Y:S01]  /*883a0*/  ISETP.LT.AND P6, PT, R14, UR4, !P5 ;  /* 0x000000040e007c0c */ /* 0x000fe2000efc1270 */
[----:B------:R-:W-:Y:S01]  /*883b0*/  ULDC UR4, c[0x0][0x228] ;  /* 0x00008a0000047ab9 */ /* 0x000fe20000000800 */
[C---:B0-----:R-:W-:Y:S01]  /*883c0*/  PRMT R59, R52.reuse, 0x7772, RZ ;  /* 0x00007772343b7816 */ /* 0x041fe200000000ff */
[----:B------:R-:W3:Y:S10]  /*883d0*/  LDL.LU.64 R22, [R1+0x1590] ;  /* 0x0015900001167983 */ /* 0x000ef40000300a00 */
[----:B------:R0:W-:Y:S01]  /*883e0*/  @P6 STG.E.U8 desc[UR32][R20.64], R59 ;  /* 0x0000003b14006986 */ /* 0x0001e2000c101120 */
[----:B------:R-:W-:Y:S01]  /*883f0*/  ISETP.LT.AND P6, PT, R53, UR4, !P5 ;  /* 0x0000000435007c0c */ /* 0x000fe2000efc1270 */
[----:B------:R-:W-:Y:S01]  /*88400*/  ULDC UR4, c[0x0][0x228] ;  /* 0x00008a0000047ab9 */ /* 0x000fe20000000800 */
[----:B0-----:R-:W-:Y:S01]  /*88410*/  PRMT R59, R52, 0x7773, RZ ;  /* 0x00007773343b7816 */ /* 0x001fe200000000ff */
[----:B------:R-:W3:Y:S04]  /*88420*/  LDL.LU.64 R20, [R1+0x1588] ;  /* 0x0015880001147983 */ /* 0x000ee80000300a00 */
[----:B------:R-:W3:Y:S06]  /*88430*/  LDL.LU.64 R52, [R1+0x1580] ;  /* 0x0015800001347983 */ /* 0x000eec0000300a00 */
[----:B------:R0:W-:Y:S01]  /*88440*/  @P6 STG.E.U8 desc[UR32][R56.64], R59 ;  /* 0x0000003b38006986 */ /* 0x0001e2000c101120 */
[----:B------:R-:W-:Y:S01]  /*88450*/  ISETP.LT.AND P6, PT, R15, UR4, !P5 ;  /* 0x000000040f007c0c */ /* 0x000fe2000efc1270 */
[----:B------:R-:W-:Y:S01]  /*88460*/  ULDC UR4, c[0x0][0x228] ;  /* 0x00008a0000047ab9 */ /* 0x000fe20000000800 */
[----:B0-----:R-:W-:Y:S01]  /*88470*/  PRMT R59, R27, 0x7770, RZ ;  /* 0x000077701b3b7816 */ /* 0x001fe200000000ff */
[----:B------:R-:W3:Y:S04]  /*88480*/  LDL.LU.64 R56, [R1+0x2bf0] ;  /* 0x002bf00001387983 */ /* 0x000ee80000300a00 */
[----:B------:R-:W3:Y:S06]  /*88490*/  LDL.LU.64 R14, [R1+0x1578] ;  /* 0x00157800010e7983 */ /* 0x000eec0000300a00 */
[----:B--2---:R0:W-:Y:S01]  /*884a0*/  @P6 STG.E.U8 desc[UR32][R10.64], R59 ;  /* 0x0000003b0a006986 */ /* 0x0041e2000c101120 */
[----:B------:R-:W-:Y:S01]  /*884b0*/  ISETP.LT.AND P6, PT, R3, UR4, !P5 ;  /* 0x0000000403007c0c */ /* 0x000fe2000efc1270 */
[----:B------:R-:W-:-:S02]  /*884c0*/  ULDC UR4, c[0x0][0x228] ;  /* 0x00008a0000047ab9 */ /* 0x000fc40000000800 */
[----:B0-----:R-:W2:Y:S04]  /*884d0*/  LDL.LU.64 R10, [R1+0x1570] ;  /* 0x00157000010a7983 */ /* 0x001ea80000300a00 */
[----:B------:R-:W2:Y:S04]  /*884e0*/  LDL.LU R17, [R1+0x124] ;  /* 0x0001240001117983 */ /* 0x000ea80000300800 */
[----:B------:R-:W2:Y:S01]  /*884f0*/  LDL.LU R3, [R1+0x2be8] ;  /* 0x002be80001037983 */ /* 0x000ea20000300800 */
[----:B------:R-:W-:-:S05]  /*88500*/  PRMT R59, R27, 0x7771, RZ ;  /* 0x000077711b3b7816 */ /* 0x000fca00000000ff */
[----:B----4-:R0:W-:Y:S01]  /*88510*/  @P6 STG.E.U8 desc[UR32][R4.64], R59 ;  /* 0x0000003b04006986 */ /* 0x0101e2000c101120 */
[----:B------:R-:W-:Y:S01]  /*88520*/  ISETP.LT.AND P6, PT, R26, UR4, !P5 ;  /* 0x000000041a007c0c */ /* 0x000fe2000efc1270 */
[----:B------:R-:W-:Y:S01]  /*88530*/  ULDC UR4, c[0x0][0x228] ;  /* 0x00008a0000047ab9 */ /* 0x000fe20000000800 */
[C---:B0-----:R-:W-:Y:S01]  /*88540*/  PRMT R59, R27.reuse, 0x7772, RZ ;  /* 0x000077721b3b7816 */ /* 0x041fe200000000ff */
[----:B------:R-:W4:Y:S10]  /*88550*/  LDL.LU.64 R4, [R1+0x1568] ;  /* 0x0015680001047983 */ /* 0x000f340000300a00 */
[----:B---3--:R0:W-:Y:S01]  /*88560*/  @P6 STG.E.U8 desc[UR32][R50.64], R59 ;  /* 0x0000003b32006986 */ /* 0x0081e2000c101120 */
[----:B------:R-:W-:Y:S01]  /*88570*/  ISETP.LT.AND P6, PT, R18, UR4, !P5 ;  /* 0x0000000412007c0c */ /* 0x000fe2000efc1270 */
[----:B------:R-:W-:Y:S01]  /*88580*/  ULDC UR4, c[0x0][0x228] ;  /* 0x00008a0000047ab9 */ /* 0x000fe20000000800 */
[----:B0-----:R-:W-:Y:S01]  /*88590*/  PRMT R59, R27, 0x7773, RZ ;  /* 0x000077731b3b7816 */ /* 0x001fe200000000ff */
[----:B------:R-:W3:Y:S10]  /*885a0*/  LDL.LU.64 R50, [R1+0x1550] ;  /* 0x0015500001327983 */ /* 0x000ef40000300a00 */
[----:B------:R2:W-:Y:S01]  /*885b0*/  @P6 STG.E.U8 desc[UR32][R22.64], R59 ;  /* 0x0000003b16006986 */ /* 0x0005e2000c101120 */
[----:B------:R-:W-:Y:S01]  /*885c0*/  ISETP.LT.AND P6, PT, R19, UR4, !P5 ;  /* 0x0000000413007c0c */ /* 0x000fe2000efc1270 */
[----:B------:R-:W-:-:S02]  /*885d0*/  ULDC UR4, c[0x0][0x228] ;  /* 0x00008a0000047ab9 */ /* 0x000fc40000000800 */
[----:B------:R-:W3:Y:S01]  /*885e0*/  LDL.LU.64 R18, [R1+0x1540] ;  /* 0x0015400001127983 */ /* 0x000ee20000300a00 */
[----:B--2---:R-:W-:-:S09]  /*885f0*/  PRMT R59, R3, 0x7770, RZ ;  /* 0x00007770033b7816 */ /* 0x004fd200000000ff */
[----:B------:R0:W-:Y:S01]  /*88600*/  @P6 STG.E.U8 desc[UR32][R20.64], R59 ;  /* 0x0000003b14006986 */ /* 0x0001e2000c101120 */
[----:B------:R-:W-:Y:S01]  /*88610*/  ISETP.LT.AND P6, PT, R61, UR4, !P5 ;  /* 0x000000043d007c0c */ /* 0x000fe2000efc1270 */
[----:B------:R-:W-:Y:S01]  /*88620*/  ULDC UR4, c[0x0][0x228] ;  /* 0x00008a0000047ab9 */ /* 0x000fe20000000800 */
[----:B0-----:R-:W-:-:S11]  /*88630*/  PRMT R59, R3, 0x7771, RZ ;  /* 0x00007771033b7816 */ /* 0x001fd600000000ff */
[----:B------:R0:W-:Y:S01]  /*88640*/  @P6 STG.E.U8 desc[UR32][R52.64], R59 ;  /* 0x0000003b34006986 */ /* 0x0001e2000c101120 */
[----:B------:R-:W-:Y:S01]  /*88650*/  ISETP.LT.AND P6, PT, R16, UR4, !P5 ;  /* 0x0000000410007c0c */ /* 0x000fe2000efc1270 */
[----:B------:R-:W-:Y:S02]  /*88660*/  ULDC UR4, c[0x0][0x228] ;  /* 0x00008a0000047ab9 */ /* 0x000fe40000000800 */
[----:B0-----:R-:W2:Y:S01]  /*88670*/  LDL.LU.64 R52, [R1+0x12e0] ;  /* 0x0012e00001347983 */ /* 0x001ea20000300a00 */
[----:B------:R-:W-:-:S09]  /*88680*/  PRMT R59, R3, 0x7772, RZ ;  /* 0x00007772033b7816 */ /* 0x000fd200000000ff */
[----:B------:R0:W-:Y:S01]  /*88690*/  @P6 STG.E.U8 desc[UR32][R14.64], R59 ;  /* 0x0000003b0e006986 */ /* 0x0001e2000c101120 */
[----:B------:R-:W-:Y:S01]  /*886a0*/  ISETP.LT.AND P6, PT, R8, UR30, !P5 ;  /* 0x0000001e08007c0c */ /* 0x000fe2000efc1270 */
[----:B------:R-:W-:Y:S02]  /*886b0*/  ULDC.64 UR30, c[0x0][0x228] ;  /* 0x00008a00001e7ab9 */ /* 0x000fe40000000a00 */
[----:B0-----:R-:W2:Y:S01]  /*886c0*/  LDL.LU.64 R14, [R1+0x1538] ;  /* 0x00153800010e7983 */ /* 0x001ea20000300a00 */
[----:B------:R-:W-:-:S03]  /*886d0*/  PRMT R59, R3, 0x7773, RZ ;  /* 0x00007773033b7816 */ /* 0x000fc600000000ff */
[----:B------:R-:W2:Y:S06]  /*886e0*/  LDL.LU R3, [R1+0x2be4] ;  /* 0x002be40001037983 */ /* 0x000eac0000300800 */
[----:B------:R0:W-:Y:S01]  /*886f0*/  @P6 STG.E.U8 desc[UR32][R10.64], R59 ;  /* 0x0000003b0a006986 */ /* 0x0001e2000c101120 */
[----:B------:R-:W-:Y:S01]  /*88700*/  ISETP.LT.AND P6, PT, R9, UR4, !P5 ;  /* 0x0000000409007c0c */ /* 0x000fe2000efc1270 */
[----:B------:R-:W-:Y:S02]  /*88710*/  ULDC UR4, c[0x0][0x228] ;  /* 0x00008a0000047ab9 */ /* 0x000fe40000000800 */
[----:B0-----:R-:W2:Y:S04]  /*88720*/  LDL.LU.64 R10, [R1+0x1530] ;  /* 0x00153000010a7983 */ /* 0x001ea80000300a00 */
[----:B------:R-:W2:Y:S01]  /*88730*/  LDL.LU.64 R8, [R1+0x1528] ;  /* 0x0015280001087983 */ /* 0x000ea20000300a00 */
[----:B------:R-:W-:-:S05]  /*88740*/  PRMT R59, R17, 0x7770, RZ ;  /* 0x00007770113b7816 */ /* 0x000fca00000000ff */
[----:B----4-:R0:W-:Y:S01]  /*88750*/  @P6 STG.E.U8 desc[UR32][R4.64], R59 ;  /* 0x0000003b04006986 */ /* 0x0101e2000c101120 */
[----:B------:R-:W-:Y:S01]  /*88760*/  ISETP.LT.AND P6, PT, R48, UR4, !P5 ;  /* 0x0000000430007c0c */ /* 0x000fe2000efc1270 */
[----:B------:R-:W-:Y:S01]  /*88770*/  ULDC UR4, c[0x0][0x228] ;  /* 0x00008a0000047ab9 */ /* 0x000fe20000000800 */
[----:B0-----:R-:W-:Y:S01]  /*88780*/  PRMT R59, R17, 0x7771, RZ ;  /* 0x00007771113b7816 */ /* 0x001fe200000000ff */
[----:B------:R-:W4:Y:S10]  /*88790*/  LDL.LU.64 R4, [R1+0x1520] ;  /* 0x0015200001047983 */ /* 0x000f340000300a00 */
[----:B---3--:R0:W-:Y:S01]  /*887a0*/  @P6 STG.E.U8 desc[UR32][R50.64], R59 ;  /* 0x0000003b32006986 */ /* 0x0081e2000c101120 */
[----:B------:R-:W-:Y:S01]  /*887b0*/  ISETP.LT.AND P6, PT, R60, UR4, !P5 ;  /* 0x000000043c007c0c */ /* 0x000fe2000efc1270 */
[----:B------:R-:W-:-:S02]  /*887c0*/  ULDC UR4, c[0x0][0x228] ;  /* 0x00008a0000047ab9 */ /* 0x000fc40000000800 */
[----:B------:R-:W-:Y:S01]  /*887d0*/  ISETP.LT.AND P5, PT, R49, UR4, !P5 ;  /* 0x0000000431007c0c */ /* 0x000fe2000efa1270 */
[----:B------:R-:W-:Y:S01]  /*887e0*/  ULDC UR4, c[0x0][0x228] ;  /* 0x00008a0000047ab9 */ /* 0x000fe20000000800 */
[C---:B0-----:R-:W-:Y:S01]  /*887f0*/  PRMT R59, R17.reuse, 0x7772, RZ ;  /* 0x00007772113b7816 */ /* 0x041fe200000000ff */
[----:B------:R-:W3:Y:S07]  /*88800*/  LDL.LU.64 R50, [R1+0x1518] ;  /* 0x0015180001327983 */ /* 0x000eee0000300a00 */
[----:B------:R0:W-:Y:S04]  /*88810*/  @P6 STG.E.U8 desc[UR32][R18.64], R59 ;  /* 0x0000003b12006986 */ /* 0x0001e8000c101120 */
[----:B------:R-:W3:Y:S04]  /*88820*/  LDL.LU R27, [R1+0x104] ;  /* 0x00010400011b7983 */ /* 0x000ee80000300800 */
[----:B------:R-:W3:Y:S01]  /*88830*/  LDL.LU.64 R48, [R1+0x1510] ;  /* 0x0015100001307983 */ /* 0x000ee20000300a00 */
[----:B0-----:R-:W-:-:S05]  /*88840*/  PRMT R59, R17, 0x7773, RZ ;  /* 0x00007773113b7816 */ /* 0x001fca00000000ff */
[----:B--2---:R0:W-:Y:S01]  /*88850*/  @P5 STG.E.U8 desc[UR32][R52.64], R59 ;  /* 0x0000003b34005986 */ /* 0x0041e2000c101120 */
[----:B------:R-:W-:Y:S01]  /*88860*/  ISETP.LT.AND P5, PT, R54, UR4, !P4 ;  /* 0x0000000436007c0c */ /* 0x000fe2000e7a1270 */
[----:B------:R-:W-:Y:S02]  /*88870*/  ULDC UR4, c[0x0][0x228] ;  /* 0x00008a0000047ab9 */ /* 0x000fe40000000800 */
[----:B------:R-:W-:Y:S01]  /*88880*/  ISETP.LT.AND P4, PT, R55, UR4, !P4 ;  /* 0x0000000437007c0c */ /* 0x000fe2000e781270 */
[----:B------:R-:W-:Y:S01]  /*88890*/  ULDC UR4, c[0x0][0x228] ;  /* 0x00008a0000047ab9 */ /* 0x000fe20000000800 */
[C---:B0-----:R-:W-:Y:S01]  /*888a0*/  PRMT R59, R0.reuse, 0x7770, RZ ;  /* 0x00007770003b7816 */ /* 0x041fe200000000ff */
[----:B------:R-:W2:Y:S04]  /*888b0*/  LDL.LU.64 R52, [R1+0x1508] ;  /* 0x0015080001347983 */ /* 0x000ea80000300a00 */
[----:B------:R-:W2:Y:S04]  /*888c0*/  LDL.LU.64 R54, [R1+0x1500] ;  /* 0x0015000001367983 */ /* 0x000ea80000300a00 */
[----:B------:R0:W-:Y:S04]  /*888d0*/  @P5 STG.E.U8 desc[UR32][R14.64], R59 ;  /* 0x0000003b0e005986 */ /* 0x0001e8000c101120 */
[----:B------:R-:W2:Y:S04]  /*888e0*/  LDL.LU.64 R22, [R1+0x14f8] ;  /* 0x0014f80001167983 */ /* 0x000ea80000300a00 */
[----:B------:R-:W2:Y:S01]  /*888f0*/  LDL.LU.64 R20, [R1+0x14f0] ;  /* 0x0014f00001147983 */ /* 0x000ea20000300a00 */
[----:B0-----:R-:W-:-:S05]  /*88900*/  PRMT R59, R0, 0x7771, RZ ;  /* 0x00007771003b7816 */ /* 0x001fca00000000ff */
[----:B------:R0:W-:Y:S02]  /*88910*/  @P4 STG.E.U8 desc[UR32][R10.64], R59 ;  /* 0x0000003b0a004986 */ /* 0x0001e4000c101120 */
[----:B0-----:R-:W-:-:S05]  /*88920*/  PRMT R59, R0, 0x7772, RZ ;  /* 0x00007772003b7816 */ /* 0x001fca00000000ff */
[----:B------:R0:W-:Y:S02]  /*88930*/  @P3 STG.E.U8 desc[UR32][R8.64], R59 ;  /* 0x0000003b08003986 */ /* 0x0001e4000c101120 */
[----:B0-----:R-:W-:Y:S02]  /*88940*/  PRMT R59, R0, 0x7773, RZ ;  /* 0x00007773003b7816 */ /* 0x001fe400000000ff */
[----:B------:R-:W2:Y:S04]  /*88950*/  LDL.LU R0, [R1+0x2be0] ;  /* 0x002be00001007983 */ /* 0x000ea80000300800 */
[----:B------:R-:W2:Y:S04]  /*88960*/  LDL.LU.64 R18, [R1+0x14e8] ;  /* 0x0014e80001127983 */ /* 0x000ea80000300a00 */
[----:B------:R-:W2:Y:S04]  /*88970*/  LDL.LU.64 R16, [R1+0x14a8] ;  /* 0x0014a80001107983 */ /* 0x000ea80000300a00 */
[----:B------:R-:W2:Y:S04]  /*88980*/  LDL.LU.64 R14, [R1+0x1490] ;  /* 0x00149000010e7983 */ /* 0x000ea80000300a00 */
[----:B------:R-:W2:Y:S04]  /*88990*/  LDL.LU.64 R10, [R1+0x1460] ;  /* 0x00146000010a7983 */ /* 0x000ea80000300a00 */
[----:B------:R-:W2:Y:S04]  /*889a0*/  LDL.LU.64 R8, [R1+0x1450] ;  /* 0x0014500001087983 */ /* 0x000ea80000300a00 */
[----:B----4-:R0:W-:Y:S04]  /*889b0*/  @P2 STG.E.U8 desc[UR32][R4.64], R59 ;  /* 0x0000003b04002986 */ /* 0x0101e8000c101120 */
[----:B0-----:R-:W4:Y:S01]  /*889c0*/  LDL.LU.64 R4, [R1+0x1248] ;  /* 0x0012480001047983 */ /* 0x001f220000300a00 */
[----:B---3--:R-:W-:-:S05]  /*889d0*/  PRMT R59, R27, 0x7770, RZ ;  /* 0x000077701b3b7816 */ /* 0x008fca00000000ff */
[----:B------:R0:W-:Y:S02]  /*889e0*/  @P1 STG.E.U8 desc[UR32][R50.64], R59 ;  /* 0x0000003b32001986 */ /* 0x0001e4000c101120 */
[C---:B0-----:R-:W-:Y:S02]  /*889f0*/  PRMT R59, R27.reuse, 0x7771, RZ ;  /* 0x000077711b3b7816 */ /* 0x041fe400000000ff */
[----:B------:R-:W3:Y:S04]  /*88a00*/  LDL.LU.64 R50, [R1+0x1448] ;  /* 0x0014480001327983 */ /* 0x000ee80000300a00 */
[----:B------:R0:W-:Y:S02]  /*88a10*/  @P0 STG.E.U8 desc[UR32][R48.64], R59 ;  /* 0x0000003b30000986 */ /* 0x0001e4000c101120 */
[----:B0-----:R-:W-:-:S02]  /*88a20*/  PRMT R59, R27, 0x7772, RZ ;  /* 0x000077721b3b7816 */ /* 0x001fc400000000ff */
[----:B------:R-:W3:Y:S01]  /*88a30*/  LDL.LU.64 R48, [R1+0x1440] ;  /* 0x0014400001307983 */ /* 0x000ee20000300a00 */
[----:B--2---:R-:W-:-:S13]  /*88a40*/  LOP3.LUT P0, RZ, R0, 0x40000, RZ, 0xc0, !PT ;  /* 0x0004000000ff7812 */ /* 0x004fda000780c0ff */
[----:B------:R0:W-:Y:S01]  /*88a50*/  @P0 STG.E.U8 desc[UR32][R52.64], R59 ;  /* 0x0000003b34000986 */ /* 0x0001e2000c101120 */
[C---:B------:R-:W-:Y:S02]  /*88a60*/  LOP3.LUT P0, RZ, R0.reuse, 0x20000, RZ, 0xc0, !PT ;  /* 0x0002000000ff7812 */ /* 0x040fe4000780c0ff */
[----:B0-----:R-:W-:Y:S01]  /*88a70*/  PRMT R59, R27, 0x7773, RZ ;  /* 0x000077731b3b7816 */ /* 0x001fe200000000ff */
[----:B------:R-:W2:Y:S10]  /*88a80*/  LDL.LU.64 R52, [R1+0x1438] ;  /* 0x0014380001347983 */ /* 0x000eb40000300a00 */
[----:B------:R0:W-:Y:S01]  /*88a90*/  @P0 STG.E.U8 desc[UR32][R54.64], R59 ;  /* 0x0000003b36000986 */ /* 0x0001e2000c101120 */
[----:B------:R-:W-:-:S02]  /*88aa0*/  LOP3.LUT P0, RZ, R0, 0x10000, RZ, 0xc0, !PT ;  /* 0x0001000000ff7812 */ /* 0x000fc4000780c0ff */
[----:B0-----:R-:W-:Y:S01]  /*88ab0*/  PRMT R59, R57, 0x7770, RZ ;  /* 0x00007770393b7816 */ /* 0x001fe200000000ff */
[----:B------:R-:W2:Y:S10]  /*88ac0*/  LDL.LU.64 R54, [R1+0x1430] ;  /* 0x0014300001367983 */ /* 0x000eb40000300a00 */
[----:B------:R0:W-:Y:S01]  /*88ad0*/  @P0 STG.E.U8 desc[UR32][R22.64], R59 ;  /* 0x0000003b16000986 */ /* 0x0001e2000c101120 */
[----:B------:R-:W-:-:S02]  /*88ae0*/  LOP3.LUT P0, RZ, R0, 0x8000, RZ, 0xc0, !PT ;  /* 0x0000800000ff7812 */ /* 0x000fc4000780c0ff */
[----:B0-----:R-:W-:-:S11]  /*88af0*/  PRMT R59, R57, 0x7771, RZ ;  /* 0x00007771393b7816 */ /* 0x001fd600000000ff */
[----:B------:R0:W-:Y:S01]  /*88b00*/  @P0 STG.E.U8 desc[UR32][R20.64], R59 ;  /* 0x0000003b14000986 */ /* 0x0001e2000c101120 */
[----:B------:R-:W-:Y:S02]  /*88b10*/  LOP3.LUT P0, RZ, R0, 0x4000, RZ, 0xc0, !PT ;  /* 0x0000400000ff7812 */ /* 0x000fe4000780c0ff */
[----:B0-----:R-:W-:-:S11]  /*88b20*/  PRMT R59, R57, 0x7772, RZ ;  /* 0x00007772393b7816 */ /* 0x001fd600000000ff */
[----:B------:R0:W-:Y:S02]  /*88b30*/  @P0 STG.E.U8 desc[UR32][R18.64], R59 ;  /* 0x0000003b12000986 */ /* 0x0001e4000c101120 */
[----:B0-----:R-:W-:Y:S02]  /*88b40*/  PRMT R59, R57, 0x7773, RZ ;  /* 0x00007773393b7816 */ /* 0x001fe400000000ff */
[----:B------:R-:W3:Y:S01]  /*88b50*/  LDL.LU R57, [R1+0x2bdc] ;  /* 0x002bdc0001397983 */ /* 0x000ee20000300800 */
[----:B------:R-:W-:Y:S02]  /*88b60*/  LOP3.LUT P0, RZ, R0, 0x2000, RZ, 0xc0, !PT ;  /* 0x0000200000ff7812 */ /* 0x000fe4000780c0ff */
[----:B------:R-:W-:-:S11]  /*88b70*/  LOP3.LUT P1, RZ, R3, 0x100, RZ, 0xc0, !PT ;  /* 0x0000010003ff7812 */ /* 0x000fd6000782c0ff */
[----:B------:R0:W-:Y:S01]  /*88b80*/  @P0 STG.E.U8 desc[UR32][R16.64], R59 ;  /* 0x0000003b10000986 */ /* 0x0001e2000c101120 */
[----:B------:R-:W-:Y:S02]  /*88b90*/  LOP3.LUT P0, RZ, R0, 0x1000, RZ, 0xc0, !PT ;  /* 0x0000100000ff7812 */ /* 0x000fe4000780c0ff */
[----:B------:R-:W-:Y:S02]  /*88ba0*/  LOP3.LUT P2, RZ, R3, 0x200, RZ, 0xc0, !PT ;  /* 0x0000020003ff7812 */ /* 0x000fe4000784c0ff */
[----:B0-----:R-:W-:-:S09]  /*88bb0*/  PRMT R59, R58, 0x7770, RZ ;  /* 0x000077703a3b7816 */ /* 0x001fd200000000ff */
[----:B------:R0:W-:Y:S01]  /*88bc0*/  @P0 STG.E.U8 desc[UR32][R14.64], R59 ;  /* 0x0000003b0e000986 */ /* 0x0001e2000c101120 */
[----:B------:R-:W-:Y:S02]  /*88bd0*/  LOP3.LUT P3, RZ, R3, 0x400, RZ, 0xc0, !PT ;  /* 0x0000040003ff7812 */ /* 0x000fe4000786c0ff */
[----:B0-----:R-:W-:-:S05]  /*88be0*/  PRMT R59, R58, 0x7771, RZ ;  /* 0x000077713a3b7816 */ /* 0x001fca00000000ff */
[----:B------:R0:W-:Y:S01]  /*88bf0*/  @P1 STG.E.U8 desc[UR32][R10.64], R59 ;  /* 0x0000003b0a001986 */ /* 0x0001e2000c101120 */
[----:B------:R-:W-:Y:S02]  /*88c00*/  LOP3.LUT P4, RZ, R3, 0x800, RZ, 0xc0, !PT ;  /* 0x0000080003ff7812 */ /* 0x000fe4000788c0ff */
[----:B0-----:R-:W-:-:S05]  /*88c10*/  PRMT R59, R58, 0x7772, RZ ;  /* 0x000077723a3b7816 */ /* 0x001fca00000000ff */
[----:B------:R0:W-:Y:S01]  /*88c20*/  @P2 STG.E.U8 desc[UR32][R8.64], R59 ;  /* 0x0000003b08002986 */ /* 0x0001e2000c101120 */
[C---:B------:R-:W-:Y:S02]  /*88c30*/  LOP3.LUT P5, RZ, R3.reuse, 0x1000, RZ, 0xc0, !PT ;  /* 0x0000100003ff7812 */ /* 0x040fe400078ac0ff */
[----:B0-----:R-:W-:Y:S02]  /*88c40*/  PRMT R59, R58, 0x7773, RZ ;  /* 0x000077733a3b7816 */ /* 0x001fe400000000ff */
[----:B------:R-:W-:Y:S01]  /*88c50*/  LOP3.LUT P6, RZ, R3, 0x2000, RZ, 0xc0, !PT ;  /* 0x0000200003ff7812 */ /* 0x000fe200078cc0ff */
[----:B------:R-:W2:Y:S04]  /*88c60*/  LDL.LU R58, [R1+0x2bd8] ;  /* 0x002bd800013a7983 */ /* 0x000ea80000300800 */
[----:B----4-:R3:W-:Y:S01]  /*88c70*/  @P3 STG.E.U8 desc[UR32][R4.64], R59 ;  /* 0x0000003b04003986 */ /* 0x0107e2000c101120 */
[----:B------:R-:W-:-:S02]  /*88c80*/  LOP3.LUT P0, RZ, R0, 0x800, RZ, 0xc0, !PT ;  /* 0x0000080000ff7812 */ /* 0x000fc4000780c0ff */
[----:B---3--:R-:W-:-:S05]  /*88c90*/  PRMT R59, R57, 0x7770, RZ ;  /* 0x00007770393b7816 */ /* 0x008fca00000000ff */
[----:B------:R0:W-:Y:S02]  /*88ca0*/  @P4 STG.E.U8 desc[UR32][R50.64], R59 ;  /* 0x0000003b32004986 */ /* 0x0001e4000c101120 */
[----:B0-----:R-:W-:-:S05]  /*88cb0*/  PRMT R59, R57, 0x7771, RZ ;  /* 0x00007771393b7816 */ /* 0x001fca00000000ff */
[----:B------:R0:W-:Y:S02]  /*88cc0*/  @P5 STG.E.U8 desc[UR32][R48.64], R59 ;  /* 0x0000003b30005986 */ /* 0x0001e4000c101120 */
[----:B0-----:R-:W-:-:S05]  /*88cd0*/  PRMT R59, R57, 0x7772, RZ ;  /* 0x00007772393b7816 */ /* 0x001fca00000000ff */
[----:B--2---:R0:W-:Y:S02]  /*88ce0*/  @P6 STG.E.U8 desc[UR32][R52.64], R59 ;  /* 0x0000003b34006986 */ /* 0x0041e4000c101120 */
[----:B0-----:R-:W-:Y:S02]  /*88cf0*/  PRMT R59, R57, 0x7773, RZ ;  /* 0x00007773393b7816 */ /* 0x001fe400000000ff */
[----:B------:R-:W2:Y:S04]  /*88d00*/  LDL.LU R57, [R1+0x2bd4] ;  /* 0x002bd40001397983 */ /* 0x000ea80000300800 */
[----:B------:R0:W-:Y:S04]  /*88d10*/  @P0 STG.E.U8 desc[UR32][R54.64], R59 ;  /* 0x0000003b36000986 */ /* 0x0001e8000c101120 */
[----:B0-----:R-:W3:Y:S04]  /*88d20*/  LDL.LU.64 R54, [R1+0x1428] ;  /* 0x0014280001367983 */ /* 0x001ee80000300a00 */
[----:B------:R-:W4:Y:S04]  /*88d30*/  LDL.LU.64 R10, [R1+0x1420] ;  /* 0x00142000010a7983 */ /* 0x000f280000300a00 */
[----:B------:R-:W2:Y:S04]  /*88d40*/  LDL.LU.64 R8, [R1+0x1418] ;  /* 0x0014180001087983 */ /* 0x000ea80000300a00 */
[----:B------:R-:W3:Y:S04]  /*88d50*/  LDL.LU R5, [R1+0x148] ;  /* 0x0001480001057983 */ /* 0x000ee80000300800 */
[----:B------:R-:W2:Y:S04]  /*88d60*/  LDL.LU.64 R50, [R1+0x1410] ;  /* 0x0014100001327983 */ /* 0x000ea80000300a00 */
[----:B------:R-:W2:Y:S04]  /*88d70*/  LDL.LU.64 R48, [R1+0x1408] ;  /* 0x0014080001307983 */ /* 0x000ea80000300a00 */
[----:B------:R-:W2:Y:S04]  /*88d80*/  LDL.LU.64 R52, [R1+0x1400] ;  /* 0x0014000001347983 */ /* 0x000ea80000300a00 */
[----:B------:R-:W2:Y:S01]  /*88d90*/  LDL.LU R16, [R1+0x138] ;  /* 0x0001380001107983 */ /* 0x000ea20000300800 */
[----:B------:R-:W-:-:S02]  /*88da0*/  LOP3.LUT P4, RZ, R3, 0x8000, RZ, 0xc0, !PT ;  /* 0x0000800003ff7812 */ /* 0x000fc4000788c0ff */
[----:B------:R-:W-:Y:S02]  /*88db0*/  LOP3.LUT P1, RZ, R3, 0x20000000, RZ, 0xc0, !PT ;  /* 0x2000000003ff7812 */ /* 0x000fe4000782c0ff */
[----:B------:R-:W-:-:S11]  /*88dc0*/  LOP3.LUT R0, R0, 0xfffffff7, RZ, 0xc0, !PT ;  /* 0xfffffff700007812 */ /* 0x000fd600078ec0ff */
[----:B------:R-:W-:Y:S02]  /*88dd0*/  @P1 LOP3.LUT R0, R0, 0x8, RZ, 0xfc, !PT ;  /* 0x0000000800001812 */ /* 0x000fe400078efcff */
        /* <DEDUP_REMOVED lines=10> */
[----:B------:R-:W-:Y:S02]  /*88e80*/  LOP3.LUT R0, R0, 0xffffff7f, RZ, 0xc0, !PT ;  /* 0xffffff7f00007812 */ /* 0x000fe400078ec0ff */
[----:B---3--:R-:W-:-:S05]  /*88e90*/  PRMT R59, R5, 0x7770, RZ ;  /* 0x00007770053b7816 */ /* 0x008fca00000000ff */
[----:B------:R0:W-:Y:S04]  /*88ea0*/  @P4 STG.E.U8 desc[UR32][R54.64], R59 ;  /* 0x0000003b36004986 */ /* 0x0001e8000c101120 */
[----:B0-----:R-:W3:Y:S04]  /*88eb0*/  LDL.LU.64 R54, [R1+0x13e8] ;  /* 0x0013e80001367983 */ /* 0x001ee80000300a00 */
[----:B------:R-:W3:Y:S04]  /*88ec0*/  LDL.LU.64 R26, [R1+0x13c8] ;  /* 0x0013c800011a7983 */ /* 0x000ee80000300a00 */
[----:B------:R-:W3:Y:S04]  /*88ed0*/  LDL.LU R17, [R1+0x128] ;  /* 0x0001280001117983 */ /* 0x000ee80000300800 */
[----:B------:R-:W3:Y:S01]  /*88ee0*/  LDL.LU.64 R22, [R1+0x13b8] ;  /* 0x0013b80001167983 */ /* 0x000ee20000300a00 */
[----:B------:R-:W-:-:S02]  /*88ef0*/  @P1 LOP3.LUT R0, R0, 0x80, RZ, 0xfc, !PT ;  /* 0x0000008000001812 */ /* 0x000fc400078efcff */
[----:B------:R-:W-:Y:S01]  /*88f00*/  LOP3.LUT P1, RZ, R3, 0x1000000, RZ, 0xc0, !PT ;  /* 0x0100000003ff7812 */ /* 0x000fe2000782c0ff */
[----:B------:R-:W3:Y:S01]  /*88f10*/  LDL.LU.64 R20, [R1+0x1388] ;  /* 0x0013880001147983 */ /* 0x000ee20000300a00 */
[----:B------:R-:W-:-:S03]  /*88f20*/  LOP3.LUT R0, R0, 0xfffffeff, RZ, 0xc0, !PT ;  /* 0xfffffeff00007812 */ /* 0x000fc600078ec0ff */
[----:B------:R-:W3:Y:S01]  /*88f30*/  LDL.LU.64 R18, [R1+0x1340] ;  /* 0x0013400001127983 */ /* 0x000ee20000300a00 */
[C---:B------:R-:W-:Y:S02]  /*88f40*/  LOP3.LUT P5, RZ, R3.reuse, 0x10000, RZ, 0xc0, !PT ;  /* 0x0001000003ff7812 */ /* 0x040fe400078ac0ff */
[C---:B------:R-:W-:Y:S01]  /*88f50*/  LOP3.LUT P6, RZ, R3.reuse, 0x80000, RZ, 0xc0, !PT ;  /* 0x0008000003ff7812 */ /* 0x040fe200078cc0ff */
[----:B------:R-:W3:Y:S04]  /*88f60*/  LDL.LU.64 R14, [R1+0x1228] ;  /* 0x00122800010e7983 */ /* 0x000ee80000300a00 */
[----:B------:R-:W-:Y:S02]  /*88f70*/  @P1 LOP3.LUT R0, R0, 0x100, RZ, 0xfc, !PT ;  /* 0x0000010000001812 */ /* 0x000fe400078efcff */
[----:B------:R-:W-:-:S02]  /*88f80*/  LOP3.LUT P1, RZ, R3, 0x800000, RZ, 0xc0, !PT ;  /* 0x0080000003ff7812 */ /* 0x000fc4000782c0ff */
[----:B------:R-:W-:Y:S02]  /*88f90*/  LOP3.LUT R0, R0, 0xfffffdff, RZ, 0xc0, !PT ;  /* 0xfffffdff00007812 */ /* 0x000fe400078ec0ff */
[----:B------:R-:W-:-:S09]  /*88fa0*/  PRMT R59, R5, 0x7771, RZ ;  /* 0x00007771053b7816 */ /* 0x000fd200000000ff */
[----:B------:R-:W-:Y:S02]  /*88fb0*/  @P1 LOP3.LUT R0, R0, 0x200, RZ, 0xfc, !PT ;  /* 0x0000020000001812 */ /* 0x000fe400078efcff */
[C---:B------:R-:W-:Y:S01]  /*88fc0*/  LOP3.LUT P1, RZ, R3.reuse, 0x400000, RZ, 0xc0, !PT ;  /* 0x0040000003ff7812 */ /* 0x040fe2000782c0ff */
[----:B----4-:R0:W-:Y:S01]  /*88fd0*/  @P5 STG.E.U8 desc[UR32][R10.64], R59 ;  /* 0x0000003b0a005986 */ /* 0x0101e2000c101120 */
[----:B------:R-:W-:Y:S02]  /*88fe0*/  LOP3.LUT P0, RZ, R3, 0x100000, RZ, 0xc0, !PT ;  /* 0x0010000003ff7812 */ /* 0x000fe4000780c0ff */
[----:B------:R-:W-:Y:S02]  /*88ff0*/  LOP3.LUT R0, R0, 0xfffffbff, RZ, 0xc0, !PT ;  /* 0xfffffbff00007812 */ /* 0x000fe400078ec0ff */
[----:B0-----:R-:W-:Y:S01]  /*89000*/  PRMT R59, R5, 0x7772, RZ ;  /* 0x00007772053b7816 */ /* 0x001fe200000000ff */
[----:B------:R-:W4:Y:S06]  /*89010*/  LDL.LU.64 R10, [R1+0x1338] ;  /* 0x00133800010a7983 */ /* 0x000f2c0000300a00 */
[----:B------:R-:W-:-:S02]  /*89020*/  @P1 LOP3.LUT R0, R0, 0x400, RZ, 0xfc, !PT ;  /* 0x0000040000001812 */ /* 0x000fc400078efcff */
[----:B------:R-:W-:Y:S01]  /*89030*/  LOP3.LUT P1, RZ, R3, 0x200000, RZ, 0xc0, !PT ;  /* 0x0020000003ff7812 */ /* 0x000fe2000782c0ff */
[----:B--2---:R0:W-:Y:S02]  /*89040*/  @P6 STG.E.U8 desc[UR32][R8.64], R59 ;  /* 0x0000003b08006986 */ /* 0x0041e4000c101120 */
[----:B0-----:R-:W-:Y:S02]  /*89050*/  PRMT R59, R5, 0x7773, RZ ;  /* 0x00007773053b7816 */ /* 0x001fe400000000ff */
[----:B------:R-:W2:Y:S04]  /*89060*/  LDL.LU.64 R8, [R1+0x1330] ;  /* 0x0013300001087983 */ /* 0x000ea80000300a00 */
[----:B------:R0:W-:Y:S04]  /*89070*/  @P0 STG.E.U8 desc[UR32][R50.64], R59 ;  /* 0x0000003b32000986 */ /* 0x0001e8000c101120 */
[----:B------:R-:W2:Y:S01]  /*89080*/  LDL.LU.64 R4, [R1+0x1328] ;  /* 0x0013280001047983 */ /* 0x000ea20000300a00 */
[----:B0-----:R-:W-:-:S03]  /*89090*/  PRMT R59, R16, 0x7770, RZ ;  /* 0x00007770103b7816 */ /* 0x001fc600000000ff */
[----:B------:R-:W2:Y:S04]  /*890a0*/  LDL.LU.64 R50, [R1+0x1320] ;  /* 0x0013200001327983 */ /* 0x000ea80000300a00 */
[----:B------:R0:W-:Y:S01]  /*890b0*/  @P1 STG.E.U8 desc[UR32][R48.64], R59 ;  /* 0x0000003b30001986 */ /* 0x0001e2000c101120 */
[----:B------:R-:W-:Y:S02]  /*890c0*/  LOP3.LUT P1, RZ, R0, 0x400, RZ, 0xc0, !PT ;  /* 0x0000040000ff7812 */ /* 0x000fe4000782c0ff */
[----:B0-----:R-:W-:Y:S01]  /*890d0*/  PRMT R59, R16, 0x7771, RZ ;  /* 0x00007771103b7816 */ /* 0x001fe200000000ff */
[----:B------:R-:W2:Y:S10]  /*890e0*/  LDL.LU.64 R48, [R1+0x1318] ;  /* 0x0013180001307983 */ /* 0x000eb40000300a00 */
[----:B------:R0:W-:Y:S01]  /*890f0*/  @P1 STG.E.U8 desc[UR32][R52.64], R59 ;  /* 0x0000003b34001986 */ /* 0x0001e2000c101120 */
[----:B------:R-:W-:-:S03]  /*89100*/  LOP3.LUT P1, RZ, R0, 0x200, RZ, 0xc0, !PT ;  /* 0x0000020000ff7812 */ /* 0x000fc6000782c0ff */
[----:B0-----:R-:W2:Y:S01]  /*89110*/  LDL.LU.64 R52, [R1+0x1310] ;  /* 0x0013100001347983 */ /* 0x001ea20000300a00 */
[----:B------:R-:W-:-:S09]  /*89120*/  PRMT R59, R16, 0x7772, RZ ;  /* 0x00007772103b7816 */ /* 0x000fd200000000ff */
[----:B---3--:R0:W-:Y:S04]  /*89130*/  @P1 STG.E.U8 desc[UR32][R54.64], R59 ;  /* 0x0000003b36001986 */ /* 0x0081e8000c101120 */
[----:B0-----:R-:W3:Y:S01]  /*89140*/  LDL.LU.64 R54, [R1+0x1308] ;  /* 0x0013080001367983 */ /* 0x001ee20000300a00 */
[----:B------:R-:W-:Y:S02]  /*89150*/  LOP3.LUT P1, RZ, R0, 0x100, RZ, 0xc0, !PT ;  /* 0x0000010000ff7812 */ /* 0x000fe4000782c0ff */
[----:B------:R-:W-:-:S11]  /*89160*/  PRMT R59, R16, 0x7773, RZ ;  /* 0x00007773103b7816 */ /* 0x000fd600000000ff */
[----:B------:R0:W-:Y:S01]  /*89170*/  @P1 STG.E.U8 desc[UR32][R26.64], R59 ;  /* 0x0000003b1a001986 */ /* 0x0001e2000c101120 */
[----:B------:R-:W-:Y:S02]  /*89180*/  LOP3.LUT P1, RZ, R0, 0x80, RZ, 0xc0, !PT ;  /* 0x0000008000ff7812 */ /* 0x000fe4000782c0ff */
[----:B0-----:R-:W-:-:S11]  /*89190*/  PRMT R59, R17, 0x7770, RZ ;  /* 0x00007770113b7816 */ /* 0x001fd600000000ff */
        /* <DEDUP_REMOVED lines=11> */
[C---:B------:R-:W-:Y:S02]  /*89250*/  LOP3.LUT P2, RZ, R3.reuse, 0x40000000, RZ, 0xc0, !PT ;  /* 0x4000000003ff7812 */ /* 0x040fe4000784c0ff */
[----:B------:R-:W-:Y:S02]  /*89260*/  LOP3.LUT P3, RZ, R3, 0x80000000, RZ, 0xc0, !PT ;  /* 0x8000000003ff7812 */ /* 0x000fe4000786c0ff */
[----:B0-----:R-:W-:-:S07]  /*89270*/  PRMT R59, R58, 0x7770, RZ ;  /* 0x000077703a3b7816 */ /* 0x001fce00000000ff */
[----:B----4-:R0:W-:Y:S01]  /*89280*/  @P1 STG.E.U8 desc[UR32][R10.64], R59 ;  /* 0x0000003b0a001986 */ /* 0x0101e2000c101120 */
[----:B------:R-:W-:Y:S02]  /*89290*/  LOP3.LUT P4, RZ, R57, 0x1, RZ, 0xc0, !PT ;  /* 0x0000000139ff7812 */ /* 0x000fe4000788c0ff */
[----:B0-----:R-:W-:-:S05]  /*892a0*/  PRMT R59, R58, 0x7771, RZ ;  /* 0x000077713a3b7816 */ /* 0x001fca00000000ff */
[----:B--2---:R0:W-:Y:S01]  /*892b0*/  @P2 STG.E.U8 desc[UR32][R8.64], R59 ;  /* 0x0000003b08002986 */ /* 0x0041e2000c101120 */
[----:B------:R-:W-:Y:S02]  /*892c0*/  LOP3.LUT P5, RZ, R57, 0x2, RZ, 0xc0, !PT ;  /* 0x0000000239ff7812 */ /* 0x000fe400078ac0ff */
[----:B0-----:R-:W-:-:S05]  /*892d0*/  PRMT R59, R58, 0x7772, RZ ;  /* 0x000077723a3b7816 */ /* 0x001fca00000000ff */
[----:B------:R0:W-:Y:S01]  /*892e0*/  @P3 STG.E.U8 desc[UR32][R4.64], R59 ;  /* 0x0000003b04003986 */ /* 0x0001e2000c101120 */
[C---:B------:R-:W-:Y:S02]  /*892f0*/  LOP3.LUT P6, RZ, R57.reuse, 0x4, RZ, 0xc0, !PT ;  /* 0x0000000439ff7812 */ /* 0x040fe400078cc0ff */
[----:B0-----:R-:W-:Y:S02]  /*89300*/  PRMT R59, R58, 0x7773, RZ ;  /* 0x000077733a3b7816 */ /* 0x001fe400000000ff */
[----:B------:R-:W-:Y:S01]  /*89310*/  LOP3.LUT P0, RZ, R57, 0x8, RZ, 0xc0, !PT ;  /* 0x0000000839ff7812 */ /* 0x000fe2000780c0ff */
[----:B------:R-:W2:Y:S04]  /*89320*/  LDL.LU R58, [R1+0x2bd0] ;  /* 0x002bd000013a7983 */ /* 0x000ea80000300800 */
[----:B------:R0:W-:Y:S02]  /*89330*/  @P4 STG.E.U8 desc[UR32][R50.64], R59 ;  /* 0x0000003b32004986 */ /* 0x0001e4000c101120 */
[----:B0-----:R-:W-:-:S05]  /*89340*/  PRMT R59, R6, 0x7770, RZ ;  /* 0x00007770063b7816 */ /* 0x001fca00000000ff */
[----:B------:R0:W-:Y:S02]  /*89350*/  @P5 STG.E.U8 desc[UR32][R48.64], R59 ;  /* 0x0000003b30005986 */ /* 0x0001e4000c101120 */
[----:B0-----:R-:W-:-:S05]  /*89360*/  PRMT R59, R6, 0x7771, RZ ;  /* 0x00007771063b7816 */ /* 0x001fca00000000ff */
[----:B------:R0:W-:Y:S02]  /*89370*/  @P6 STG.E.U8 desc[UR32][R52.64], R59 ;  /* 0x0000003b34006986 */ /* 0x0001e4000c101120 */
[----:B0-----:R-:W-:-:S05]  /*89380*/  PRMT R59, R6, 0x7772, RZ ;  /* 0x00007772063b7816 */ /* 0x001fca00000000ff */
[----:B---3--:R0:W-:Y:S04]  /*89390*/  @P0 STG.E.U8 desc[UR32][R54.64], R59 ;  /* 0x0000003b36000986 */ /* 0x0081e8000c101120 */
[----:B0-----:R-:W3:Y:S04]  /*893a0*/  LDL.LU.64 R54, [R1+0x1380] ;  /* 0x0013800001367983 */ /* 0x001ee80000300a00 */
[----:B------:R-:W4:Y:S04]  /*893b0*/  LDL.LU.64 R8, [R1+0x1378] ;  /* 0x0013780001087983 */ /* 0x000f280000300a00 */
[----:B------:R-:W4:Y:S04]  /*893c0*/  LDL.LU.64 R4, [R1+0x1370] ;  /* 0x0013700001047983 */ /* 0x000f280000300a00 */
[----:B------:R-:W4:Y:S04]  /*893d0*/  LDL.LU.64 R50, [R1+0x1368] ;  /* 0x0013680001327983 */ /* 0x000f280000300a00 */
[----:B------:R-:W4:Y:S01]  /*893e0*/  LDL.LU.64 R48, [R1+0x1360] ;  /* 0x0013600001307983 */ /* 0x000f220000300a00 */
[----:B------:R-:W-:-:S03]  /*893f0*/  LOP3.LUT P4, RZ, R57, 0x10, RZ, 0xc0, !PT ;  /* 0x0000001039ff7812 */ /* 0x000fc6000788c0ff */
[----:B------:R-:W4:Y:S01]  /*89400*/  LDL.LU.64 R52, [R1+0x1358] ;  /* 0x0013580001347983 */ /* 0x000f220000300a00 */
[----:B------:R-:W-:-:S03]  /*89410*/  PRMT R59, R6, 0x7773, RZ ;  /* 0x00007773063b7816 */ /* 0x000fc600000000ff */
[----:B------:R-:W4:Y:S01]  /*89420*/  LDL.LU R6, [R1+0x2bcc] ;  /* 0x002bcc0001067983 */ /* 0x000f220000300800 */
[C---:B------:R-:W-:Y:S02]  /*89430*/  LOP3.LUT P1, RZ, R57.reuse, 0x10000, RZ, 0xc0, !PT ;  /* 0x0001000039ff7812 */ /* 0x040fe4000782c0ff */
[----:B------:R-:W-:Y:S02]  /*89440*/  LOP3.LUT R0, R0, 0xfffffffe, RZ, 0xc0, !PT ;  /* 0xfffffffe00007812 */ /* 0x000fe400078ec0ff */
[C---:B------:R-:W-:Y:S02]  /*89450*/  LOP3.LUT P5, RZ, R57.reuse, 0x20, RZ, 0xc0, !PT ;  /* 0x0000002039ff7812 */ /* 0x040fe400078ac0ff */
[C---:B------:R-:W-:Y:S02]  /*89460*/  LOP3.LUT P6, RZ, R57.reuse, 0x40, RZ, 0xc0, !PT ;  /* 0x0000004039ff7812 */ /* 0x040fe400078cc0ff */
[----:B------:R-:W-:Y:S02]  /*89470*/  LOP3.LUT P0, RZ, R57, 0x80, RZ, 0xc0, !PT ;  /* 0x0000008039ff7812 */ /* 0x000fe4000780c0ff */
[----:B--2---:R-:W-:Y:S01]  /*89480*/  LOP3.LUT R58, R58, 0xf7ffffff, RZ, 0xc0, !PT ;  /* 0xf7ffffff3a3a7812 */ /* 0x004fe200078ec0ff */
[----:B---3--:R0:W-:Y:S04]  /*89490*/  @P4 STG.E.U8 desc[UR32][R54.64], R59 ;  /* 0x0000003b36004986 */ /* 0x0081e8000c101120 */
[----:B0-----:R-:W2:Y:S04]  /*894a0*/  LDL.LU.64 R54, [R1+0x12d8] ;  /* 0x0012d80001367983 */ /* 0x001ea80000300a00 */
[----:B------:R-:W3:Y:S01]  /*894b0*/  LDL.LU.64 R22, [R1+0x12c8] ;  /* 0x0012c80001167983 */ /* 0x000ee20000300a00 */
[----:B------:R-:W-:-:S02]  /*894c0*/  @P1 LOP3.LUT R58, R58, 0x8000000, RZ, 0xfc, !PT ;  /* 0x080000003a3a1812 */ /* 0x000fc400078efcff */
[C---:B------:R-:W-:Y:S01]  /*894d0*/  LOP3.LUT P1, RZ, R57.reuse, 0x8000, RZ, 0xc0, !PT ;  /* 0x0000800039ff7812 */ /* 0x040fe2000782c0ff */
[----:B------:R-:W3:Y:S01]  /*894e0*/  LDL.LU.64 R20, [R1+0x11a8] ;  /* 0x0011a80001147983 */ /* 0x000ee20000300a00 */
[----:B------:R-:W-:Y:S02]  /*894f0*/  LOP3.LUT R58, R58, 0xefffffff, RZ, 0xc0, !PT ;  /* 0xefffffff3a3a7812 */ /* 0x000fe400078ec0ff */
[----:B------:R-:W-:Y:S01]  /*89500*/  PRMT R59, R56, 0x7770, RZ ;  /* 0x00007770383b7816 */ /* 0x000fe200000000ff */
[----:B------:R-:W3:Y:S08]  /*89510*/  LDL.LU.64 R18, [R1+0x12c0] ;  /* 0x0012c00001127983 */ /* 0x000ef00000300a00 */
[----:B------:R-:W-:Y:S01]  /*89520*/  @P1 LOP3.LUT R58, R58, 0x10000000, RZ, 0xfc, !PT ;  /* 0x100000003a3a1812 */ /* 0x000fe200078efcff */
[----:B----4-:R0:W-:Y:S01]  /*89530*/  @P5 STG.E.U8 desc[UR32][R8.64], R59 ;  /* 0x0000003b08005986 */ /* 0x0101e2000c101120 */
[----:B------:R-:W-:-:S02]  /*89540*/  LOP3.LUT P1, RZ, R57, 0x4000, RZ, 0xc0, !PT ;  /* 0x0000400039ff7812 */ /* 0x000fc4000782c0ff */
[----:B------:R-:W-:Y:S01]  /*89550*/  LOP3.LUT R58, R58, 0xdfffffff, RZ, 0xc0, !PT ;  /* 0xdfffffff3a3a7812 */ /* 0x000fe200078ec0ff */
[----:B------:R-:W4:Y:S04]  /*89560*/  LDL.LU.64 R16, [R1+0x12b8] ;  /* 0x0012b80001107983 */ /* 0x000f280000300a00 */
[----:B------:R-:W4:Y:S06]  /*89570*/  LDL.LU.64 R14, [R1+0x12b0] ;  /* 0x0012b000010e7983 */ /* 0x000f2c0000300a00 */
[----:B------:R-:W-:-:S02]  /*89580*/  @P1 LOP3.LUT R58, R58, 0x20000000, RZ, 0xfc, !PT ;  /* 0x200000003a3a1812 */ /* 0x000fc400078efcff */
[----:B------:R-:W-:Y:S02]  /*89590*/  LOP3.LUT P1, RZ, R57, 0x2000, RZ, 0xc0, !PT ;  /* 0x0000200039ff7812 */ /* 0x000fe4000782c0ff */
[----:B------:R-:W-:-:S11]  /*895a0*/  LOP3.LUT R58, R58, 0xbfffffff, RZ, 0xc0, !PT ;  /* 0xbfffffff3a3a7812 */ /* 0x000fd600078ec0ff */
[----:B------:R-:W-:Y:S02]  /*895b0*/  @P1 LOP3.LUT R58, R58, 0x40000000, RZ, 0xfc, !PT ;  /* 0x400000003a3a1812 */ /* 0x000fe400078efcff */
[----:B------:R-:W-:Y:S02]  /*895c0*/  LOP3.LUT P1, RZ, R57, 0x1000, RZ, 0xc0, !PT ;  /* 0x0000100039ff7812 */ /* 0x000fe4000782c0ff */
[----:B------:R-:W-:-:S11]  /*895d0*/  LOP3.LUT R58, R58, 0x7fffffff, RZ, 0xc0, !PT ;  /* 0x7fffffff3a3a7812 */ /* 0x000fd600078ec0ff */
[----:B------:R-:W-:Y:S02]  /*895e0*/  @P1 LOP3.LUT R58, R58, 0x80000000, RZ, 0xfc, !PT ;  /* 0x800000003a3a1812 */ /* 0x000fe400078efcff */
[----:B------:R-:W-:-:S13]  /*895f0*/  LOP3.LUT P1, RZ, R57, 0x800, RZ, 0xc0, !PT ;  /* 0x0000080039ff7812 */ /* 0x000fda000782c0ff */
[----:B------:R-:W-:Y:S02]  /*89600*/  @P1 LOP3.LUT R0, R0, 0x1, RZ, 0xfc, !PT ;  /* 0x0000000100001812 */ /* 0x000fe400078efcff */
[----:B------:R-:W-:Y:S02]  /*89610*/  LOP3.LUT P1, RZ, R57, 0x400, RZ, 0xc0, !PT ;  /* 0x0000040039ff7812 */ /* 0x000fe4000782c0ff */
[----:B------:R-:W-:-:S11]  /*89620*/  LOP3.LUT R0, R0, 0xfffffffd, RZ, 0xc0, !PT ;  /* 0xfffffffd00007812 */ /* 0x000fd600078ec0ff */
[----:B------:R-:W-:Y:S02]  /*89630*/  @P1 LOP3.LUT R0, R0, 0x2, RZ, 0xfc, !PT ;  /* 0x0000000200001812 */ /* 0x000fe400078efcff */
[----:B------:R-:W-:Y:S02]  /*89640*/  LOP3.LUT P1, RZ, R57, 0x200, RZ, 0xc0, !PT ;  /* 0x0000020039ff7812 */ /* 0x000fe4000782c0ff */
[----:B------:R-:W-:Y:S02]  /*89650*/  LOP3.LUT R0, R0, 0xfffffffb, RZ, 0xc0, !PT ;  /* 0xfffffffb00007812 */ /* 0x000fe400078ec0ff */
[----:B0-----:R-:W-:-:S05]  /*89660*/  PRMT R59, R56, 0x7771, RZ ;  /* 0x00007771383b7816 */ /* 0x001fca00000000ff */
[----:B------:R0:W-:Y:S04]  /*89670*/  @P6 STG.E.U8 desc[UR32][R4.64], R59 ;  /* 0x0000003b04006986 */ /* 0x0001e8000c101120 */
[----:B------:R-:W-:Y:S02]  /*89680*/  @P1 LOP3.LUT R0, R0, 0x4, RZ, 0xfc, !PT ;  /* 0x0000000400001812 */ /* 0x000fe400078efcff */
[----:B------:R-:W-:Y:S02]  /*89690*/  LOP3.LUT P1, RZ, R57, 0x100, RZ, 0xc0, !PT ;  /* 0x0000010039ff7812 */ /* 0x000fe4000782c0ff */
[----:B0-----:R-:W-:-:S05]  /*896a0*/  PRMT R59, R56, 0x7772, RZ ;  /* 0x00007772383b7816 */ /* 0x001fca00000000ff */
[----:B------:R0:W-:Y:S02]  /*896b0*/  @P0 STG.E.U8 desc[UR32][R50.64], R59 ;  /* 0x0000003b32000986 */ /* 0x0001e4000c101120 */
[----:B0-----:R-:W-:Y:S02]  /*896c0*/  PRMT R59, R56, 0x7773, RZ ;  /* 0x00007773383b7816 */ /* 0x001fe400000000ff */
[----:B------:R-:W4:Y:S04]  /*896d0*/  LDL.LU R56, [R1+0x2bc8] ;  /* 0x002bc80001387983 */ /* 0x000f280000300800 */
[----:B------:R0:W-:Y:S01]  /*896e0*/  @P1 STG.E.U8 desc[UR32][R48.64], R59 ;  /* 0x0000003b30001986 */ /* 0x0001e2000c101120 */
[----:B------:R-:W-:-:S03]  /*896f0*/  LOP3.LUT P1, RZ, R0, 0x4, RZ, 0xc0, !PT ;  /* 0x0000000400ff7812 */ /* 0x000fc6000782c0ff */
[----:B------:R-:W4:Y:S04]  /*89700*/  LDL.LU.64 R10, [R1+0x12a8] ;  /* 0x0012a800010a7983 */ /* 0x000f280000300a00 */
[----:B------:R-:W4:Y:S01]  /*89710*/  LDL.LU.64 R8, [R1+0x12a0] ;  /* 0x0012a00001087983 */ /* 0x000f220000300a00 */
[----:B0-----:R-:W-:-:S03]  /*89720*/  PRMT R59, R7, 0x7770, RZ ;  /* 0x00007770073b7816 */ /* 0x001fc600000000ff */
[----:B------:R-:W4:Y:S04]  /*89730*/  LDL.LU.64 R4, [R1+0x1298] ;  /* 0x0012980001047983 */ /* 0x000f280000300a00 */
[----:B------:R0:W-:Y:S01]  /*89740*/  @P1 STG.E.U8 desc[UR32][R52.64], R59 ;  /* 0x0000003b34001986 */ /* 0x0001e2000c101120 */
[----:B------:R-:W-:-:S03]  /*89750*/  LOP3.LUT P1, RZ, R0, 0x2, RZ, 0xc0, !PT ;  /* 0x0000000200ff7812 */ /* 0x000fc6000782c0ff */
[----:B------:R-:W4:Y:S04]  /*89760*/  LDL.LU.64 R50, [R1+0x1290] ;  /* 0x0012900001327983 */ /* 0x000f280000300a00 */
[----:B------:R-:W4:Y:S01]  /*89770*/  LDL.LU.64 R48, [R1+0x1288] ;  /* 0x0012880001307983 */ /* 0x000f220000300a00 */
[----:B0-----:R-:W-:-:S03]  /*89780*/  PRMT R59, R7, 0x7771, RZ ;  /* 0x00007771073b7816 */ /* 0x001fc600000000ff */
[----:B------:R-:W4:Y:S04]  /*89790*/  LDL.LU.64 R52, [R1+0x1280] ;  /* 0x0012800001347983 */ /* 0x000f280000300a00 */
[----:B--2---:R0:W-:Y:S01]  /*897a0*/  @P1 STG.E.U8 desc[UR32][R54.64], R59 ;  /* 0x0000003b36001986 */ /* 0x0041e2000c101120 */
[----:B------:R-:W-:Y:S02]  /*897b0*/  LOP3.LUT P1, RZ, R0, 0x1, RZ, 0xc0, !PT ;  /* 0x0000000100ff7812 */ /* 0x000fe4000782c0ff */
[C---:B------:R-:W-:Y:S01]  /*897c0*/  PRMT R0, R7.reuse, 0x7772, RZ ;  /* 0x0000777207007816 */ /* 0x040fe200000000ff */
[----:B0-----:R-:W2:Y:S10]  /*897d0*/  LDL.LU.64 R54, [R1+0x1278] ;  /* 0x0012780001367983 */ /* 0x001eb40000300a00 */
[----:B---3--:R0:W-:Y:S02]  /*897e0*/  @P1 STG.E.U8 desc[UR32][R22.64], R0 ;  /* 0x0000000016001986 */ /* 0x0081e4000c101120 */
[----:B0-----:R-:W-:-:S02]  /*897f0*/  PRMT R0, R7, 0x7773, RZ ;  /* 0x0000777307007816 */ /* 0x001fc400000000ff */
[----:B------:R-:W3:Y:S01]  /*89800*/  LDL.LU R7, [R1+0x2bc4] ;  /* 0x002bc40001077983 */ /* 0x000ee20000300800 */
[----:B------:R-:W-:-:S13]  /*89810*/  LOP3.LUT P1, RZ, R58, 0x80000000, RZ, 0xc0, !PT ;  /* 0x800000003aff7812 */ /* 0x000fda000782c0ff */
[----:B------:R4:W-:Y:S01]  /*89820*/  @P1 STG.E.U8 desc[UR32][R20.64], R0 ;  /* 0x0000000014001986 */ /* 0x0009e2000c101120 */
[----:B------:R-:W-:Y:S02]  /*89830*/  LOP3.LUT P1, RZ, R58, 0x40000000, RZ, 0xc0, !PT ;  /* 0x400000003aff7812 */ /* 0x000fe4000782c0ff */
[----:B------:R-:W-:Y:S02]  /*89840*/  LOP3.LUT P2, RZ, R57, 0x20000, RZ, 0xc0, !PT ;  /* 0x0002000039ff7812 */ /* 0x000fe4000784c0ff */
[----:B----4-:R-:W-:-:S09]  /*89850*/  PRMT R0, R56, 0x7770, RZ ;  /* 0x0000777038007816 */ /* 0x010fd200000000ff */
        /* <DEDUP_REMOVED lines=8> */
[----:B0-----:R-:W-:Y:S02]  /*898e0*/  PRMT R0, R56, 0x7773, RZ ;  /* 0x0000777338007816 */ /* 0x001fe400000000ff */
[----:B------:R-:W4:Y:S09]  /*898f0*/  LDL.LU R56, [R1+0x2bc0] ;  /* 0x002bc00001387983 */ /* 0x000f320000300800 */
[----:B------:R3:W-:Y:S02]  /*89900*/  @P1 STG.E.U8 desc[UR32][R10.64], R0 ;  /* 0x000000000a001986 */ /* 0x0007e4000c101120 */
[----:B---3--:R-:W-:-:S05]  /*89910*/  PRMT R0, R7, 0x7770, RZ ;  /* 0x0000777007007816 */ /* 0x008fca00000000ff */
[----:B------:R0:W-:Y:S04]  /*89920*/  @P2 STG.E.U8 desc[UR32][R8.64], R0 ;  /* 0x0000000008002986 */ /* 0x0001e8000c101120 */
[----:B0-----:R-:W3:Y:S01]  /*89930*/  LDL.LU.64 R8, [R1+0x1270] ;  /* 0x0012700001087983 */ /* 0x001ee20000300a00 */
[C---:B------:R-:W-:Y:S02]  /*89940*/  LOP3.LUT P3, RZ, R57.reuse, 0x40000, RZ, 0xc0, !PT ;  /* 0x0004000039ff7812 */ /* 0x040fe4000786c0ff */
[----:B------:R-:W-:Y:S02]  /*89950*/  LOP3.LUT P4, RZ, R57, 0x80000, RZ, 0xc0, !PT ;  /* 0x0008000039ff7812 */ /* 0x000fe4000788c0ff */
[----:B------:R-:W-:Y:S02]  /*89960*/  PRMT R0, R7, 0x7771, RZ ;  /* 0x0000777107007816 */ /* 0x000fe400000000ff */
[----:B------:R-:W-:-:S02]  /*89970*/  LOP3.LUT P5, RZ, R57, 0x100000, RZ, 0xc0, !PT ;  /* 0x0010000039ff7812 */ /* 0x000fc400078ac0ff */
[----:B------:R-:W-:-:S05]  /*89980*/  LOP3.LUT P6, RZ, R57, 0x200000, RZ, 0xc0, !PT ;  /* 0x0020000039ff7812 */ /* 0x000fca00078cc0ff */
[----:B------:R0:W-:Y:S01]  /*89990*/  @P3 STG.E.U8 desc[UR32][R4.64], R0 ;  /* 0x0000000004003986 */ /* 0x0001e2000c101120 */
[----:B------:R-:W-:Y:S02]  /*899a0*/  LOP3.LUT P0, RZ, R57, 0x400000, RZ, 0xc0, !PT ;  /* 0x0040000039ff7812 */ /* 0x000fe4000780c0ff */
[----:B0-----:R-:W-:-:S05]  /*899b0*/  PRMT R0, R7, 0x7772, RZ ;  /* 0x0000777207007816 */ /* 0x001fca00000000ff */
[----:B------:R0:W-:Y:S02]  /*899c0*/  @P4 STG.E.U8 desc[UR32][R50.64], R0 ;  /* 0x0000000032004986 */ /* 0x0001e4000c101120 */
[----:B0-----:R-:W-:-:S05]  /*899d0*/  PRMT R0, R7, 0x7773, RZ ;  /* 0x0000777307007816 */ /* 0x001fca00000000ff */
[----:B------:R0:W-:Y:S02]  /*899e0*/  @P5 STG.E.U8 desc[UR32][R48.64], R0 ;  /* 0x0000000030005986 */ /* 0x0001e4000c101120 */
[----:B0-----:R-:W-:-:S05]  /*899f0*/  PRMT R0, R6, 0x7770, RZ ;  /* 0x0000777006007816 */ /* 0x001fca00000000ff */
[----:B------:R0:W-:Y:S02]  /*89a00*/  @P6 STG.E.U8 desc[UR32][R52.64], R0 ;  /* 0x0000000034006986 */ /* 0x0001e4000c101120 */
[----:B0-----:R-:W-:-:S05]  /*89a10*/  PRMT R0, R6, 0x7771, RZ ;  /* 0x0000777106007816 */ /* 0x001fca00000000ff */
[----:B--2---:R0:W-:Y:S04]  /*89a20*/  @P0 STG.E.U8 desc[UR32][R54.64], R0 ;  /* 0x0000000036000986 */ /* 0x0041e8000c101120 */
[----:B0-----:R-:W2:Y:S04]  /*89a30*/  LDL.LU.64 R54, [R1+0x1268] ;  /* 0x0012680001367983 */ /* 0x001ea80000300a00 */
[----:B------:R-:W2:Y:S04]  /*89a40*/  LDL.LU.64 R48, [R1+0x1258] ;  /* 0x0012580001307983 */ /* 0x000ea80000300a00 */
[----:B------:R-:W2:Y:S04]  /*89a50*/  LDL.LU.64 R10, [R1+0x1238] ;  /* 0x00123800010a7983 */ /* 0x000ea80000300a00 */
[----:B------:R-:W2:Y:S04]  /*89a60*/  LDL.LU.64 R4, [R1+0x1220] ;  /* 0x0012200001047983 */ /* 0x000ea80000300a00 */
[----:B------:R-:W2:Y:S01]  /*89a70*/  LDL.LU R51, [R1+0x12c] ;  /* 0x00012c0001337983 */ /* 0x000ea20000300800 */
[----:B------:R-:W-:-:S03]  /*89a80*/  LOP3.LUT P4, RZ, R57, 0x800000, RZ, 0xc0, !PT ;  /* 0x0080000039ff7812 */ /* 0x000fc6000788c0ff */
[----:B------:R-:W2:Y:S01]  /*89a90*/  LDL.LU.64 R52, [R1+0x1188] ;  /* 0x0011880001347983 */ /* 0x000ea20000300a00 */
[----:B------:R-:W-:Y:S02]  /*89aa0*/  PRMT R0, R6, 0x7772, RZ ;  /* 0x0000777206007816 */ /* 0x000fe400000000ff */
[----:B------:R-:W-:Y:S02]  /*89ab0*/  LOP3.LUT R58, R58, 0xfff7ffff, RZ, 0xc0, !PT ;  /* 0xfff7ffff3a3a7812 */ /* 0x000fe400078ec0ff */
[----:B----4-:R-:W-:-:S05]  /*89ac0*/  LOP3.LUT P1, RZ, R56, 0x8, RZ, 0xc0, !PT ;  /* 0x0000000838ff7812 */ /* 0x010fca000782c0ff */
[----:B---3--:R0:W-:Y:S04]  /*89ad0*/  @P4 STG.E.U8 desc[UR32][R8.64], R0 ;  /* 0x0000000008004986 */ /* 0x0081e8000c101120 */
[----:B0-----:R-:W3:Y:S01]  /*89ae0*/  LDL.LU R8, [R1+0x11c] ;  /* 0x00011c0001087983 */ /* 0x001ee20000300800 */
[----:B------:R-:W-:-:S03]  /*89af0*/  PRMT R0, R6, 0x7773, RZ ;  /* 0x0000777306007816 */ /* 0x000fc600000000ff */
[----:B------:R-:W4:Y:S01]  /*89b00*/  LDL.LU.64 R6, [R1+0x1218] ;  /* 0x0012180001067983 */ /* 0x000f220000300a00 */
[----:B------:R-:W-:Y:S02]  /*89b10*/  @P1 LOP3.LUT R58, R58, 0x80000, RZ, 0xfc, !PT ;  /* 0x000800003a3a1812 */ /* 0x000fe400078efcff */
[----:B------:R-:W-:Y:S02]  /*89b20*/  LOP3.LUT P1, RZ, R56, 0x4, RZ, 0xc0, !PT ;  /* 0x0000000438ff7812 */ /* 0x000fe4000782c0ff */
[----:B------:R-:W-:Y:S02]  /*89b30*/  LOP3.LUT R58, R58, 0xffefffff, RZ, 0xc0, !PT ;  /* 0xffefffff3a3a7812 */ /* 0x000fe400078ec0ff */
[----:B------:R-:W-:-:S09]  /*89b40*/  LOP3.LUT P5, RZ, R57, 0x1000000, RZ, 0xc0, !PT ;  /* 0x0100000039ff7812 */ /* 0x000fd200078ac0ff */
[----:B------:R-:W-:Y:S02]  /*89b50*/  @P1 LOP3.LUT R58, R58, 0x100000, RZ, 0xfc, !PT ;  /* 0x001000003a3a1812 */ /* 0x000fe400078efcff */
[----:B------:R-:W-:Y:S02]  /*89b60*/  LOP3.LUT P1, RZ, R56, 0x2, RZ, 0xc0, !PT ;  /* 0x0000000238ff7812 */ /* 0x000fe4000782c0ff */
[----:B------:R-:W-:-:S11]  /*89b70*/  LOP3.LUT R58, R58, 0xffdfffff, RZ, 0xc0, !PT ;  /* 0xffdfffff3a3a7812 */ /* 0x000fd600078ec0ff */
[----:B------:R-:W-:Y:S02]  /*89b80*/  @P1 LOP3.LUT R58, R58, 0x200000, RZ, 0xfc, !PT ;  /* 0x002000003a3a1812 */ /* 0x000fe400078efcff */
[----:B------:R-:W-:Y:S02]  /*89b90*/  LOP3.LUT P1, RZ, R56, 0x1, RZ, 0xc0, !PT ;  /* 0x0000000138ff7812 */ /* 0x000fe4000782c0ff */
[----:B------:R-:W-:-:S11]  /*89ba0*/  LOP3.LUT R58, R58, 0xffbfffff, RZ, 0xc0, !PT ;  /* 0xffbfffff3a3a7812 */ /* 0x000fd600078ec0ff */
[----:B------:R-:W-:Y:S02]  /*89bb0*/  @P1 LOP3.LUT R58, R58, 0x400000, RZ, 0xfc, !PT ;  /* 0x004000003a3a1812 */ /* 0x000fe400078efcff */
[C---:B------:R-:W-:Y:S02]  /*89bc0*/  LOP3.LUT P1, RZ, R57.reuse, 0x80000000, RZ, 0xc0, !PT ;  /* 0x8000000039ff7812 */ /* 0x040fe4000782c0ff */
[----:B------:R-:W-:Y:S02]  /*89bd0*/  LOP3.LUT R58, R58, 0xff7fffff, RZ, 0xc0, !PT ;  /* 0xff7fffff3a3a7812 */ /* 0x000fe400078ec0ff */
[----:B------:R-:W-:Y:S01]  /*89be0*/  LOP3.LUT P6, RZ, R57, 0x2000000, RZ, 0xc0, !PT ;  /* 0x0200000039ff7812 */ /* 0x000fe200078cc0ff */
[----:B--2---:R0:W-:Y:S04]  /*89bf0*/  @P5 STG.E.U8 desc[UR32][R54.64], R0 ;  /* 0x0000000036005986 */ /* 0x0041e8000c101120 */
[----:B0-----:R-:W2:Y:S04]  /*89c00*/  LDL.LU.64 R54, [R1+0x1210] ;  /* 0x0012100001367983 */ /* 0x001ea80000300a00 */
[----:B------:R-:W2:Y:S01]  /*89c10*/  LDL.LU.64 R26, [R1+0x1208] ;  /* 0x00120800011a7983 */ /* 0x000ea20000300a00 */
[----:B------:R-:W-:-:S02]  /*89c20*/  @P1 LOP3.LUT R58, R58, 0x800000, RZ, 0xfc, !PT ;  /* 0x008000003a3a1812 */ /* 0x000fc400078efcff */
[----:B------:R-:W-:Y:S01]  /*89c30*/  LOP3.LUT P1, RZ, R57, 0x40000000, RZ, 0xc0, !PT ;  /* 0x4000000039ff7812 */ /* 0x000fe2000782c0ff */
[----:B------:R-:W2:Y:S01]  /*89c40*/  LDL.LU.64 R22, [R1+0x1200] ;  /* 0x0012000001167983 */ /* 0x000ea20000300a00 */
[----:B------:R-:W-:Y:S02]  /*89c50*/  LOP3.LUT R58, R58, 0xfeffffff, RZ, 0xc0, !PT ;  /* 0xfeffffff3a3a7812 */ /* 0x000fe400078ec0ff */
[----:B------:R-:W-:-:S05]  /*89c60*/  PRMT R0, R51, 0x7770, RZ ;  /* 0x0000777033007816 */ /* 0x000fca00000000ff */
[----:B------:R0:W-:Y:S04]  /*89c70*/  @P6 STG.E.U8 desc[UR32][R48.64], R0 ;  /* 0x0000000030006986 */ /* 0x0001e8000c101120 */
[----:B------:R-:W-:Y:S02]  /*89c80*/  @P1 LOP3.LUT R58, R58, 0x1000000, RZ, 0xfc, !PT ;  /* 0x010000003a3a1812 */ /* 0x000fe400078efcff */
[----:B------:R-:W-:Y:S01]  /*89c90*/  LOP3.LUT P1, RZ, R57, 0x20000000, RZ, 0xc0, !PT ;  /* 0x2000000039ff7812 */ /* 0x000fe2000782c0ff */
[----:B0-----:R-:W2:Y:S01]  /*89ca0*/  LDL.LU R48, [R1+0x10c] ;  /* 0x00010c0001307983 */ /* 0x001ea20000300800 */
[----:B------:R-:W-:-:S03]  /*89cb0*/  LOP3.LUT R58, R58, 0xfdffffff, RZ, 0xc0, !PT ;  /* 0xfdffffff3a3a7812 */ /* 0x000fc600078ec0ff */
[----:B------:R-:W2:Y:S08]  /*89cc0*/  LDL.LU.64 R20, [R1+0x11f8] ;  /* 0x0011f80001147983 */ /* 0x000eb00000300a00 */
[----:B------:R-:W-:Y:S01]  /*89cd0*/  @P1 LOP3.LUT R58, R58, 0x2000000, RZ, 0xfc, !PT ;  /* 0x020000003a3a1812 */ /* 0x000fe200078efcff */
[----:B------:R-:W2:Y:S01]  /*89ce0*/  LDL.LU.64 R18, [R1+0x11f0] ;  /* 0x0011f00001127983 */ /* 0x000ea20000300a00 */
[----:B------:R-:W-:-:S02]  /*89cf0*/  LOP3.LUT P1, RZ, R57, 0x10000000, RZ, 0xc0, !PT ;  /* 0x1000000039ff7812 */ /* 0x000fc4000782c0ff */
[----:B------:R-:W-:Y:S01]  /*89d00*/  LOP3.LUT P0, RZ, R57, 0x4000000, RZ, 0xc0, !PT ;  /* 0x0400000039ff7812 */ /* 0x000fe2000780c0ff */
[----:B------:R-:W2:Y:S01]  /*89d10*/  LDL.LU R49, [R1+0xfc] ;  /* 0x0000fc0001317983 */ /* 0x000ea20000300800 */
[----:B------:R-:W-:Y:S02]  /*89d20*/  LOP3.LUT R58, R58, 0xfbffffff, RZ, 0xc0, !PT ;  /* 0xfbffffff3a3a7812 */ /* 0x000fe400078ec0ff */
[----:B------:R-:W-:Y:S01]  /*89d30*/  PRMT R0, R51, 0x7771, RZ ;  /* 0x0000777133007816 */ /* 0x000fe200000000ff */
[----:B------:R-:W2:Y:S04]  /*89d40*/  LDL.LU.64 R16, [R1+0x11e8] ;  /* 0x0011e80001107983 */ /* 0x000ea80000300a00 */
[----:B------:R-:W2:Y:S02]  /*89d50*/  LDL.LU.64 R14, [R1+0x11e0] ;  /* 0x0011e000010e7983 */ /* 0x000ea40000300a00 */
[----:B------:R-:W-:-:S02]  /*89d60*/  @P1 LOP3.LUT R58, R58, 0x4000000, RZ, 0xfc, !PT ;  /* 0x040000003a3a1812 */ /* 0x000fc400078efcff */
[----:B------:R-:W-:Y:S01]  /*89d70*/  LOP3.LUT P1, RZ, R57, 0x8000000, RZ, 0xc0, !PT ;  /* 0x0800000039ff7812 */ /* 0x000fe2000782c0ff */
[----:B------:R0:W-:Y:S02]  /*89d80*/  @P0 STG.E.U8 desc[UR32][R10.64], R0 ;  /* 0x000000000a000986 */ /* 0x0001e4000c101120 */
[----:B0-----:R-:W-:Y:S02]  /*89d90*/  PRMT R0, R51, 0x7772, RZ ;  /* 0x0000777233007816 */ /* 0x001fe400000000ff */
[----:B------:R-:W2:Y:S08]  /*89da0*/  LDL.LU.64 R10, [R1+0x11d8] ;  /* 0x0011d800010a7983 */ /* 0x000eb00000300a00 */
[----:B------:R0:W-:Y:S01]  /*89db0*/  @P1 STG.E.U8 desc[UR32][R4.64], R0 ;  /* 0x0000000004001986 */ /* 0x0001e2000c101120 */
[----:B------:R-:W-:-:S02]  /*89dc0*/  LOP3.LUT P1, RZ, R58, 0x4000000, RZ, 0xc0, !PT ;  /* 0x040000003aff7812 */ /* 0x000fc4000782c0ff */
[----:B0-----:R-:W-:Y:S01]  /*89dd0*/  PRMT R0, R51, 0x7773, RZ ;  /* 0x0000777333007816 */ /* 0x001fe200000000ff */
[----:B------:R-:W2:Y:S10]  /*89de0*/  LDL.LU.64 R4, [R1+0x11d0] ;  /* 0x0011d00001047983 */ /* 0x000eb40000300a00 */
[----:B------:R0:W-:Y:S01]  /*89df0*/  @P1 STG.E.U8 desc[UR32][R52.64], R0 ;  /* 0x0000000034001986 */ /* 0x0001e2000c101120 */
[----:B------:R-:W-:-:S03]  /*89e00*/  LOP3.LUT P1, RZ, R58, 0x2000000, RZ, 0xc0, !PT ;  /* 0x020000003aff7812 */ /* 0x000fc6000782c0ff */
[----:B------:R-:W2:Y:S04]  /*89e10*/  LDL.LU.64 R50, [R1+0x11c8] ;  /* 0x0011c80001327983 */ /* 0x000ea80000300a00 */
[----:B0-----:R-:W2:Y:S04]  /*89e20*/  LDL.LU.64 R52, [R1+0x11c0] ;  /* 0x0011c00001347983 */ /* 0x001ea80000300a00 */
[----:B------:R-:W2:Y:S01]  /*89e30*/  LDL.LU R9, [R1+0xec] ;  /* 0x0000ec0001097983 */ /* 0x000ea20000300800 */
[----:B---3--:R-:W-:-:S05]  /*89e40*/  PRMT R0, R8, 0x7770, RZ ;  /* 0x0000777008007816 */ /* 0x008fca00000000ff */
[----:B----4-:R0:W-:Y:S04]  /*89e50*/  @P1 STG.E.U8 desc[UR32][R6.64], R0 ;  /* 0x0000000006001986 */ /* 0x0101e8000c101120 */
[----:B0-----:R-:W3:Y:S01]  /*89e60*/  LDL.LU.64 R6, [R1+0x11b8] ;  /* 0x0011b80001067983 */ /* 0x001ee20000300a00 */
[----:B------:R-:W-:Y:S02]  /*89e70*/  LOP3.LUT P1, RZ, R58, 0x1000000, RZ, 0xc0, !PT ;  /* 0x010000003aff7812 */ /* 0x000fe4000782c0ff */
[----:B------:R-:W-:Y:S02]  /*89e80*/  PRMT R0, R8, 0x7771, RZ ;  /* 0x0000777108007816 */ /* 0x000fe400000000ff */
[C---:B------:R-:W-:Y:S02]  /*89e90*/  LOP3.LUT P2, RZ, R56.reuse, 0x10, RZ, 0xc0, !PT ;  /* 0x0000001038ff7812 */ /* 0x040fe4000784c0ff */
[----:B------:R-:W-:-:S07]  /*89ea0*/  LOP3.LUT P3, RZ, R56, 0x20, RZ, 0xc0, !PT ;  /* 0x0000002038ff7812 */ /* 0x000fce000786c0ff */
[----:B--2---:R0:W-:Y:S01]  /*89eb0*/  @P1 STG.E.U8 desc[UR32][R54.64], R0 ;  /* 0x0000000036001986 */ /* 0x0041e2000c101120 */
[----:B------:R-:W-:Y:S02]  /*89ec0*/  LOP3.LUT P1, RZ, R58, 0x800000, RZ, 0xc0, !PT ;  /* 0x008000003aff7812 */ /* 0x000fe4000782c0ff */
        /* <DEDUP_REMOVED lines=16> */
[----:B0-----:R-:W-:-:S05]  /*89fd0*/  PRMT R0, R48, 0x7773, RZ ;  /* 0x0000777330007816 */ /* 0x001fca00000000ff */
        /* <DEDUP_REMOVED lines=16> */
[----:B------:R-:W2:Y:S04]  /*8a0e0*/  LDL.LU.64 R4, [R1+0x1168] ;  /* 0x0011680001047983 */ /* 0x000ea80000300a00 */
[----:B------:R-:W2:Y:S04]  /*8a0f0*/  LDL.LU.64 R50, [R1+0x1160] ;  /* 0x0011600001327983 */ /* 0x000ea80000300a00 */
[----:B------:R-:W2:Y:S04]  /*8a100*/  LDL.LU.64 R48, [R1+0x1158] ;  /* 0x0011580001307983 */ /* 0x000ea80000300a00 */
[----:B------:R-:W2:Y:S04]  /*8a110*/  LDL.LU.64 R52, [R1+0x1148] ;  /* 0x0011480001347983 */ /* 0x000ea80000300a00 */
[----:B------:R-:W2:Y:S01]  /*8a120*/  LDL.LU R59, [R1+0xd0] ;  /* 0x0000d000013b7983 */ /* 0x000ea20000300800 */
[----:B------:R-:W-:-:S02]  /*8a130*/  LOP3.LUT P4, RZ, R56, 0x400, RZ, 0xc0, !PT ;  /* 0x0000040038ff7812 */ /* 0x000fc4000788c0ff */
[----:B------:R-:W-:Y:S02]  /*8a140*/  PRMT R0, R9, 0x7771, RZ ;  /* 0x0000777109007816 */ /* 0x000fe400000000ff */
        /* <DEDUP_REMOVED lines=12> */
[----:B------:R-:W-:Y:S01]  /*8a210*/  LOP3.LUT P1, RZ, R56, 0x40000, RZ, 0xc0, !PT ;  /* 0x0004000038ff7812 */ /* 0x000fe2000782c0ff */
[----:B---3--:R0:W-:Y:S04]  /*8a220*/  @P4 STG.E.U8 desc[UR32][R6.64], R0 ;  /* 0x0000000006004986 */ /* 0x0081e8000c101120 */
[----:B0-----:R-:W3:Y:S04]  /*8a230*/  LDL.LU.64 R6, [R1+0x1140] ;  /* 0x0011400001067983 */ /* 0x001ee80000300a00 */
[----:B------:R-:W3:Y:S04]  /*8a240*/  LDL.LU R8, [R1+0xc0] ;  /* 0x0000c00001087983 */ /* 0x000ee80000300800 */
[----:B------:R-:W3:Y:S01]  /*8a250*/  LDL.LU.64 R26, [R1+0x1138] ;  /* 0x00113800011a7983 */ /* 0x000ee20000300a00 */
[----:B------:R-:W-:-:S03]  /*8a260*/  LOP3.LUT R58, R58, 0xffff7fff, RZ, 0xc0, !PT ;  /* 0xffff7fff3a3a7812 */ /* 0x000fc600078ec0ff */
[----:B------:R-:W3:Y:S01]  /*8a270*/  LDL.LU.64 R22, [R1+0x1130] ;  /* 0x0011300001167983 */ /* 0x000ee20000300a00 */
[----:B------:R-:W-:Y:S02]  /*8a280*/  @P1 LOP3.LUT R58, R58, 0x8000, RZ, 0xfc, !PT ;  /* 0x000080003a3a1812 */ /* 0x000fe400078efcff */
[----:B------:R-:W-:Y:S01]  /*8a290*/  LOP3.LUT P1, RZ, R56, 0x20000, RZ, 0xc0, !PT ;  /* 0x0002000038ff7812 */ /* 0x000fe2000782c0ff */
[----:B------:R-:W3:Y:S01]  /*8a2a0*/  LDL.LU.64 R20, [R1+0x1128] ;  /* 0x0011280001147983 */ /* 0x000ee20000300a00 */
[----:B------:R-:W-:Y:S02]  /*8a2b0*/  LOP3.LUT R58, R58, 0xfffeffff, RZ, 0xc0, !PT ;  /* 0xfffeffff3a3a7812 */ /* 0x000fe400078ec0ff */
[----:B------:R-:W-:Y:S01]  /*8a2c0*/  LOP3.LUT P5, RZ, R56, 0x800, RZ, 0xc0, !PT ;  /* 0x0000080038ff7812 */ /* 0x000fe200078ac0ff */
[----:B------:R-:W3:Y:S08]  /*8a2d0*/  LDL.LU.64 R18, [R1+0x1120] ;  /* 0x0011200001127983 */ /* 0x000ef00000300a00 */
[----:B------:R-:W-:-:S02]  /*8a2e0*/  @P1 LOP3.LUT R58, R58, 0x10000, RZ, 0xfc, !PT ;  /* 0x000100003a3a1812 */ /* 0x000fc400078efcff */
[----:B------:R-:W-:Y:S02]  /*8a2f0*/  LOP3.LUT P1, RZ, R56, 0x10000, RZ, 0xc0, !PT ;  /* 0x0001000038ff7812 */ /* 0x000fe4000782c0ff */
[----:B------:R-:W-:Y:S02]  /*8a300*/  PRMT R0, R9, 0x7772, RZ ;  /* 0x0000777209007816 */ /* 0x000fe400000000ff */
[----:B------:R-:W-:-:S03]  /*8a310*/  LOP3.LUT R58, R58, 0xfffdffff, RZ, 0xc0, !PT ;  /* 0xfffdffff3a3a7812 */ /* 0x000fc600078ec0ff */
[----:B----4-:R0:W-:Y:S01]  /*8a320*/  @P5 STG.E.U8 desc[UR32][R10.64], R0 ;  /* 0x000000000a005986 */ /* 0x0101e2000c101120 */
[----:B------:R-:W-:-:S05]  /*8a330*/  LOP3.LUT P6, RZ, R56, 0x1000, RZ, 0xc0, !PT ;  /* 0x0000100038ff7812 */ /* 0x000fca00078cc0ff */
[----:B------:R-:W-:Y:S02]  /*8a340*/  @P1 LOP3.LUT R58, R58, 0x20000, RZ, 0xfc, !PT ;  /* 0x000200003a3a1812 */ /* 0x000fe400078efcff */
[C---:B------:R-:W-:Y:S02]  /*8a350*/  LOP3.LUT P1, RZ, R56.reuse, 0x8000, RZ, 0xc0, !PT ;  /* 0x0000800038ff7812 */ /* 0x040fe4000782c0ff */
[----:B0-----:R-:W-:Y:S02]  /*8a360*/  PRMT R0, R9, 0x7773, RZ ;  /* 0x0000777309007816 */ /* 0x001fe400000000ff */
[----:B------:R-:W4:Y:S01]  /*8a370*/  LDL.LU R9, [R1+0xb0] ;  /* 0x0000b00001097983 */ /* 0x000f220000300800 */
[----:B------:R-:W-:-:S03]  /*8a380*/  LOP3.LUT P0, RZ, R56, 0x2000, RZ, 0xc0, !PT ;  /* 0x0000200038ff7812 */ /* 0x000fc6000780c0ff */
[----:B------:R-:W4:Y:S01]  /*8a390*/  LDL.LU.64 R16, [R1+0x1118] ;  /* 0x0011180001107983 */ /* 0x000f220000300a00 */
[----:B------:R-:W-:-:S03]  /*8a3a0*/  LOP3.LUT R58, R58, 0xfffbffff, RZ, 0xc0, !PT ;  /* 0xfffbffff3a3a7812 */ /* 0x000fc600078ec0ff */
[----:B--2---:R0:W-:Y:S01]  /*8a3b0*/  @P6 STG.E.U8 desc[UR32][R4.64], R0 ;  /* 0x0000000004006986 */ /* 0x0041e2000c101120 */
[----:B------:R-:W-:Y:S02]  /*8a3c0*/  @P1 LOP3.LUT R58, R58, 0x40000, RZ, 0xfc, !PT ;  /* 0x000400003a3a1812 */ /* 0x000fe400078efcff */
[----:B------:R-:W-:Y:S01]  /*8a3d0*/  LOP3.LUT P1, RZ, R56, 0x4000, RZ, 0xc0, !PT ;  /* 0x0000400038ff7812 */ /* 0x000fe2000782c0ff */
[----:B------:R-:W2:Y:S04]  /*8a3e0*/  LDL.LU.64 R14, [R1+0x1110] ;  /* 0x00111000010e7983 */ /* 0x000ea80000300a00 */
[----:B------:R-:W2:Y:S01]  /*8a3f0*/  LDL.LU.64 R10, [R1+0x1108] ;  /* 0x00110800010a7983 */ /* 0x000ea20000300a00 */
[----:B0-----:R-:W-:-:S03]  /*8a400*/  PRMT R0, R59, 0x7770, RZ ;  /* 0x000077703b007816 */ /* 0x001fc600000000ff */
[----:B------:R-:W2:Y:S04]  /*8a410*/  LDL.LU.64 R4, [R1+0x1100] ;  /* 0x0011000001047983 */ /* 0x000ea80000300a00 */
[----:B------:R0:W-:Y:S02]  /*8a420*/  @P0 STG.E.U8 desc[UR32][R50.64], R0 ;  /* 0x0000000032000986 */ /* 0x0001e4000c101120 */
[----:B0-----:R-:W-:Y:S02]  /*8a430*/  PRMT R0, R59, 0x7771, RZ ;  /* 0x000077713b007816 */ /* 0x001fe400000000ff */
[----:B------:R-:W2:Y:S04]  /*8a440*/  LDL.LU.64 R50, [R1+0x10f8] ;  /* 0x0010f80001327983 */ /* 0x000ea80000300a00 */
[----:B------:R0:W-:Y:S01]  /*8a450*/  @P1 STG.E.U8 desc[UR32][R48.64], R0 ;  /* 0x0000000030001986 */ /* 0x0001e2000c101120 */
[----:B------:R-:W-:-:S02]  /*8a460*/  LOP3.LUT P1, RZ, R58, 0x40000, RZ, 0xc0, !PT ;  /* 0x000400003aff7812 */ /* 0x000fc4000782c0ff */
        /* <DEDUP_REMOVED lines=21> */
[----:B----4-:R-:W-:-:S11]  /*8a5c0*/  PRMT R0, R9, 0x7770, RZ ;  /* 0x0000777009007816 */ /* 0x010fd600000000ff */
[----:B------:R0:W-:Y:S01]  /*8a5d0*/  @P1 STG.E.U8 desc[UR32][R16.64], R0 ;  /* 0x0000000010001986 */ /* 0x0001e2000c101120 */
[----:B------:R-:W-:Y:S02]  /*8a5e0*/  LOP3.LUT P1, RZ, R58, 0x800, RZ, 0xc0, !PT ;  /* 0x000008003aff7812 */ /* 0x000fe4000782c0ff */
[C---:B------:R-:W-:Y:S02]  /*8a5f0*/  LOP3.LUT P2, RZ, R56.reuse, 0x800000, RZ, 0xc0, !PT ;  /* 0x0080000038ff7812 */ /* 0x040fe4000784c0ff */
[----:B------:R-:W-:Y:S02]  /*8a600*/  LOP3.LUT P3, RZ, R56, 0x1000000, RZ, 0xc0, !PT ;  /* 0x0100000038ff7812 */ /* 0x000fe4000786c0ff */
[----:B0-----:R-:W-:-:S07]  /*8a610*/  PRMT R0, R9, 0x7771, RZ ;  /* 0x0000777109007816 */ /* 0x001fce00000000ff */
[----:B--2---:R0:W-:Y:S01]  /*8a620*/  @P1 STG.E.U8 desc[UR32][R14.64], R0 ;  /* 0x000000000e001986 */ /* 0x0041e2000c101120 */
        /* <DEDUP_REMOVED lines=14> */
[----:B0-----:R-:W-:Y:S02]  /*8a710*/  PRMT R0, R55, 0x7773, RZ ;  /* 0x0000777337007816 */ /* 0x001fe400000000ff */
[----:B------:R-:W2:Y:S04]  /*8a720*/  LDL.LU R55, [R1+0x2bb4] ;  /* 0x002bb40001377983 */ /* 0x000ea80000300800 */
[----:B---3--:R0:W-:Y:S04]  /*8a730*/  @P0 STG.E.U8 desc[UR32][R6.64], R0 ;  /* 0x0000000006000986 */ /* 0x0081e8000c101120 */
[----:B0-----:R-:W3:Y:S04]  /*8a740*/  LDL.LU.64 R6, [R1+0x10c8] ;  /* 0x0010c80001067983 */ /* 0x001ee80000300a00 */
[----:B------:R-:W4:Y:S04]  /*8a750*/  LDL.LU.64 R10, [R1+0x10c0] ;  /* 0x0010c000010a7983 */ /* 0x000f280000300a00 */
[----:B------:R-:W4:Y:S04]  /*8a760*/  LDL.LU.64 R8, [R1+0x10b0] ;  /* 0x0010b00001087983 */ /* 0x000f280000300a00 */
[----:B------:R-:W2:Y:S04]  /*8a770*/  LDL.LU R51, [R1+0x90] ;  /* 0x0000900001337983 */ /* 0x000ea80000300800 */
[----:B------:R-:W4:Y:S04]  /*8a780*/  LDL.LU.64 R4, [R1+0x10a8] ;  /* 0x0010a80001047983 */ /* 0x000f280000300a00 */
[----:B------:R-:W4:Y:S04]  /*8a790*/  LDL.LU.64 R48, [R1+0x10a0] ;  /* 0x0010a00001307983 */ /* 0x000f280000300a00 */
[----:B------:R-:W4:Y:S04]  /*8a7a0*/  LDL.LU.64 R52, [R1+0x1098] ;  /* 0x0010980001347983 */ /* 0x000f280000300a00 */
[----:B------:R-:W4:Y:S01]  /*8a7b0*/  LDL.LU R59, [R1+0x80] ;  /* 0x00008000013b7983 */ /* 0x000f220000300800 */
[----:B------:R-:W-:-:S02]  /*8a7c0*/  LOP3.LUT P4, RZ, R56, 0x20000000, RZ, 0xc0, !PT ;  /* 0x2000000038ff7812 */ /* 0x000fc4000788c0ff */
[----:B------:R-:W-:Y:S02]  /*8a7d0*/  LOP3.LUT R58, R58, 0xfffffff7, RZ, 0xc0, !PT ;  /* 0xfffffff73a3a7812 */ /* 0x000fe400078ec0ff */
[C---:B------:R-:W-:Y:S02]  /*8a7e0*/  LOP3.LUT P5, RZ, R56.reuse, 0x40000000, RZ, 0xc0, !PT ;  /* 0x4000000038ff7812 */ /* 0x040fe400078ac0ff */
[----:B------:R-:W-:Y:S02]  /*8a7f0*/  LOP3.LUT P6, RZ, R56, 0x80000000, RZ, 0xc0, !PT ;  /* 0x8000000038ff7812 */ /* 0x000fe400078cc0ff */
[----:B--2---:R-:W-:-:S05]  /*8a800*/  PRMT R0, R51, 0x7770, RZ ;  /* 0x0000777033007816 */ /* 0x004fca00000000ff */
[----:B---3--:R0:W-:Y:S04]  /*8a810*/  @P4 STG.E.U8 desc[UR32][R6.64], R0 ;  /* 0x0000000006004986 */ /* 0x0081e8000c101120 */
[----:B0-----:R-:W2:Y:S01]  /*8a820*/  LDL.LU.64 R6, [R1+0x1090] ;  /* 0x0010900001067983 */ /* 0x001ea20000300a00 */
[----:B------:R-:W-:-:S03]  /*8a830*/  LOP3.LUT P1, RZ, R55, 0x200, RZ, 0xc0, !PT ;  /* 0x0000020037ff7812 */ /* 0x000fc6000782c0ff */
[----:B------:R-:W3:Y:S04]  /*8a840*/  LDL.LU R50, [R1+0x70] ;  /* 0x0000700001327983 */ /* 0x000ee80000300800 */
[----:B------:R-:W3:Y:S04]  /*8a850*/  LDL.LU.64 R26, [R1+0x1088] ;  /* 0x00108800011a7983 */ /* 0x000ee80000300a00 */
[----:B------:R-:W3:Y:S02]  /*8a860*/  LDL.LU.64 R22, [R1+0x1080] ;  /* 0x0010800001167983 */ /* 0x000ee40000300a00 */
[----:B------:R-:W-:-:S02]  /*8a870*/  @P1 LOP3.LUT R58, R58, 0x8, RZ, 0xfc, !PT ;  /* 0x000000083a3a1812 */ /* 0x000fc400078efcff */
[----:B------:R-:W-:Y:S01]  /*8a880*/  LOP3.LUT P1, RZ, R55, 0x100, RZ, 0xc0, !PT ;  /* 0x0000010037ff7812 */ /* 0x000fe2000782c0ff */
[----:B------:R-:W3:Y:S01]  /*8a890*/  LDL.LU.64 R20, [R1+0x1078] ;  /* 0x0010780001147983 */ /* 0x000ee20000300a00 */
[----:B------:R-:W-:-:S03]  /*8a8a0*/  LOP3.LUT R58, R58, 0xffffffef, RZ, 0xc0, !PT ;  /* 0xffffffef3a3a7812 */ /* 0x000fc600078ec0ff */
[----:B------:R-:W3:Y:S01]  /*8a8b0*/  LDL.LU.64 R18, [R1+0x1070] ;  /* 0x0010700001127983 */ /* 0x000ee20000300a00 */
[----:B------:R-:W-:-:S03]  /*8a8c0*/  PRMT R0, R51, 0x7771, RZ ;  /* 0x0000777133007816 */ /* 0x000fc600000000ff */
[----:B------:R-:W3:Y:S04]  /*8a8d0*/  LDL.LU.64 R16, [R1+0x1068] ;  /* 0x0010680001107983 */ /* 0x000ee80000300a00 */
[----:B------:R-:W-:Y:S01]  /*8a8e0*/  @P1 LOP3.LUT R58, R58, 0x10, RZ, 0xfc, !PT ;  /* 0x000000103a3a1812 */ /* 0x000fe200078efcff */
[----:B----4-:R0:W-:Y:S01]  /*8a8f0*/  @P5 STG.E.U8 desc[UR32][R10.64], R0 ;  /* 0x000000000a005986 */ /* 0x0101e2000c101120 */
[C---:B------:R-:W-:Y:S02]  /*8a900*/  LOP3.LUT P1, RZ, R55.reuse, 0x80, RZ, 0xc0, !PT ;  /* 0x0000008037ff7812 */ /* 0x040fe4000782c0ff */
[----:B------:R-:W-:Y:S01]  /*8a910*/  LOP3.LUT R58, R58, 0xffffffdf, RZ, 0xc0, !PT ;  /* 0xffffffdf3a3a7812 */ /* 0x000fe200078ec0ff */
[----:B------:R-:W4:Y:S01]  /*8a920*/  LDL.LU.64 R14, [R1+0x1060] ;  /* 0x00106000010e7983 */ /* 0x000f220000300a00 */
[----:B------:R-:W-:-:S02]  /*8a930*/  LOP3.LUT P0, RZ, R55, 0x1, RZ, 0xc0, !PT ;  /* 0x0000000137ff7812 */ /* 0x000fc4000780c0ff */
[----:B0-----:R-:W-:Y:S01]  /*8a940*/  PRMT R0, R51, 0x7772, RZ ;  /* 0x0000777233007816 */ /* 0x001fe200000000ff */
[----:B------:R-:W4:Y:S06]  /*8a950*/  LDL.LU.64 R10, [R1+0x1058] ;  /* 0x00105800010a7983 */ /* 0x000f2c0000300a00 */
        /* <DEDUP_REMOVED lines=14> */
[----:B------:R-:W-:Y:S01]  /*8aa40*/  LOP3.LUT R58, R58, 0xfffffbff, RZ, 0xc0, !PT ;  /* 0xfffffbff3a3a7812 */ /* 0x000fe200078ec0ff */
[----:B------:R0:W-:Y:S10]  /*8aa50*/  @P6 STG.E.U8 desc[UR32][R8.64], R0 ;  /* 0x0000000008006986 */ /* 0x0001f4000c101120 */
[----:B------:R-:W-:-:S02]  /*8aa60*/  @P1 LOP3.LUT R58, R58, 0x400, RZ, 0xfc, !PT ;  /* 0x000004003a3a1812 */ /* 0x000fc400078efcff */
[----:B------:R-:W-:Y:S01]  /*8aa70*/  LOP3.LUT P1, RZ, R55, 0x2, RZ, 0xc0, !PT ;  /* 0x0000000237ff7812 */ /* 0x000fe2000782c0ff */
[----:B0-----:R-:W4:Y:S01]  /*8aa80*/  LDL.LU.64 R8, [R1+0x1050] ;  /* 0x0010500001087983 */ /* 0x001f220000300a00 */
[----:B------:R-:W-:-:S05]  /*8aa90*/  PRMT R0, R51, 0x7773, RZ ;  /* 0x0000777333007816 */ /* 0x000fca00000000ff */
[----:B------:R0:W-:Y:S02]  /*8aaa0*/  @P0 STG.E.U8 desc[UR32][R4.64], R0 ;  /* 0x0000000004000986 */ /* 0x0001e4000c101120 */
[----:B0-----:R-:W-:Y:S02]  /*8aab0*/  PRMT R0, R59, 0x7770, RZ ;  /* 0x000077703b007816 */ /* 0x001fe400000000ff */
[----:B------:R-:W4:Y:S04]  /*8aac0*/  LDL.LU.64 R4, [R1+0x1040] ;  /* 0x0010400001047983 */ /* 0x000f280000300a00 */
[----:B------:R0:W-:Y:S01]  /*8aad0*/  @P1 STG.E.U8 desc[UR32][R48.64], R0 ;  /* 0x0000000030001986 */ /* 0x0001e2000c101120 */
[----:B------:R-:W-:-:S03]  /*8aae0*/  LOP3.LUT P1, RZ, R58, 0x400, RZ, 0xc0, !PT ;  /* 0x000004003aff7812 */ /* 0x000fc6000782c0ff */
[----:B------:R-:W4:Y:S01]  /*8aaf0*/  LDL.LU R51, [R1+0xd4] ;  /* 0x0000d40001337983 */ /* 0x000f220000300800 */
[----:B0-----:R-:W-:-:S03]  /*8ab00*/  PRMT R0, R59, 0x7771, RZ ;  /* 0x000077713b007816 */ /* 0x001fc600000000ff */
[----:B------:R-:W4:Y:S06]  /*8ab10*/  LDL.LU.64 R48, [R1+0x1038] ;  /* 0x0010380001307983 */ /* 0x000f2c0000300a00 */
[----:B------:R0:W-:Y:S01]  /*8ab20*/  @P1 STG.E.U8 desc[UR32][R52.64], R0 ;  /* 0x0000000034001986 */ /* 0x0001e2000c101120 */
[----:B------:R-:W-:-:S03]  /*8ab30*/  LOP3.LUT P1, RZ, R58, 0x200, RZ, 0xc0, !PT ;  /* 0x000002003aff7812 */ /* 0x000fc6000782c0ff */
[----:B0-----:R-:W4:Y:S01]  /*8ab40*/  LDL.LU.64 R52, [R1+0x1030] ;  /* 0x0010300001347983 */ /* 0x001f220000300a00 */
[----:B------:R-:W-:-:S09]  /*8ab50*/  PRMT R0, R59, 0x7772, RZ ;  /* 0x000077723b007816 */ /* 0x000fd200000000ff */
[----:B--2---:R0:W-:Y:S04]  /*8ab60*/  @P1 STG.E.U8 desc[UR32][R6.64], R0 ;  /* 0x0000000006001986 */ /* 0x0041e8000c101120 */
[----:B0-----:R-:W2:Y:S01]  /*8ab70*/  LDL.LU.64 R6, [R1+0xfa0] ;  /* 0x000fa00001067983 */ /* 0x001ea20000300a00 */
[----:B------:R-:W-:Y:S02]  /*8ab80*/  LOP3.LUT P1, RZ, R58, 0x100, RZ, 0xc0, !PT ;  /* 0x000001003aff7812 */ /* 0x000fe4000782c0ff */
[----:B------:R-:W-:-:S11]  /*8ab90*/  PRMT R0, R59, 0x7773, RZ ;  /* 0x000077733b007816 */ /* 0x000fd600000000ff */
[----:B---3--:R0:W-:Y:S01]  /*8aba0*/  @P1 STG.E.U8 desc[UR32][R26.64], R0 ;  /* 0x000000001a001986 */ /* 0x0081e2000c101120 */
        /* <DEDUP_REMOVED lines=26> */
[----:B------:R-:W3:Y:S04]  /*8ad50*/  LDL.LU R54, [R1+0x2bb0] ;  /* 0x002bb00001367983 */ /* 0x000ee80000300800 */
        /* <DEDUP_REMOVED lines=8> */
[----:B------:R-:W4:Y:S04]  /*8ade0*/  LDL.LU.64 R52, [R1+0x1020] ;  /* 0x0010200001347983 */ /* 0x000f280000300a00 */
[----:B------:R-:W3:Y:S04]  /*8adf0*/  LDL.LU.64 R10, [R1+0x1018] ;  /* 0x00101800010a7983 */ /* 0x000ee80000300a00 */
[----:B------:R-:W3:Y:S04]  /*8ae00*/  LDL.LU.64 R8, [R1+0x1010] ;  /* 0x0010100001087983 */ /* 0x000ee80000300a00 */
[----:B------:R-:W4:Y:S04]  /*8ae10*/  LDL.LU R50, [R1+0xc4] ;  /* 0x0000c40001327983 */ /* 0x000f280000300800 */
[----:B------:R-:W3:Y:S04]  /*8ae20*/  LDL.LU.64 R4, [R1+0x1008] ;  /* 0x0010080001047983 */ /* 0x000ee80000300a00 */
[----:B------:R-:W3:Y:S04]  /*8ae30*/  LDL.LU.64 R48, [R1+0x1000] ;  /* 0x0010000001307983 */ /* 0x000ee80000300a00 */
[----:B------:R-:W3:Y:S01]  /*8ae40*/  LDL.LU R18, [R1+0xb4] ;  /* 0x0000b40001127983 */ /* 0x000ee20000300800 */
        /* <DEDUP_REMOVED lines=15> */
[----:B--2---:R0:W-:Y:S04]  /*8af40*/  @P4 STG.E.U8 desc[UR32][R6.64], R0 ;  /* 0x0000000006004986 */ /* 0x0041e8000c101120 */
[----:B0-----:R-:W2:Y:S01]  /*8af50*/  LDL.LU.64 R6, [R1+0xff8] ;  /* 0x000ff80001067983 */ /* 0x001ea20000300a00 */
[----:B------:R-:W-:-:S07]  /*8af60*/  LOP3.LUT R56, R56, 0x7fffffff, RZ, 0xc0, !PT ;  /* 0x7fffffff38387812 */ /* 0x000fce00078ec0ff */
[----:B------:R-:W-:Y:S02]  /*8af70*/  @P1 LOP3.LUT R56, R56, 0x80000000, RZ, 0xfc, !PT ;  /* 0x8000000038381812 */ /* 0x000fe400078efcff */
[----:B------:R-:W-:Y:S02]  /*8af80*/  LOP3.LUT P1, RZ, R55, 0x800000, RZ, 0xc0, !PT ;  /* 0x0080000037ff7812 */ /* 0x000fe4000782c0ff */
[----:B------:R-:W-:-:S11]  /*8af90*/  LOP3.LUT R58, R58, 0xfffffffe, RZ, 0xc0, !PT ;  /* 0xfffffffe3a3a7812 */ /* 0x000fd600078ec0ff */
[----:B------:R-:W-:Y:S02]  /*8afa0*/  @P1 LOP3.LUT R58, R58, 0x1, RZ, 0xfc, !PT ;  /* 0x000000013a3a1812 */ /* 0x000fe400078efcff */
[C---:B------:R-:W-:Y:S02]  /*8afb0*/  LOP3.LUT P1, RZ, R55.reuse, 0x400000, RZ, 0xc0, !PT ;  /* 0x0040000037ff7812 */ /* 0x040fe4000782c0ff */
[----:B------:R-:W-:Y:S02]  /*8afc0*/  LOP3.LUT R58, R58, 0xfffffffd, RZ, 0xc0, !PT ;  /* 0xfffffffd3a3a7812 */ /* 0x000fe400078ec0ff */
[C---:B------:R-:W-:Y:S02]  /*8afd0*/  LOP3.LUT P5, RZ, R55.reuse, 0x20000, RZ, 0xc0, !PT ;  /* 0x0002000037ff7812 */ /* 0x040fe400078ac0ff */
[----:B------:R-:W-:Y:S02]  /*8afe0*/  LOP3.LUT P6, RZ, R55, 0x40000, RZ, 0xc0, !PT ;  /* 0x0004000037ff7812 */ /* 0x000fe400078cc0ff */
[----:B----4-:R-:W-:-:S05]  /*8aff0*/  PRMT R0, R50, 0x7770, RZ ;  /* 0x0000777032007816 */ /* 0x010fca00000000ff */
[----:B------:R-:W-:Y:S02]  /*8b000*/  @P1 LOP3.LUT R58, R58, 0x2, RZ, 0xfc, !PT ;  /* 0x000000023a3a1812 */ /* 0x000fe400078efcff */
[C---:B------:R-:W-:Y:S02]  /*8b010*/  LOP3.LUT P1, RZ, R55.reuse, 0x200000, RZ, 0xc0, !PT ;  /* 0x0020000037ff7812 */ /* 0x040fe4000782c0ff */
[----:B------:R-:W-:Y:S01]  /*8b020*/  LOP3.LUT P0, RZ, R55, 0x80000, RZ, 0xc0, !PT ;  /* 0x0008000037ff7812 */ /* 0x000fe2000780c0ff */
[----:B------:R0:W-:Y:S01]  /*8b030*/  @P5 STG.E.U8 desc[UR32][R52.64], R0 ;  /* 0x0000000034005986 */ /* 0x0001e2000c101120 */
[----:B------:R-:W-:Y:S02]  /*8b040*/  LOP3.LUT R58, R58, 0xfffffffb, RZ, 0xc0, !PT ;  /* 0xfffffffb3a3a7812 */ /* 0x000fe400078ec0ff */
[----:B0-----:R-:W-:Y:S01]  /*8b050*/  PRMT R0, R50, 0x7771, RZ ;  /* 0x0000777132007816 */ /* 0x001fe200000000ff */
[----:B------:R-:W4:Y:S06]  /*8b060*/  LDL.LU.64 R52, [R1+0xff0] ;  /* 0x000ff00001347983 */ /* 0x000f2c0000300a00 */
[----:B------:R-:W-:-:S02]  /*8b070*/  @P1 LOP3.LUT R58, R58, 0x4, RZ, 0xfc, !PT ;  /* 0x000000043a3a1812 */ /* 0x000fc400078efcff */
[----:B------:R-:W-:Y:S01]  /*8b080*/  LOP3.LUT P1, RZ, R55, 0x100000, RZ, 0xc0, !PT ;  /* 0x0010000037ff7812 */ /* 0x000fe2000782c0ff */
[----:B---3--:R0:W-:Y:S04]  /*8b090*/  @P6 STG.E.U8 desc[UR32][R10.64], R0 ;  /* 0x000000000a006986 */ /* 0x0081e8000c101120 */
[----:B------:R-:W3:Y:S04]  /*8b0a0*/  LDL.LU R19, [R1+0xa4] ;  /* 0x0000a40001137983 */ /* 0x000ee80000300800 */
[----:B------:R-:W3:Y:S01]  /*8b0b0*/  LDL.LU.64 R26, [R1+0xfe0] ;  /* 0x000fe000011a7983 */ /* 0x000ee20000300a00 */
[----:B0-----:R-:W-:-:S03]  /*8b0c0*/  PRMT R0, R50, 0x7772, RZ ;  /* 0x0000777232007816 */ /* 0x001fc600000000ff */
[----:B------:R-:W3:Y:S04]  /*8b0d0*/  LDL.LU.64 R22, [R1+0xfb8] ;  /* 0x000fb80001167983 */ /* 0x000ee80000300a00 */
[----:B------:R0:W-:Y:S04]  /*8b0e0*/  @P0 STG.E.U8 desc[UR32][R8.64], R0 ;  /* 0x0000000008000986 */ /* 0x0001e8000c101120 */
[----:B------:R-:W3:Y:S04]  /*8b0f0*/  LDL.LU.64 R20, [R1+0xfb0] ;  /* 0x000fb00001147983 */ /* 0x000ee80000300a00 */
[----:B------:R-:W3:Y:S01]  /*8b100*/  LDL.LU R51, [R1+0x94] ;  /* 0x0000940001337983 */ /* 0x000ee20000300800 */
[----:B0-----:R-:W-:-:S03]  /*8b110*/  PRMT R0, R50, 0x7773, RZ ;  /* 0x0000777332007816 */ /* 0x001fc600000000ff */
[----:B------:R-:W3:Y:S04]  /*8b120*/  LDL.LU.64 R16, [R1+0xf98] ;  /* 0x000f980001107983 */ /* 0x000ee80000300a00 */
[----:B------:R0:W-:Y:S01]  /*8b130*/  @P1 STG.E.U8 desc[UR32][R4.64], R0 ;  /* 0x0000000004001986 */ /* 0x0001e2000c101120 */
[----:B------:R-:W-:-:S03]  /*8b140*/  LOP3.LUT P1, RZ, R58, 0x4, RZ, 0xc0, !PT ;  /* 0x000000043aff7812 */ /* 0x000fc6000782c0ff */
[----:B------:R-:W3:Y:S04]  /*8b150*/  LDL.LU.64 R14, [R1+0xf90] ;  /* 0x000f9000010e7983 */ /* 0x000ee80000300a00 */
[----:B------:R-:W3:Y:S01]  /*8b160*/  LDL.LU.64 R10, [R1+0xf88] ;  /* 0x000f8800010a7983 */ /* 0x000ee20000300a00 */
[----:B0-----:R-:W-:-:S03]  /*8b170*/  PRMT R0, R18, 0x7770, RZ ;  /* 0x0000777012007816 */ /* 0x001fc600000000ff */
[----:B------:R-:W3:Y:S04]  /*8b180*/  LDL.LU.64 R8, [R1+0xf78] ;  /* 0x000f780001087983 */ /* 0x000ee80000300a00 */
[----:B------:R0:W-:Y:S01]  /*8b190*/  @P1 STG.E.U8 desc[UR32][R48.64], R0 ;  /* 0x0000000030001986 */ /* 0x0001e2000c101120 */
[----:B------:R-:W-:-:S03]  /*8b1a0*/  LOP3.LUT P1, RZ, R58, 0x2, RZ, 0xc0, !PT ;  /* 0x000000023aff7812 */ /* 0x000fc6000782c0ff */
[----:B------:R-:W3:Y:S04]  /*8b1b0*/  LDL.LU R50, [R1+0x84] ;  /* 0x0000840001327983 */ /* 0x000ee80000300800 */
[----:B------:R-:W3:Y:S01]  /*8b1c0*/  LDL.LU.64 R4, [R1+0xf70] ;  /* 0x000f700001047983 */ /* 0x000ee20000300a00 */
[----:B0-----:R-:W-:-:S03]  /*8b1d0*/  PRMT R0, R18, 0x7771, RZ ;  /* 0x0000777112007816 */ /* 0x001fc600000000ff */
[----:B------:R-:W3:Y:S04]  /*8b1e0*/  LDL.LU.64 R48, [R1+0xf68] ;  /* 0x000f680001307983 */ /* 0x000ee80000300a00 */
[----:B--2---:R0:W-:Y:S01]  /*8b1f0*/  @P1 STG.E.U8 desc[UR32][R6.64], R0 ;  /* 0x0000000006001986 */ /* 0x0041e2000c101120 */
[----:B------:R-:W-:-:S03]  /*8b200*/  LOP3.LUT P1, RZ, R58, 0x1, RZ, 0xc0, !PT ;  /* 0x000000013aff7812 */ /* 0x000fc6000782c0ff */
[----:B0-----:R-:W2:Y:S04]  /*8b210*/  LDL.LU.64 R6, [R1+0xf60] ;  /* 0x000f600001067983 */ /* 0x001ea80000300a00 */
[----:B------:R-:W3:Y:S01]  /*8b220*/  LDL.LU.64 R58, [R1+0xfe8] ;  /* 0x000fe800013a7983 */ /* 0x000ee20000300a00 */
[----:B------:R-:W-:-:S05]  /*8b230*/  PRMT R0, R18, 0x7772, RZ ;  /* 0x0000777212007816 */ /* 0x000fca00000000ff */
[----:B----4-:R0:W-:Y:S01]  /*8b240*/  @P1 STG.E.U8 desc[UR32][R52.64], R0 ;  /* 0x0000000034001986 */ /* 0x0101e2000c101120 */
[----:B------:R-:W-:Y:S02]  /*8b250*/  LOP3.LUT P1, RZ, R56, 0x80000000, RZ, 0xc0, !PT ;  /* 0x8000000038ff7812 */ /* 0x000fe4000782c0ff */
[----:B0-----:R-:W-:Y:S01]  /*8b260*/  PRMT R0, R18, 0x7773, RZ ;  /* 0x0000777312007816 */ /* 0x001fe200000000ff */
[----:B------:R-:W4:Y:S01]  /*8b270*/  LDL.LU.64 R52, [R1+0x2ba8] ;  /* 0x002ba80001347983 */ /* 0x000f220000300a00 */
[C---:B------:R-:W-:Y:S02]  /*8b280*/  LOP3.LUT P2, RZ, R55.reuse, 0x20000000, RZ, 0xc0, !PT ;  /* 0x2000000037ff7812 */ /* 0x040fe4000784c0ff */
[C---:B------:R-:W-:Y:S02]  /*8b290*/  LOP3.LUT P3, RZ, R55.reuse, 0x40000000, RZ, 0xc0, !PT ;  /* 0x4000000037ff7812 */ /* 0x040fe4000786c0ff */
[----:B------:R-:W-:Y:S02]  /*8b2a0*/  LOP3.LUT P4, RZ, R55, 0x80000000, RZ, 0xc0, !PT ;  /* 0x8000000037ff7812 */ /* 0x000fe4000788c0ff */
[----:B------:R-:W-:-:S02]  /*8b2b0*/  LOP3.LUT P5, RZ, R54, 0x1, RZ, 0xc0, !PT ;  /* 0x0000000136ff7812 */ /* 0x000fc400078ac0ff */
[C---:B------:R-:W-:Y:S02]  /*8b2c0*/  LOP3.LUT P6, RZ, R54.reuse, 0x2, RZ, 0xc0, !PT ;  /* 0x0000000236ff7812 */ /* 0x040fe400078cc0ff */
[----:B------:R-:W-:Y:S01]  /*8b2d0*/  LOP3.LUT P0, RZ, R54, 0x4, RZ, 0xc0, !PT ;  /* 0x0000000436ff7812 */ /* 0x000fe2000780c0ff */
        /* <DEDUP_REMOVED lines=12> */
[----:B------:R0:W-:Y:S02]  /*8b3a0*/  @P1 STG.E.U8 desc[UR32][R16.64], R0 ;  /* 0x0000000010001986 */ /* 0x0001e4000c101120 */
[----:B0-----:R-:W-:-:S05]  /*8b3b0*/  PRMT R0, R51, 0x7770, RZ ;  /* 0x0000777033007816 */ /* 0x001fca00000000ff */
        /* <DEDUP_REMOVED lines=12> */
[----:B------:R-:W3:Y:S04]  /*8b480*/  LDL.LU.64 R14, [R1+0xf50] ;  /* 0x000f5000010e7983 */ /* 0x000ee80000300a00 */
[----:B------:R-:W4:Y:S04]  /*8b490*/  LDL.LU.64 R10, [R1+0xf48] ;  /* 0x000f4800010a7983 */ /* 0x000f280000300a00 */
[----:B------:R-:W4:Y:S04]  /*8b4a0*/  LDL.LU.64 R8, [R1+0xf40] ;  /* 0x000f400001087983 */ /* 0x000f280000300a00 */
[----:B------:R-:W4:Y:S04]  /*8b4b0*/  LDL.LU.64 R4, [R1+0xbf8] ;  /* 0x000bf80001047983 */ /* 0x000f280000300a00 */
[----:B------:R-:W4:Y:S01]  /*8b4c0*/  LDL.LU R51, [R1+0x74] ;  /* 0x0000740001337983 */ /* 0x000f220000300800 */
[----:B------:R-:W-:-:S03]  /*8b4d0*/  LOP3.LUT P4, RZ, R54, 0x8, RZ, 0xc0, !PT ;  /* 0x0000000836ff7812 */ /* 0x000fc6000788c0ff */
[----:B------:R-:W4:Y:S01]  /*8b4e0*/  LDL.LU.64 R48, [R1+0xbf0] ;  /* 0x000bf00001307983 */ /* 0x000f220000300a00 */
        /* <DEDUP_REMOVED lines=15> */
[----:B0-----:R-:W2:Y:S04]  /*8b5e0*/  LDL.LU.64 R6, [R1+0xbe8] ;  /* 0x000be80001067983 */ /* 0x001ea80000300a00 */
[----:B------:R-:W2:Y:S04]  /*8b5f0*/  LDL.LU.64 R58, [R1+0xbe0] ;  /* 0x000be000013a7983 */ /* 0x000ea80000300a00 */
[----:B------:R-:W2:Y:S01]  /*8b600*/  LDL.LU.64 R26, [R1+0xbd8] ;  /* 0x000bd800011a7983 */ /* 0x000ea20000300a00 */
[----:B------:R-:W-:-:S04]  /*8b610*/  LOP3.LUT R56, R56, 0xff7fffff, RZ, 0xc0, !PT ;  /* 0xff7fffff38387812 */ /* 0x000fc800078ec0ff */
[----:B------:R-:W-:Y:S02]  /*8b620*/  @P1 LOP3.LUT R56, R56, 0x800000, RZ, 0xfc, !PT ;  /* 0x0080000038381812 */ /* 0x000fe400078efcff */
[----:B------:R-:W-:Y:S02]  /*8b630*/  LOP3.LUT P1, RZ, R54, 0x400, RZ, 0xc0, !PT ;  /* 0x0000040036ff7812 */ /* 0x000fe4000782c0ff */
[----:B------:R-:W-:-:S11]  /*8b640*/  LOP3.LUT R56, R56, 0xfeffffff, RZ, 0xc0, !PT ;  /* 0xfeffffff38387812 */ /* 0x000fd600078ec0ff */
[----:B------:R-:W-:Y:S02]  /*8b650*/  @P1 LOP3.LUT R56, R56, 0x1000000, RZ, 0xfc, !PT ;  /* 0x0100000038381812 */ /* 0x000fe400078efcff */
[----:B------:R-:W-:Y:S02]  /*8b660*/  LOP3.LUT P1, RZ, R54, 0x200, RZ, 0xc0, !PT ;  /* 0x0000020036ff7812 */ /* 0x000fe4000782c0ff */
[----:B------:R-:W-:Y:S02]  /*8b670*/  LOP3.LUT R56, R56, 0xfdffffff, RZ, 0xc0, !PT ;  /* 0xfdffffff38387812 */ /* 0x000fe400078ec0ff */
[C---:B------:R-:W-:Y:S02]  /*8b680*/  LOP3.LUT P5, RZ, R54.reuse, 0x10, RZ, 0xc0, !PT ;  /* 0x0000001036ff7812 */ /* 0x040fe400078ac0ff */
[----:B------:R-:W-:Y:S02]  /*8b690*/  LOP3.LUT P6, RZ, R54, 0x20, RZ, 0xc0, !PT ;  /* 0x0000002036ff7812 */ /* 0x000fe400078cc0ff */
[----:B------:R-:W-:-:S05]  /*8b6a0*/  PRMT R0, R50, 0x7773, RZ ;  /* 0x0000777332007816 */ /* 0x000fca00000000ff */
[----:B------:R-:W-:Y:S02]  /*8b6b0*/  @P1 LOP3.LUT R56, R56, 0x2000000, RZ, 0xfc, !PT ;  /* 0x0200000038381812 */ /* 0x000fe400078efcff */
[C---:B------:R-:W-:Y:S02]  /*8b6c0*/  LOP3.LUT P1, RZ, R54.reuse, 0x100, RZ, 0xc0, !PT ;  /* 0x0000010036ff7812 */ /* 0x040fe4000782c0ff */
[----:B------:R-:W-:Y:S01]  /*8b6d0*/  LOP3.LUT P0, RZ, R54, 0x40, RZ, 0xc0, !PT ;  /* 0x0000004036ff7812 */ /* 0x000fe2000780c0ff */
[----:B---3--:R4:W-:Y:S01]  /*8b6e0*/  @P5 STG.E.U8 desc[UR32][R14.64], R0 ;  /* 0x000000000e005986 */ /* 0x0089e2000c101120 */
[----:B------:R-:W-:Y:S02]  /*8b6f0*/  LOP3.LUT R56, R56, 0xfbffffff, RZ, 0xc0, !PT ;  /* 0xfbffffff38387812 */ /* 0x000fe400078ec0ff */
[----:B----4-:R-:W-:Y:S01]  /*8b700*/  PRMT R0, R51, 0x7770, RZ ;  /* 0x0000777033007816 */ /* 0x010fe200000000ff */
[----:B------:R-:W3:Y:S06]  /*8b710*/  LDL.LU R14, [R1+0xd8] ;  /* 0x0000d800010e7983 */ /* 0x000eec0000300800 */
[----:B------:R-:W-:-:S02]  /*8b720*/  @P1 LOP3.LUT R56, R56, 0x4000000, RZ, 0xfc, !PT ;  /* 0x0400000038381812 */ /* 0x000fc400078efcff */
[----:B------:R-:W-:Y:S01]  /*8b730*/  LOP3.LUT P1, RZ, R54, 0x80, RZ, 0xc0, !PT ;  /* 0x0000008036ff7812 */ /* 0x000fe2000782c0ff */
[----:B------:R0:W-:Y:S04]  /*8b740*/  @P6 STG.E.U8 desc[UR32][R10.64], R0 ;  /* 0x000000000a006986 */ /* 0x0001e8000c101120 */
[----:B------:R-:W4:Y:S04]  /*8b750*/  LDL.LU.64 R22, [R1+0xbc8] ;  /* 0x000bc80001167983 */ /* 0x000f280000300a00 */
[----:B------:R-:W3:Y:S01]  /*8b760*/  LDL.LU.64 R20, [R1+0xbc0] ;  /* 0x000bc00001147983 */ /* 0x000ee20000300a00 */
[----:B0-----:R-:W-:-:S03]  /*8b770*/  PRMT R0, R51, 0x7771, RZ ;  /* 0x0000777133007816 */ /* 0x001fc600000000ff */
[----:B------:R-:W3:Y:S04]  /*8b780*/  LDL.LU.64 R18, [R1+0xbb8] ;  /* 0x000bb80001127983 */ /* 0x000ee80000300a00 */
[----:B------:R0:W-:Y:S04]  /*8b790*/  @P0 STG.E.U8 desc[UR32][R8.64], R0 ;  /* 0x0000000008000986 */ /* 0x0001e8000c101120 */
[----:B------:R-:W3:Y:S04]  /*8b7a0*/  LDL.LU.64 R16, [R1+0xba8] ;  /* 0x000ba80001107983 */ /* 0x000ee80000300a00 */
[----:B------:R-:W3:Y:S01]  /*8b7b0*/  LDL.LU.64 R10, [R1+0xba0] ;  /* 0x000ba000010a7983 */ /* 0x000ee20000300a00 */
[----:B0-----:R-:W-:-:S03]  /*8b7c0*/  PRMT R0, R51, 0x7772, RZ ;  /* 0x0000777233007816 */ /* 0x001fc600000000ff */
[----:B------:R-:W3:Y:S04]  /*8b7d0*/  LDL.LU.64 R8, [R1+0xb98] ;  /* 0x000b980001087983 */ /* 0x000ee80000300a00 */
[----:B------:R0:W-:Y:S01]  /*8b7e0*/  @P1 STG.E.U8 desc[UR32][R4.64], R0 ;  /* 0x0000000004001986 */ /* 0x0001e2000c101120 */
[C---:B------:R-:W-:Y:S02]  /*8b7f0*/  LOP3.LUT P1, RZ, R56.reuse, 0x4000000, RZ, 0xc0, !PT ;  /* 0x0400000038ff7812 */ /* 0x040fe4000782c0ff */
[----:B0-----:R-:W-:Y:S01]  /*8b800*/  PRMT R0, R51, 0x7773, RZ ;  /* 0x0000777333007816 */ /* 0x001fe200000000ff */
[----:B------:R-:W3:Y:S10]  /*8b810*/  LDL.LU.64 R4, [R1+0xb90] ;  /* 0x000b900001047983 */ /* 0x000ef40000300a00 */
[----:B------:R0:W-:Y:S01]  /*8b820*/  @P1 STG.E.U8 desc[UR32][R48.64], R0 ;  /* 0x0000000030001986 */ /* 0x0001e2000c101120 */
[----:B------:R-:W-:-:S03]  /*8b830*/  LOP3.LUT P1, RZ, R56, 0x2000000, RZ, 0xc0, !PT ;  /* 0x0200000038ff7812 */ /* 0x000fc6000782c0ff */
[----:B------:R-:W3:Y:S01]  /*8b840*/  LDL.LU.64 R50, [R1+0xb88] ;  /* 0x000b880001327983 */ /* 0x000ee20000300a00 */
[----:B0-----:R-:W-:-:S03]  /*8b850*/  PRMT R0, R53, 0x7770, RZ ;  /* 0x0000777035007816 */ /* 0x001fc600000000ff */
[----:B------:R-:W3:Y:S04]  /*8b860*/  LDL.LU.64 R48, [R1+0xb80] ;  /* 0x000b800001307983 */ /* 0x000ee80000300a00 */
[----:B------:R-:W3:Y:S04]  /*8b870*/  LDL.LU R15, [R1+0xb8] ;  /* 0x0000b800010f7983 */ /* 0x000ee80000300800 */
[----:B--2---:R0:W-:Y:S01]  /*8b880*/  @P1 STG.E.U8 desc[UR32][R6.64], R0 ;  /* 0x0000000006001986 */ /* 0x0041e2000c101120 */
[C---:B------:R-:W-:Y:S02]  /*8b890*/  LOP3.LUT P1, RZ, R56.reuse, 0x1000000, RZ, 0xc0, !PT ;  /* 0x0100000038ff7812 */ /* 0x040fe4000782c0ff */
[----:B0-----:R-:W-:Y:S01]  /*8b8a0*/  PRMT R0, R53, 0x7771, RZ ;  /* 0x0000777135007816 */ /* 0x001fe200000000ff */
[----:B------:R-:W2:Y:S10]  /*8b8b0*/  LDL.LU.64 R6, [R1+0xb78] ;  /* 0x000b780001067983 */ /* 0x000eb40000300a00 */
[----:B------:R0:W-:Y:S01]  /*8b8c0*/  @P1 STG.E.U8 desc[UR32][R58.64], R0 ;  /* 0x000000003a001986 */ /* 0x0001e2000c101120 */
[----:B------:R-:W-:-:S02]  /*8b8d0*/  LOP3.LUT P1, RZ, R56, 0x800000, RZ, 0xc0, !PT ;  /* 0x0080000038ff7812 */ /* 0x000fc4000782c0ff */
[----:B0-----:R-:W-:-:S11]  /*8b8e0*/  PRMT R0, R53, 0x7772, RZ ;  /* 0x0000777235007816 */ /* 0x001fd600000000ff */
[----:B------:R0:W-:Y:S02]  /*8b8f0*/  @P1 STG.E.U8 desc[UR32][R26.64], R0 ;  /* 0x000000001a001986 */ /* 0x0001e4000c101120 */
[----:B0-----:R-:W-:Y:S02]  /*8b900*/  PRMT R0, R53, 0x7773, RZ ;  /* 0x0000777335007816 */ /* 0x001fe400000000ff */
[----:B------:R-:W2:Y:S01]  /*8b910*/  LDL.LU R53, [R1+0x2ba4] ;  /* 0x002ba40001357983 */ /* 0x000ea20000300800 */
[----:B------:R-:W-:-:S13]  /*8b920*/  LOP3.LUT P1, RZ, R56, 0x400000, RZ, 0xc0, !PT ;  /* 0x0040000038ff7812 */ /* 0x000fda000782c0ff */
[----:B----4-:R3:W-:Y:S01]  /*8b930*/  @P1 STG.E.U8 desc[UR32][R22.64], R0 ;  /* 0x0000000016001986 */ /* 0x0107e2000c101120 */
[----:B------:R-:W-:Y:S02]  /*8b940*/  LOP3.LUT P1, RZ, R56, 0x200000, RZ, 0xc0, !PT ;  /* 0x0020000038ff7812 */ /* 0x000fe4000782c0ff */
[----:B---3--:R-:W-:-:S11]  /*8b950*/  PRMT R0, R14, 0x7770, RZ ;  /* 0x000077700e007816 */ /* 0x008fd600000000ff */
        /* <DEDUP_REMOVED lines=8> */
[----:B------:R0:W-:Y:S01]  /*8b9e0*/  @P1 STG.E.U8 desc[UR32][R16.64], R0 ;  /* 0x0000000010001986 */ /* 0x0001e2000c101120 */
[----:B------:R-:W-:Y:S02]  /*8b9f0*/  LOP3.LUT P4, RZ, R54, 0x40000, RZ, 0xc0, !PT ;  /* 0x0004000036ff7812 */ /* 0x000fe4000788c0ff */
[----:B0-----:R-:W-:-:S05]  /*8ba00*/  PRMT R0, R14, 0x7773, RZ ;  /* 0x000077730e007816 */ /* 0x001fca00000000ff */
[----:B------:R2:W-:Y:S01]  /*8ba10*/  @P2 STG.E.U8 desc[UR32][R10.64], R0 ;  /* 0x000000000a002986 */ /* 0x0005e2000c101120 */
[C---:B------:R-:W-:Y:S02]  /*8ba20*/  LOP3.LUT P5, RZ, R54.reuse, 0x80000, RZ, 0xc0, !PT ;  /* 0x0008000036ff7812 */ /* 0x040fe400078ac0ff */
[C---:B------:R-:W-:Y:S02]  /*8ba30*/  LOP3.LUT P6, RZ, R54.reuse, 0x100000, RZ, 0xc0, !PT ;  /* 0x0010000036ff7812 */ /* 0x040fe400078cc0ff */
[----:B------:R-:W-:Y:S02]  /*8ba40*/  LOP3.LUT P0, RZ, R54, 0x200000, RZ, 0xc0, !PT ;  /* 0x0020000036ff7812 */ /* 0x000fe4000780c0ff */
[----:B--2---:R-:W-:-:S05]  /*8ba50*/  PRMT R0, R53, 0x7770, RZ ;  /* 0x0000777035007816 */ /* 0x004fca00000000ff */
[----:B------:R0:W-:Y:S02]  /*8ba60*/  @P3 STG.E.U8 desc[UR32][R8.64], R0 ;  /* 0x0000000008003986 */ /* 0x0001e4000c101120 */
[----:B0-----:R-:W-:-:S05]  /*8ba70*/  PRMT R0, R53, 0x7771, RZ ;  /* 0x0000777135007816 */ /* 0x001fca00000000ff */
[----:B------:R0:W-:Y:S02]  /*8ba80*/  @P4 STG.E.U8 desc[UR32][R4.64], R0 ;  /* 0x0000000004004986 */ /* 0x0001e4000c101120 */
[----:B0-----:R-:W-:-:S05]  /*8ba90*/  PRMT R0, R53, 0x7772, RZ ;  /* 0x0000777235007816 */ /* 0x001fca00000000ff */
[----:B------:R0:W-:Y:S02]  /*8baa0*/  @P5 STG.E.U8 desc[UR32][R50.64], R0 ;  /* 0x0000000032005986 */ /* 0x0001e4000c101120 */
[----:B0-----:R-:W-:Y:S02]  /*8bab0*/  PRMT R0, R53, 0x7773, RZ ;  /* 0x0000777335007816 */ /* 0x001fe400000000ff */
[----:B------:R-:W2:Y:S04]  /*8bac0*/  LDL.LU R53, [R1+0x2ba0] ;  /* 0x002ba00001357983 */ /* 0x000ea80000300800 */
[----:B------:R0:W-:Y:S02]  /*8bad0*/  @P6 STG.E.U8 desc[UR32][R48.64], R0 ;  /* 0x0000000030006986 */ /* 0x0001e4000c101120 */
[----:B0-----:R-:W-:-:S05]  /*8bae0*/  PRMT R0, R15, 0x7770, RZ ;  /* 0x000077700f007816 */ /* 0x001fca00000000ff */
[----:B------:R0:W-:Y:S04]  /*8baf0*/  @P0 STG.E.U8 desc[UR32][R6.64], R0 ;  /* 0x0000000006000986 */ /* 0x0001e8000c101120 */
[----:B0-----:R-:W3:Y:S04]  /*8bb00*/  LDL.LU.64 R6, [R1+0xb70] ;  /* 0x000b700001067983 */ /* 0x001ee80000300a00 */
[----:B------:R-:W4:Y:S04]  /*8bb10*/  LDL.LU.64 R50, [R1+0xb68] ;  /* 0x000b680001327983 */ /* 0x000f280000300a00 */
[----:B------:R-:W4:Y:S04]  /*8bb20*/  LDL.LU.64 R48, [R1+0xb60] ;  /* 0x000b600001307983 */ /* 0x000f280000300a00 */
[----:B------:R-:W4:Y:S04]  /*8bb30*/  LDL.LU.64 R10, [R1+0xb58] ;  /* 0x000b5800010a7983 */ /* 0x000f280000300a00 */
[----:B------:R-:W4:Y:S04]  /*8bb40*/  LDL.LU.64 R8, [R1+0xb50] ;  /* 0x000b500001087983 */ /* 0x000f280000300a00 */
[----:B------:R-:W4:Y:S04]  /*8bb50*/  LDL.LU.64 R4, [R1+0xb48] ;  /* 0x000b480001047983 */ /* 0x000f280000300a00 */
[----:B------:R-:W4:Y:S01]  /*8bb60*/  LDL.LU R26, [R1+0xa8] ;  /* 0x0000a800011a7983 */ /* 0x000f220000300800 */
[----:B------:R-:W-:-:S02]  /*8bb70*/  LOP3.LUT P4, RZ, R54, 0x400000, RZ, 0xc0, !PT ;  /* 0x0040000036ff7812 */ /* 0x000fc4000788c0ff */
[----:B------:R-:W-:Y:S02]  /*8bb80*/  PRMT R0, R15, 0x7771, RZ ;  /* 0x000077710f007816 */ /* 0x000fe400000000ff */
[----:B------:R-:W-:Y:S02]  /*8bb90*/  LOP3.LUT R56, R56, 0xfffff7ff, RZ, 0xc0, !PT ;  /* 0xfffff7ff38387812 */ /* 0x000fe400078ec0ff */
[C---:B------:R-:W-:Y:S02]  /*8bba0*/  LOP3.LUT P5, RZ, R54.reuse, 0x800000, RZ, 0xc0, !PT ;  /* 0x0080000036ff7812 */ /* 0x040fe400078ac0ff */
[C---:B------:R-:W-:Y:S02]  /*8bbb0*/  LOP3.LUT P6, RZ, R54.reuse, 0x1000000, RZ, 0xc0, !PT ;  /* 0x0100000036ff7812 */ /* 0x040fe400078cc0ff */
[----:B------:R-:W-:-:S03]  /*8bbc0*/  LOP3.LUT P0, RZ, R54, 0x2000000, RZ, 0xc0, !PT ;  /* 0x0200000036ff7812 */ /* 0x000fc6000780c0ff */
[----:B---3--:R0:W-:Y:S04]  /*8bbd0*/  @P4 STG.E.U8 desc[UR32][R6.64], R0 ;  /* 0x0000000006004986 */ /* 0x0081e8000c101120 */
[----:B0-----:R-:W3:Y:S01]  /*8bbe0*/  LDL.LU.64 R6, [R1+0xb38] ;  /* 0x000b380001067983 */ /* 0x001ee20000300a00 */
[----:B--2---:R-:W-:Y:S02]  /*8bbf0*/  LOP3.LUT P1, RZ, R53, 0x4, RZ, 0xc0, !PT ;  /* 0x0000000435ff7812 */ /* 0x004fe4000782c0ff */
[----:B------:R-:W-:Y:S01]  /*8bc00*/  PRMT R0, R15, 0x7772, RZ ;  /* 0x000077720f007816 */ /* 0x000fe200000000ff */
[----:B------:R-:W2:Y:S10]  /*8bc10*/  LDL.LU R27, [R1+0x98] ;  /* 0x00009800011b7983 */ /* 0x000eb40000300800 */
[----:B------:R-:W-:-:S02]  /*8bc20*/  @P1 LOP3.LUT R56, R56, 0x800, RZ, 0xfc, !PT ;  /* 0x0000080038381812 */ /* 0x000fc400078efcff */
        /* <DEDUP_REMOVED lines=17> */
[----:B----4-:R0:W-:Y:S10]  /*8bd40*/  @P5 STG.E.U8 desc[UR32][R50.64], R0 ;  /* 0x0000000032005986 */ /* 0x0101f4000c101120 */
[----:B------:R-:W-:-:S02]  /*8bd50*/  @P1 LOP3.LUT R56, R56, 0x20000, RZ, 0xfc, !PT ;  /* 0x0002000038381812 */ /* 0x000fc400078efcff */
[----:B------:R-:W-:Y:S01]  /*8bd60*/  LOP3.LUT P1, RZ, R54, 0x8000000, RZ, 0xc0, !PT ;  /* 0x0800000036ff7812 */ /* 0x000fe2000782c0ff */
[----:B0-----:R-:W4:Y:S01]  /*8bd70*/  LDL.LU.64 R50, [R1+0xb30] ;  /* 0x000b300001327983 */ /* 0x001f220000300a00 */
[----:B------:R-:W-:-:S11]  /*8bd80*/  LOP3.LUT R56, R56, 0xfffbffff, RZ, 0xc0, !PT ;  /* 0xfffbffff38387812 */ /* 0x000fd600078ec0ff */
[----:B------:R-:W-:Y:S02]  /*8bd90*/  @P1 LOP3.LUT R56, R56, 0x40000, RZ, 0xfc, !PT ;  /* 0x0004000038381812 */ /* 0x000fe400078efcff */
[----:B------:R-:W-:Y:S02]  /*8bda0*/  LOP3.LUT P1, RZ, R54, 0x4000000, RZ, 0xc0, !PT ;  /* 0x0400000036ff7812 */ /* 0x000fe4000782c0ff */
[----:B------:R-:W4:Y:S04]  /*8bdb0*/  LDL.LU.64 R54, [R1+0xb28] ;  /* 0x000b280001367983 */ /* 0x000f280000300a00 */
[----:B------:R-:W4:Y:S01]  /*8bdc0*/  LDL.LU.64 R58, [R1+0xb18] ;  /* 0x000b1800013a7983 */ /* 0x000f220000300a00 */
[----:B------:R-:W-:-:S03]  /*8bdd0*/  PRMT R0, R15, 0x7773, RZ ;  /* 0x000077730f007816 */ /* 0x000fc600000000ff */
[----:B------:R-:W4:Y:S04]  /*8bde0*/  LDL.LU.64 R22, [R1+0xb10] ;  /* 0x000b100001167983 */ /* 0x000f280000300a00 */
[----:B------:R0:W-:Y:S04]  /*8bdf0*/  @P6 STG.E.U8 desc[UR32][R48.64], R0 ;  /* 0x0000000030006986 */ /* 0x0001e8000c101120 */
[----:B0-----:R-:W4:Y:S04]  /*8be00*/  LDL.LU R48, [R1+0x88] ;  /* 0x0000880001307983 */ /* 0x001f280000300800 */
[----:B------:R-:W4:Y:S01]  /*8be10*/  LDL.LU.64 R20, [R1+0xb08] ;  /* 0x000b080001147983 */ /* 0x000f220000300a00 */
[----:B------:R-:W-:-:S03]  /*8be20*/  PRMT R0, R26, 0x7770, RZ ;  /* 0x000077701a007816 */ /* 0x000fc600000000ff */
[----:B------:R-:W4:Y:S04]  /*8be30*/  LDL.LU.64 R18, [R1+0xb00] ;  /* 0x000b000001127983 */ /* 0x000f280000300a00 */
[----:B------:R0:W-:Y:S04]  /*8be40*/  @P0 STG.E.U8 desc[UR32][R10.64], R0 ;  /* 0x000000000a000986 */ /* 0x0001e8000c101120 */
[----:B------:R-:W4:Y:S04]  /*8be50*/  LDL.LU R49, [R1+0x78] ;  /* 0x0000780001317983 */ /* 0x000f280000300800 */
[----:B------:R-:W4:Y:S01]  /*8be60*/  LDL.LU.64 R16, [R1+0xaf8] ;  /* 0x000af80001107983 */ /* 0x000f220000300a00 */
[----:B0-----:R-:W-:-:S03]  /*8be70*/  PRMT R0, R26, 0x7771, RZ ;  /* 0x000077711a007816 */ /* 0x001fc600000000ff */
[----:B------:R-:W4:Y:S04]  /*8be80*/  LDL.LU.64 R14, [R1+0xaf0] ;  /* 0x000af000010e7983 */ /* 0x000f280000300a00 */
[----:B------:R0:W-:Y:S01]  /*8be90*/  @P1 STG.E.U8 desc[UR32][R8.64], R0 ;  /* 0x0000000008001986 */ /* 0x0001e2000c101120 */
[----:B------:R-:W-:-:S03]  /*8bea0*/  LOP3.LUT P1, RZ, R56, 0x40000, RZ, 0xc0, !PT ;  /* 0x0004000038ff7812 */ /* 0x000fc6000782c0ff */
[----:B------:R-:W4:Y:S01]  /*8beb0*/  LDL.LU.64 R10, [R1+0xae8] ;  /* 0x000ae800010a7983 */ /* 0x000f220000300a00 */
[----:B0-----:R-:W-:-:S03]  /*8bec0*/  PRMT R0, R26, 0x7772, RZ ;  /* 0x000077721a007816 */ /* 0x001fc600000000ff */
[----:B------:R-:W4:Y:S06]  /*8bed0*/  LDL.LU.64 R8, [R1+0xae0] ;  /* 0x000ae00001087983 */ /* 0x000f2c0000300a00 */
[----:B------:R0:W-:Y:S01]  /*8bee0*/  @P1 STG.E.U8 desc[UR32][R4.64], R0 ;  /* 0x0000000004001986 */ /* 0x0001e2000c101120 */
[----:B------:R-:W-:-:S03]  /*8bef0*/  LOP3.LUT P1, RZ, R56, 0x20000, RZ, 0xc0, !PT ;  /* 0x0002000038ff7812 */ /* 0x000fc6000782c0ff */
[----:B0-----:R-:W4:Y:S01]  /*8bf00*/  LDL.LU.64 R4, [R1+0xad8] ;  /* 0x000ad80001047983 */ /* 0x001f220000300a00 */
[----:B------:R-:W-:-:S09]  /*8bf10*/  PRMT R0, R26, 0x7773, RZ ;  /* 0x000077731a007816 */ /* 0x000fd200000000ff */
[----:B---3--:R0:W-:Y:S04]  /*8bf20*/  @P1 STG.E.U8 desc[UR32][R6.64], R0 ;  /* 0x0000000006001986 */ /* 0x0081e8000c101120 */
[----:B0-----:R-:W3:Y:S01]  /*8bf30*/  LDL.LU.64 R6, [R1+0xad0] ;  /* 0x000ad00001067983 */ /* 0x001ee20000300a00 */
[----:B------:R-:W-:Y:S02]  /*8bf40*/  LOP3.LUT P1, RZ, R56, 0x10000, RZ, 0xc0, !PT ;  /* 0x0001000038ff7812 */ /* 0x000fe4000782c0ff */
[----:B--2---:R-:W-:Y:S02]  /*8bf50*/  PRMT R0, R27, 0x7770, RZ ;  /* 0x000077701b007816 */ /* 0x004fe400000000ff */
[C---:B------:R-:W-:Y:S02]  /*8bf60*/  LOP3.LUT P2, RZ, R53.reuse, 0x8, RZ, 0xc0, !PT ;  /* 0x0000000835ff7812 */ /* 0x040fe4000784c0ff */
[----:B------:R-:W-:-:S02]  /*8bf70*/  LOP3.LUT P3, RZ, R53, 0x10, RZ, 0xc0, !PT ;  /* 0x0000001035ff7812 */ /* 0x000fc4000786c0ff */
[C---:B------:R-:W-:Y:S02]  /*8bf80*/  LOP3.LUT P4, RZ, R53.reuse, 0x20, RZ, 0xc0, !PT ;  /* 0x0000002035ff7812 */ /* 0x040fe4000788c0ff */
[----:B------:R-:W-:-:S03]  /*8bf90*/  LOP3.LUT P5, RZ, R53, 0x40, RZ, 0xc0, !PT ;  /* 0x0000004035ff7812 */ /* 0x000fc600078ac0ff */
[----:B----4-:R0:W-:Y:S01]  /*8bfa0*/  @P1 STG.E.U8 desc[UR32][R50.64], R0 ;  /* 0x0000000032001986 */ /* 0x0101e2000c101120 */
[C---:B------:R-:W-:Y:S02]  /*8bfb0*/  LOP3.LUT P1, RZ, R56.reuse, 0x8000, RZ, 0xc0, !PT ;  /* 0x0000800038ff7812 */ /* 0x040fe4000782c0ff */
        /* <DEDUP_REMOVED lines=57> */
[C---:B------:R-:W-:Y:S02]  /*8c350*/  LOP3.LUT P5, RZ, R53.reuse, 0x400, RZ, 0xc0, !PT ;  /* 0x0000040035ff7812 */ /* 0x040fe400078ac0ff */
[----:B------:R-:W-:Y:S01]  /*8c360*/  @P1 LOP3.LUT R56, R56, 0x80, RZ, 0xfc, !PT ;  /* 0x0000008038381812 */ /* 0x000fe200078efcff */
[----:B------:R-:W3:Y:S01]  /*8c370*/  LDL.LU.64 R26, [R1+0xa58] ;  /* 0x000a5800011a7983 */ /* 0x000ee20000300a00 */
[C---:B------:R-:W-:Y:S02]  /*8c380*/  LOP3.LUT P1, RZ, R53.reuse, 0x10000, RZ, 0xc0, !PT ;  /* 0x0001000035ff7812 */ /* 0x040fe4000782c0ff */
[----:B------:R-:W-:Y:S02]  /*8c390*/  LOP3.LUT P6, RZ, R53, 0x800, RZ, 0xc0, !PT ;  /* 0x0000080035ff7812 */ /* 0x000fe400078cc0ff */
[----:B------:R-:W-:Y:S02]  /*8c3a0*/  PRMT R0, R52, 0x7771, RZ ;  /* 0x0000777134007816 */ /* 0x000fe400000000ff */
[----:B------:R-:W-:-:S03]  /*8c3b0*/  LOP3.LUT R56, R56, 0xfffffeff, RZ, 0xc0, !PT ;  /* 0xfffffeff38387812 */ /* 0x000fc600078ec0ff */
[----:B----4-:R0:W-:Y:S04]  /*8c3c0*/  @P5 STG.E.U8 desc[UR32][R16.64], R0 ;  /* 0x0000000010005986 */ /* 0x0101e8000c101120 */
[----:B------:R-:W-:Y:S02]  /*8c3d0*/  @P1 LOP3.LUT R56, R56, 0x100, RZ, 0xfc, !PT ;  /* 0x0000010038381812 */ /* 0x000fe400078efcff */
[----:B------:R-:W-:Y:S02]  /*8c3e0*/  LOP3.LUT P1, RZ, R53, 0x8000, RZ, 0xc0, !PT ;  /* 0x0000800035ff7812 */ /* 0x000fe4000782c0ff */
[----:B0-----:R-:W-:-:S05]  /*8c3f0*/  PRMT R0, R52, 0x7772, RZ ;  /* 0x0000777234007816 */ /* 0x001fca00000000ff */
[----:B--2---:R0:W-:Y:S01]  /*8c400*/  @P6 STG.E.U8 desc[UR32][R14.64], R0 ;  /* 0x000000000e006986 */ /* 0x0041e2000c101120 */
[----:B------:R-:W-:Y:S02]  /*8c410*/  LOP3.LUT R56, R56, 0xfffffdff, RZ, 0xc0, !PT ;  /* 0xfffffdff38387812 */ /* 0x000fe400078ec0ff */
[----:B0-----:R-:W-:Y:S02]  /*8c420*/  PRMT R0, R52, 0x7773, RZ ;  /* 0x0000777334007816 */ /* 0x001fe400000000ff */
[----:B------:R-:W2:Y:S04]  /*8c430*/  LDL.LU R52, [R1+0x2b90] ;  /* 0x002b900001347983 */ /* 0x000ea80000300800 */
[----:B------:R-:W4:Y:S01]  /*8c440*/  LDL.LU.64 R22, [R1+0xa50] ;  /* 0x000a500001167983 */ /* 0x000f220000300a00 */
[----:B------:R-:W-:-:S02]  /*8c450*/  @P1 LOP3.LUT R56, R56, 0x200, RZ, 0xfc, !PT ;  /* 0x0000020038381812 */ /* 0x000fc400078efcff */
[C---:B------:R-:W-:Y:S01]  /*8c460*/  LOP3.LUT P1, RZ, R53.reuse, 0x4000, RZ, 0xc0, !PT ;  /* 0x0000400035ff7812 */ /* 0x040fe2000782c0ff */
[----:B------:R-:W2:Y:S01]  /*8c470*/  LDL.LU.64 R20, [R1+0xa90] ;  /* 0x000a900001147983 */ /* 0x000ea20000300a00 */
[C---:B------:R-:W-:Y:S02]  /*8c480*/  LOP3.LUT P0, RZ, R53.reuse, 0x1000, RZ, 0xc0, !PT ;  /* 0x0000100035ff7812 */ /* 0x040fe4000780c0ff */
[----:B------:R-:W-:Y:S01]  /*8c490*/  LOP3.LUT R56, R56, 0xfffffbff, RZ, 0xc0, !PT ;  /* 0xfffffbff38387812 */ /* 0x000fe200078ec0ff */
[----:B------:R-:W2:Y:S04]  /*8c4a0*/  LDL.LU.64 R18, [R1+0xab0] ;  /* 0x000ab00001127983 */ /* 0x000ea80000300a00 */
[----:B------:R-:W2:Y:S04]  /*8c4b0*/  LDL.LU.64 R16, [R1+0xb20] ;  /* 0x000b200001107983 */ /* 0x000ea80000300a00 */
[----:B------:R-:W-:Y:S01]  /*8c4c0*/  @P1 LOP3.LUT R56, R56, 0x400, RZ, 0xfc, !PT ;  /* 0x0000040038381812 */ /* 0x000fe200078efcff */
[----:B------:R-:W2:Y:S01]  /*8c4d0*/  LDL.LU.64 R14, [R1+0xb40] ;  /* 0x000b4000010e7983 */ /* 0x000ea20000300a00 */
[----:B------:R-:W-:-:S03]  /*8c4e0*/  LOP3.LUT P1, RZ, R53, 0x2000, RZ, 0xc0, !PT ;  /* 0x0000200035ff7812 */ /* 0x000fc6000782c0ff */
[----:B------:R0:W-:Y:S02]  /*8c4f0*/  @P0 STG.E.U8 desc[UR32][R8.64], R0 ;  /* 0x0000000008000986 */ /* 0x0001e4000c101120 */
[----:B0-----:R-:W-:Y:S02]  /*8c500*/  PRMT R0, R57, 0x7770, RZ ;  /* 0x0000777039007816 */ /* 0x001fe400000000ff */
[----:B------:R-:W2:Y:S06]  /*8c510*/  LDL.LU.64 R8, [R1+0xbb0] ;  /* 0x000bb00001087983 */ /* 0x000eac0000300a00 */
[----:B------:R0:W-:Y:S01]  /*8c520*/  @P1 STG.E.U8 desc[UR32][R4.64], R0 ;  /* 0x0000000004001986 */ /* 0x0001e2000c101120 */
[----:B------:R-:W-:-:S03]  /*8c530*/  LOP3.LUT P1, RZ, R56, 0x400, RZ, 0xc0, !PT ;  /* 0x0000040038ff7812 */ /* 0x000fc6000782c0ff */
[----:B------:R-:W2:Y:S01]  /*8c540*/  LDL.LU R10, [R1+0xac] ;  /* 0x0000ac00010a7983 */ /* 0x000ea20000300800 */
[----:B0-----:R-:W-:-:S03]  /*8c550*/  PRMT R0, R57, 0x7771, RZ ;  /* 0x0000777139007816 */ /* 0x001fc600000000ff */
[----:B------:R-:W2:Y:S06]  /*8c560*/  LDL.LU.64 R4, [R1+0xbd0] ;  /* 0x000bd00001047983 */ /* 0x000eac0000300a00 */
        /* <DEDUP_REMOVED lines=17> */
[----:B----4-:R0:W-:Y:S01]  /*8c680*/  @P1 STG.E.U8 desc[UR32][R22.64], R0 ;  /* 0x0000000016001986 */ /* 0x0101e2000c101120 */
[----:B------:R-:W-:Y:S02]  /*8c690*/  LOP3.LUT P1, RZ, R56, 0x10, RZ, 0xc0, !PT ;  /* 0x0000001038ff7812 */ /* 0x000fe4000782c0ff */
[----:B0-----:R-:W-:-:S11]  /*8c6a0*/  PRMT R0, R11, 0x7773, RZ ;  /* 0x000077730b007816 */ /* 0x001fd600000000ff */
[----:B--2---:R0:W-:Y:S01]  /*8c6b0*/  @P1 STG.E.U8 desc[UR32][R20.64], R0 ;  /* 0x0000000014001986 */ /* 0x0041e2000c101120 */
        /* <DEDUP_REMOVED lines=26> */
[----:B------:R-:W4:Y:S04]  /*8c860*/  LDL.LU R11, [R1+0x9c] ;  /* 0x00009c00010b7983 */ /* 0x000f280000300800 */
[----:B------:R-:W4:Y:S04]  /*8c870*/  LDL.LU.64 R4, [R1+0x1150] ;  /* 0x0011500001047983 */ /* 0x000f280000300a00 */
[----:B------:R-:W4:Y:S04]  /*8c880*/  LDL.LU.64 R48, [R1+0x1170] ;  /* 0x0011700001307983 */ /* 0x000f280000300a00 */
[----:B------:R-:W4:Y:S01]  /*8c890*/  LDL.LU R57, [R1+0x8c] ;  /* 0x00008c0001397983 */ /* 0x000f220000300800 */
[----:B------:R-:W-:-:S02]  /*8c8a0*/  LOP3.LUT P4, RZ, R53, 0x10000000, RZ, 0xc0, !PT ;  /* 0x1000000035ff7812 */ /* 0x000fc4000788c0ff */
[----:B------:R-:W-:Y:S02]  /*8c8b0*/  PRMT R0, R10, 0x7773, RZ ;  /* 0x000077730a007816 */ /* 0x000fe400000000ff */
[C---:B------:R-:W-:Y:S02]  /*8c8c0*/  LOP3.LUT P5, RZ, R53.reuse, 0x20000000, RZ, 0xc0, !PT ;  /* 0x2000000035ff7812 */ /* 0x040fe400078ac0ff */
[C---:B------:R-:W-:Y:S02]  /*8c8d0*/  LOP3.LUT P6, RZ, R53.reuse, 0x40000000, RZ, 0xc0, !PT ;  /* 0x4000000035ff7812 */ /* 0x040fe400078cc0ff */
[C---:B------:R-:W-:Y:S02]  /*8c8e0*/  LOP3.LUT P0, RZ, R53.reuse, 0x80000000, RZ, 0xc0, !PT ;  /* 0x8000000035ff7812 */ /* 0x040fe4000780c0ff */
[----:B------:R-:W-:Y:S02]  /*8c8f0*/  LOP3.LUT R53, R53, 0xf7ffffff, RZ, 0xc0, !PT ;  /* 0xf7ffffff35357812 */ /* 0x000fe400078ec0ff */
[----:B------:R-:W-:-:S02]  /*8c900*/  LOP3.LUT R56, R56, 0xfffffffe, RZ, 0xc0, !PT ;  /* 0xfffffffe38387812 */ /* 0x000fc400078ec0ff */
[----:B--2---:R-:W-:Y:S01]  /*8c910*/  LOP3.LUT P1, RZ, R52, 0x100, RZ, 0xc0, !PT ;  /* 0x0000010034ff7812 */ /* 0x004fe2000782c0ff */
[----:B---3--:R0:W-:Y:S04]  /*8c920*/  @P4 STG.E.U8 desc[UR32][R6.64], R0 ;  /* 0x0000000006004986 */ /* 0x0081e8000c101120 */
[----:B0-----:R-:W2:Y:S08]  /*8c930*/  LDL.LU.64 R6, [R1+0x1178] ;  /* 0x0011780001067983 */ /* 0x001eb00000300a00 */
[----:B------:R-:W-:-:S02]  /*8c940*/  @P1 LOP3.LUT R53, R53, 0x8000000, RZ, 0xfc, !PT ;  /* 0x0800000035351812 */ /* 0x000fc400078efcff */
[----:B------:R-:W-:Y:S01]  /*8c950*/  LOP3.LUT P1, RZ, R52, 0x80, RZ, 0xc0, !PT ;  /* 0x0000008034ff7812 */ /* 0x000fe2000782c0ff */
[----:B------:R-:W3:Y:S01]  /*8c960*/  LDL.LU.64 R54, [R1+0x1190] ;  /* 0x0011900001367983 */ /* 0x000ee20000300a00 */
[----:B------:R-:W-:-:S03]  /*8c970*/  LOP3.LUT R53, R53, 0xefffffff, RZ, 0xc0, !PT ;  /* 0xefffffff35357812 */ /* 0x000fc600078ec0ff */
[----:B------:R-:W3:Y:S08]  /*8c980*/  LDL.LU.64 R58, [R1+0x1198] ;  /* 0x00119800013a7983 */ /* 0x000ef00000300a00 */
[----:B------:R-:W-:Y:S02]  /*8c990*/  @P1 LOP3.LUT R53, R53, 0x10000000, RZ, 0xfc, !PT ;  /* 0x1000000035351812 */ /* 0x000fe400078efcff */
[----:B------:R-:W-:-:S02]  /*8c9a0*/  LOP3.LUT P1, RZ, R52, 0x40, RZ, 0xc0, !PT ;  /* 0x0000004034ff7812 */ /* 0x000fc4000782c0ff */
[----:B------:R-:W-:-:S11]  /*8c9b0*/  LOP3.LUT R53, R53, 0xdfffffff, RZ, 0xc0, !PT ;  /* 0xdfffffff35357812 */ /* 0x000fd600078ec0ff */
[----:B------:R-:W-:Y:S02]  /*8c9c0*/  @P1 LOP3.LUT R53, R53, 0x20000000, RZ, 0xfc, !PT ;  /* 0x2000000035351812 */ /* 0x000fe400078efcff */
[----:B------:R-:W-:Y:S02]  /*8c9d0*/  LOP3.LUT P1, RZ, R52, 0x20, RZ, 0xc0, !PT ;  /* 0x0000002034ff7812 */ /* 0x000fe4000782c0ff */
[----:B------:R-:W-:-:S11]  /*8c9e0*/  LOP3.LUT R53, R53, 0xbfffffff, RZ, 0xc0, !PT ;  /* 0xbfffffff35357812 */ /* 0x000fd600078ec0ff */
[----:B------:R-:W-:Y:S02]  /*8c9f0*/  @P1 LOP3.LUT R53, R53, 0x40000000, RZ, 0xfc, !PT ;  /* 0x4000000035351812 */ /* 0x000fe400078efcff */
[----:B------:R-:W-:Y:S02]  /*8ca00*/  LOP3.LUT P1, RZ, R52, 0x10, RZ, 0xc0, !PT ;  /* 0x0000001034ff7812 */ /* 0x000fe4000782c0ff */
[----:B------:R-:W-:Y:S02]  /*8ca10*/  LOP3.LUT R53, R53, 0x7fffffff, RZ, 0xc0, !PT ;  /* 0x7fffffff35357812 */ /* 0x000fe400078ec0ff */
[----:B----4-:R-:W-:-:S05]  /*8ca20*/  PRMT R0, R11, 0x7770, RZ ;  /* 0x000077700b007816 */ /* 0x010fca00000000ff */
[----:B------:R0:W-:Y:S04]  /*8ca30*/  @P5 STG.E.U8 desc[UR32][R8.64], R0 ;  /* 0x0000000008005986 */ /* 0x0001e8000c101120 */
[----:B------:R-:W-:Y:S02]  /*8ca40*/  @P1 LOP3.LUT R53, R53, 0x80000000, RZ, 0xfc, !PT ;  /* 0x8000000035351812 */ /* 0x000fe400078efcff */
[----:B------:R-:W-:Y:S01]  /*8ca50*/  LOP3.LUT P1, RZ, R52, 0x8, RZ, 0xc0, !PT ;  /* 0x0000000834ff7812 */ /* 0x000fe2000782c0ff */
[----:B0-----:R-:W4:Y:S04]  /*8ca60*/  LDL.LU R8, [R1+0x7c] ;  /* 0x00007c0001087983 */ /* 0x001f280000300800 */
[----:B------:R-:W4:Y:S08]  /*8ca70*/  LDL.LU.64 R26, [R1+0x11b0] ;  /* 0x0011b000011a7983 */ /* 0x000f300000300a00 */
[----:B------:R-:W-:Y:S01]  /*8ca80*/  @P1 LOP3.LUT R56, R56, 0x1, RZ, 0xfc, !PT ;  /* 0x0000000138381812 */ /* 0x000fe200078efcff */
[----:B------:R-:W4:Y:S01]  /*8ca90*/  LDL.LU.64 R22, [R1+0x1230] ;  /* 0x0012300001167983 */ /* 0x000f220000300a00 */
[----:B------:R-:W-:-:S02]  /*8caa0*/  LOP3.LUT P1, RZ, R52, 0x4, RZ, 0xc0, !PT ;  /* 0x0000000434ff7812 */ /* 0x000fc4000782c0ff */
[----:B------:R-:W-:Y:S01]  /*8cab0*/  LOP3.LUT R56, R56, 0xfffffffd, RZ, 0xc0, !PT ;  /* 0xfffffffd38387812 */ /* 0x000fe200078ec0ff */
[----:B------:R-:W4:Y:S01]  /*8cac0*/  LDL.LU.64 R20, [R1+0x1240] ;  /* 0x0012400001147983 */ /* 0x000f220000300a00 */
[----:B------:R-:W-:-:S03]  /*8cad0*/  PRMT R0, R11, 0x7771, RZ ;  /* 0x000077710b007816 */ /* 0x000fc600000000ff */
[----:B------:R-:W4:Y:S06]  /*8cae0*/  LDL.LU R9, [R1+0x6c] ;  /* 0x00006c0001097983 */ /* 0x000f2c0000300800 */
[----:B------:R-:W-:Y:S01]  /*8caf0*/  @P1 LOP3.LUT R56, R56, 0x2, RZ, 0xfc, !PT ;  /* 0x0000000238381812 */ /* 0x000fe200078efcff */
[----:B------:R0:W-:Y:S01]  /*8cb00*/  @P6 STG.E.U8 desc[UR32][R16.64], R0 ;  /* 0x0000000010006986 */ /* 0x0001e2000c101120 */
[----:B------:R-:W-:Y:S02]  /*8cb10*/  LOP3.LUT P1, RZ, R52, 0x2, RZ, 0xc0, !PT ;  /* 0x0000000234ff7812 */ /* 0x000fe4000782c0ff */
[----:B------:R-:W-:Y:S01]  /*8cb20*/  LOP3.LUT R56, R56, 0xfffffffb, RZ, 0xc0, !PT ;  /* 0xfffffffb38387812 */ /* 0x000fe200078ec0ff */
[----:B------:R-:W4:Y:S01]  /*8cb30*/  LDL.LU.64 R18, [R1+0x1250] ;  /* 0x0012500001127983 */ /* 0x000f220000300a00 */
[----:B0-----:R-:W-:-:S03]  /*8cb40*/  PRMT R0, R11, 0x7772, RZ ;  /* 0x000077720b007816 */ /* 0x001fc600000000ff */
[----:B------:R-:W4:Y:S06]  /*8cb50*/  LDL.LU.64 R16, [R1+0x1260] ;  /* 0x0012600001107983 */ /* 0x000f2c0000300a00 */
[----:B------:R-:W-:Y:S02]  /*8cb60*/  @P1 LOP3.LUT R56, R56, 0x4, RZ, 0xfc, !PT ;  /* 0x0000000438381812 */ /* 0x000fe400078efcff */
[----:B------:R-:W-:Y:S01]  /*8cb70*/  LOP3.LUT P1, RZ, R52, 0x1, RZ, 0xc0, !PT ;  /* 0x0000000134ff7812 */ /* 0x000fe2000782c0ff */
[----:B------:R0:W-:Y:S02]  /*8cb80*/  @P0 STG.E.U8 desc[UR32][R14.64], R0 ;  /* 0x000000000e000986 */ /* 0x0001e4000c101120 */
[----:B0-----:R-:W-:-:S02]  /*8cb90*/  PRMT R0, R11, 0x7773, RZ ;  /* 0x000077730b007816 */ /* 0x001fc400000000ff */
[----:B------:R-:W4:Y:S08]  /*8cba0*/  LDL.LU.64 R14, [R1+0x12d0] ;  /* 0x0012d000010e7983 */ /* 0x000f300000300a00 */
        /* <DEDUP_REMOVED lines=18> */
[----:B----4-:R-:W-:-:S11]  /*8ccd0*/  PRMT R0, R8, 0x7770, RZ ;  /* 0x0000777008007816 */ /* 0x010fd600000000ff */
        /* <DEDUP_REMOVED lines=36> */
[----:B------:R-:W-:-:S03]  /*8cf20*/  PRMT R0, R51, 0x7772, RZ ;  /* 0x0000777233007816 */ /* 0x000fc600000000ff */
[----:B------:R-:W4:Y:S01]  /*8cf30*/  LDL.LU R57, [R1+0x30] ;  /* 0x0000300001397983 */ /* 0x000f220000300800 */
        /* <DEDUP_REMOVED lines=11> */
[----:B------:R-:W-:-:S09]  /*8cff0*/  LOP3.LUT P5, RZ, R52, 0x10000, RZ, 0xc0, !PT ;  /* 0x0001000034ff7812 */ /* 0x000fd200078ac0ff */
[----:B------:R-:W-:Y:S02]  /*8d000*/  @P1 LOP3.LUT R53, R53, 0x400000, RZ, 0xfc, !PT ;  /* 0x0040000035351812 */ /* 0x000fe400078efcff */
[----:B------:R-:W-:Y:S01]  /*8d010*/  LOP3.LUT P1, RZ, R52, 0x800000, RZ, 0xc0, !PT ;  /* 0x0080000034ff7812 */ /* 0x000fe2000782c0ff */
[----:B--2---:R0:W-:Y:S04]  /*8d020*/  @P4 STG.E.U8 desc[UR32][R6.64], R0 ;  /* 0x0000000006004986 */ /* 0x0041e8000c101120 */
[----:B0-----:R-:W2:Y:S01]  /*8d030*/  LDL.LU.64 R6, [R1+0x13e0] ;  /* 0x0013e00001067983 */ /* 0x001ea20000300a00 */
[----:B------:R-:W-:-:S03]  /*8d040*/  PRMT R0, R51, 0x7773, RZ ;  /* 0x0000777333007816 */ /* 0x000fc600000000ff */
[----:B------:R-:W2:Y:S04]  /*8d050*/  LDL.LU R51, [R1+0x2b88] ;  /* 0x002b880001337983 */ /* 0x000ea80000300800 */
[----:B------:R-:W2:Y:S01]  /*8d060*/  LDL.LU.64 R8, [R1+0x13f8] ;  /* 0x0013f80001087983 */ /* 0x000ea20000300a00 */
[----:B------:R-:W-:-:S03]  /*8d070*/  LOP3.LUT R53, R53, 0xff7fffff, RZ, 0xc0, !PT ;  /* 0xff7fffff35357812 */ /* 0x000fc600078ec0ff */
[----:B------:R-:W2:Y:S01]  /*8d080*/  LDL.LU.64 R54, [R1+0x1458] ;  /* 0x0014580001367983 */ /* 0x000ea20000300a00 */
[----:B------:R-:W-:Y:S02]  /*8d090*/  @P1 LOP3.LUT R53, R53, 0x800000, RZ, 0xfc, !PT ;  /* 0x0080000035351812 */ /* 0x000fe400078efcff */
[----:B------:R-:W-:Y:S01]  /*8d0a0*/  LOP3.LUT P1, RZ, R52, 0x400000, RZ, 0xc0, !PT ;  /* 0x0040000034ff7812 */ /* 0x000fe2000782c0ff */
[----:B---3--:R0:W-:Y:S01]  /*8d0b0*/  @P5 STG.E.U8 desc[UR32][R4.64], R0 ;  /* 0x0000000004005986 */ /* 0x0081e2000c101120 */
[----:B------:R-:W-:-:S03]  /*8d0c0*/  LOP3.LUT R53, R53, 0xfeffffff, RZ, 0xc0, !PT ;  /* 0xfeffffff35357812 */ /* 0x000fc600078ec0ff */
[----:B0-----:R-:W3:Y:S04]  /*8d0d0*/  LDL.LU R4, [R1+0x20] ;  /* 0x0000200001047983 */ /* 0x001ee80000300800 */
[----:B------:R-:W3:Y:S04]  /*8d0e0*/  LDL.LU.64 R58, [R1+0x1468] ;  /* 0x00146800013a7983 */ /* 0x000ee80000300a00 */
[----:B------:R-:W-:Y:S02]  /*8d0f0*/  @P1 LOP3.LUT R53, R53, 0x1000000, RZ, 0xfc, !PT ;  /* 0x0100000035351812 */ /* 0x000fe400078efcff */
[----:B------:R-:W-:Y:S01]  /*8d100*/  LOP3.LUT P1, RZ, R52, 0x200000, RZ, 0xc0, !PT ;  /* 0x0020000034ff7812 */ /* 0x000fe2000782c0ff */
[----:B------:R-:W3:Y:S01]  /*8d110*/  LDL.LU.64 R26, [R1+0x1478] ;  /* 0x00147800011a7983 */ /* 0x000ee20000300a00 */
[----:B------:R-:W-:-:S02]  /*8d120*/  LOP3.LUT R53, R53, 0xfdffffff, RZ, 0xc0, !PT ;  /* 0xfdffffff35357812 */ /* 0x000fc400078ec0ff */
[C---:B------:R-:W-:Y:S01]  /*8d130*/  LOP3.LUT P6, RZ, R52.reuse, 0x20000, RZ, 0xc0, !PT ;  /* 0x0002000034ff7812 */ /* 0x040fe200078cc0ff */
[----:B------:R-:W3:Y:S01]  /*8d140*/  LDL.LU.64 R22, [R1+0x1488] ;  /* 0x0014880001167983 */ /* 0x000ee20000300a00 */
[C---:B------:R-:W-:Y:S02]  /*8d150*/  LOP3.LUT P0, RZ, R52.reuse, 0x40000, RZ, 0xc0, !PT ;  /* 0x0004000034ff7812 */ /* 0x040fe4000780c0ff */
[----:B----4-:R-:W-:Y:S01]  /*8d160*/  PRMT R0, R11, 0x7770, RZ ;  /* 0x000077700b007816 */ /* 0x010fe200000000ff */
[----:B------:R-:W4:Y:S04]  /*8d170*/  LDL.LU.64 R20, [R1+0x14a0] ;  /* 0x0014a00001147983 */ /* 0x000f280000300a00 */
[----:B------:R-:W-:Y:S01]  /*8d180*/  @P1 LOP3.LUT R53, R53, 0x2000000, RZ, 0xfc, !PT ;  /* 0x0200000035351812 */ /* 0x000fe200078efcff */
[----:B------:R-:W4:Y:S01]  /*8d190*/  LDL.LU R5, [R1+0x10] ;  /* 0x0000100001057983 */ /* 0x000f220000300800 */
[----:B------:R-:W-:-:S02]  /*8d1a0*/  LOP3.LUT P1, RZ, R52, 0x100000, RZ, 0xc0, !PT ;  /* 0x0010000034ff7812 */ /* 0x000fc4000782c0ff */
        /* <DEDUP_REMOVED lines=10> */
[----:B------:R-:W-:Y:S02]  /*8d250*/  LOP3.LUT P1, RZ, R53, 0x4000000, RZ, 0xc0, !PT ;  /* 0x0400000035ff7812 */ /* 0x000fe4000782c0ff */
[----:B0-----:R-:W-:Y:S01]  /*8d260*/  PRMT R0, R11, 0x7773, RZ ;  /* 0x000077730b007816 */ /* 0x001fe200000000ff */
[----:B------:R-:W4:Y:S10]  /*8d270*/  LDL.LU.64 R14, [R1+0x14d0] ;  /* 0x0014d000010e7983 */ /* 0x000f340000300a00 */
[----:B------:R0:W-:Y:S01]  /*8d280*/  @P1 STG.E.U8 desc[UR32][R48.64], R0 ;  /* 0x0000000030001986 */ /* 0x0001e2000c101120 */
[----:B------:R-:W-:-:S03]  /*8d290*/  LOP3.LUT P1, RZ, R53, 0x2000000, RZ, 0xc0, !PT ;  /* 0x0200000035ff7812 */ /* 0x000fc6000782c0ff */
[----:B------:R-:W4:Y:S04]  /*8d2a0*/  LDL.LU.64 R10, [R1+0x14c0] ;  /* 0x0014c000010a7983 */ /* 0x000f280000300a00 */
[----:B0-----:R-:W4:Y:S01]  /*8d2b0*/  LDL.LU.64 R48, [R1+0x14e0] ;  /* 0x0014e00001307983 */ /* 0x001f220000300a00 */
[----:B------:R-:W-:-:S05]  /*8d2c0*/  PRMT R0, R57, 0x7770, RZ ;  /* 0x0000777039007816 */ /* 0x000fca00000000ff */
[----:B--2---:R0:W-:Y:S04]  /*8d2d0*/  @P1 STG.E.U8 desc[UR32][R6.64], R0 ;  /* 0x0000000006001986 */ /* 0x0041e8000c101120 */
[----:B0-----:R-:W2:Y:S01]  /*8d2e0*/  LDL.LU.64 R6, [R1+0x1548] ;  /* 0x0015480001067983 */ /* 0x001ea20000300a00 */
[----:B------:R-:W-:Y:S02]  /*8d2f0*/  LOP3.LUT P1, RZ, R53, 0x1000000, RZ, 0xc0, !PT ;  /* 0x0100000035ff7812 */ /* 0x000fe4000782c0ff */
[----:B------:R-:W-:-:S11]  /*8d300*/  PRMT R0, R57, 0x7771, RZ ;  /* 0x0000777139007816 */ /* 0x000fd600000000ff */
[----:B------:R0:W-:Y:S01]  /*8d310*/  @P1 STG.E.U8 desc[UR32][R8.64], R0 ;  /* 0x0000000008001986 */ /* 0x0001e2000c101120 */
[----:B------:R-:W-:Y:S02]  /*8d320*/  LOP3.LUT P1, RZ, R53, 0x800000, RZ, 0xc0, !PT ;  /* 0x0080000035ff7812 */ /* 0x000fe4000782c0ff */
[----:B0-----:R-:W-:Y:S01]  /*8d330*/  PRMT R0, R57, 0x7772, RZ ;  /* 0x0000777239007816 */ /* 0x001fe200000000ff */
[----:B------:R-:W2:Y:S10]  /*8d340*/  LDL.LU.64 R8, [R1+0x2b80] ;  /* 0x002b800001087983 */ /* 0x000eb40000300a00 */
[----:B------:R0:W-:Y:S01]  /*8d350*/  @P1 STG.E.U8 desc[UR32][R54.64], R0 ;  /* 0x0000000036001986 */ /* 0x0001e2000c101120 */
[----:B------:R-:W-:-:S02]  /*8d360*/  LOP3.LUT P1, RZ, R53, 0x400000, RZ, 0xc0, !PT ;  /* 0x0040000035ff7812 */ /* 0x000fc4000782c0ff */
[----:B0-----:R-:W-:-:S11]  /*8d370*/  PRMT R0, R57, 0x7773, RZ ;  /* 0x0000777339007816 */ /* 0x001fd600000000ff */
        /* <DEDUP_REMOVED lines=32> */
[----:B------:R-:W4:Y:S01]  /*8d580*/  LDL.LU.64 R4, [R1+0x1ae0] ;  /* 0x001ae00001047983 */ /* 0x000f220000300a00 */
        /* <DEDUP_REMOVED lines=14> */
[----:B------:R-:W-:-:S09]  /*8d670*/  LOP3.LUT P5, RZ, R51, 0x8, RZ, 0xc0, !PT ;  /* 0x0000000833ff7812 */ /* 0x000fd200078ac0ff */
[----:B------:R-:W-:Y:S02]  /*8d680*/  @P1 LOP3.LUT R53, R53, 0x4000, RZ, 0xfc, !PT ;  /* 0x0000400035351812 */ /* 0x000fe400078efcff */
[----:B------:R-:W-:Y:S02]  /*8d690*/  LOP3.LUT P1, RZ, R51, 0x400, RZ, 0xc0, !PT ;  /* 0x0000040033ff7812 */ /* 0x000fe4000782c0ff */
[----:B------:R-:W-:Y:S01]  /*8d6a0*/  LOP3.LUT R53, R53, 0xffff7fff, RZ, 0xc0, !PT ;  /* 0xffff7fff35357812 */ /* 0x000fe200078ec0ff */
[----:B--2---:R0:W-:Y:S04]  /*8d6b0*/  @P4 STG.E.U8 desc[UR32][R6.64], R0 ;  /* 0x0000000006004986 */ /* 0x0041e8000c101120 */
[----:B0-----:R-:W2:Y:S04]  /*8d6c0*/  LDL.LU.64 R6, [R1+0x1af0] ;  /* 0x001af00001067983 */ /* 0x001ea80000300a00 */
[----:B------:R-:W2:Y:S04]  /*8d6d0*/  LDL.LU.64 R56, [R1+0x1af8] ;  /* 0x001af80001387983 */ /* 0x000ea80000300a00 */
[----:B------:R-:W2:Y:S01]  /*8d6e0*/  LDL.LU.64 R54, [R1+0x1b00] ;  /* 0x001b000001367983 */ /* 0x000ea20000300a00 */
[----:B------:R-:W-:-:S02]  /*8d6f0*/  PRMT R0, R50, 0x7772, RZ ;  /* 0x0000777232007816 */ /* 0x000fc400000000ff */
[----:B------:R-:W-:Y:S02]  /*8d700*/  @P1 LOP3.LUT R53, R53, 0x8000, RZ, 0xfc, !PT ;  /* 0x0000800035351812 */ /* 0x000fe400078efcff */
[----:B------:R-:W-:Y:S01]  /*8d710*/  LOP3.LUT P1, RZ, R51, 0x200, RZ, 0xc0, !PT ;  /* 0x0000020033ff7812 */ /* 0x000fe2000782c0ff */
[----:B---3--:R0:W-:Y:S01]  /*8d720*/  @P5 STG.E.U8 desc[UR32][R16.64], R0 ;  /* 0x0000000010005986 */ /* 0x0081e2000c101120 */
[----:B------:R-:W-:Y:S02]  /*8d730*/  LOP3.LUT R53, R53, 0xfffeffff, RZ, 0xc0, !PT ;  /* 0xfffeffff35357812 */ /* 0x000fe400078ec0ff */
[----:B0-----:R-:W-:Y:S02]  /*8d740*/  PRMT R0, R50, 0x7773, RZ ;  /* 0x0000777332007816 */ /* 0x001fe400000000ff */
[----:B------:R-:W3:Y:S04]  /*8d750*/  LDL.LU R50, [R1+0x2b7c] ;  /* 0x002b7c0001327983 */ /* 0x000ee80000300800 */
[----:B------:R-:W3:Y:S03]  /*8d760*/  LDL.LU.64 R58, [R1+0x1b10] ;  /* 0x001b1000013a7983 */ /* 0x000ee60000300a00 */
[----:B------:R-:W-:-:S02]  /*8d770*/  @P1 LOP3.LUT R53, R53, 0x10000, RZ, 0xfc, !PT ;  /* 0x0001000035351812 */ /* 0x000fc400078efcff */
[----:B------:R-:W-:Y:S01]  /*8d780*/  LOP3.LUT P1, RZ, R51, 0x100, RZ, 0xc0, !PT ;  /* 0x0000010033ff7812 */ /* 0x000fe2000782c0ff */
[----:B------:R-:W3:Y:S01]  /*8d790*/  LDL.LU.64 R26, [R1+0x1b08] ;  /* 0x001b0800011a7983 */ /* 0x000ee20000300a00 */
[----:B------:R-:W-:Y:S02]  /*8d7a0*/  LOP3.LUT R53, R53, 0xfffdffff, RZ, 0xc0, !PT ;  /* 0xfffdffff35357812 */ /* 0x000fe400078ec0ff */
[C---:B------:R-:W-:Y:S01]  /*8d7b0*/  LOP3.LUT P6, RZ, R51.reuse, 0x10, RZ, 0xc0, !PT ;  /* 0x0000001033ff7812 */ /* 0x040fe200078cc0ff */
[----:B------:R-:W3:Y:S01]  /*8d7c0*/  LDL.LU R17, [R1+0x54] ;  /* 0x0000540001117983 */ /* 0x000ee20000300800 */
[----:B------:R-:W-:-:S03]  /*8d7d0*/  LOP3.LUT P0, RZ, R51, 0x20, RZ, 0xc0, !PT ;  /* 0x0000002033ff7812 */ /* 0x000fc6000780c0ff */
[----:B------:R-:W3:Y:S04]  /*8d7e0*/  LDL.LU.64 R22, [R1+0x1b18] ;  /* 0x001b180001167983 */ /* 0x000ee80000300a00 */
[----:B------:R-:W-:Y:S01]  /*8d7f0*/  @P1 LOP3.LUT R53, R53, 0x20000, RZ, 0xfc, !PT ;  /* 0x0002000035351812 */ /* 0x000fe200078efcff */
[----:B------:R-:W3:Y:S01]  /*8d800*/  LDL.LU.64 R20, [R1+0x1b28] ;  /* 0x001b280001147983 */ /* 0x000ee20000300a00 */
[----:B------:R-:W-:Y:S02]  /*8d810*/  LOP3.LUT P1, RZ, R51, 0x80, RZ, 0xc0, !PT ;  /* 0x0000008033ff7812 */ /* 0x000fe4000782c0ff */
[----:B------:R-:W-:Y:S01]  /*8d820*/  LOP3.LUT R53, R53, 0xfffbffff, RZ, 0xc0, !PT ;  /* 0xfffbffff35357812 */ /* 0x000fe200078ec0ff */
[----:B----4-:R0:W-:Y:S04]  /*8d830*/  @P6 STG.E.U8 desc[UR32][R14.64], R0 ;  /* 0x000000000e006986 */ /* 0x0101e8000c101120 */
[----:B------:R-:W4:Y:S06]  /*8d840*/  LDL.LU.64 R18, [R1+0x1b20] ;  /* 0x001b200001127983 */ /* 0x000f2c0000300a00 */
[----:B------:R-:W-:-:S02]  /*8d850*/  @P1 LOP3.LUT R53, R53, 0x40000, RZ, 0xfc, !PT ;  /* 0x0004000035351812 */ /* 0x000fc400078efcff */
[----:B------:R-:W-:Y:S01]  /*8d860*/  LOP3.LUT P1, RZ, R51, 0x40, RZ, 0xc0, !PT ;  /* 0x0000004033ff7812 */ /* 0x000fe2000782c0ff */
[----:B0-----:R-:W4:Y:S01]  /*8d870*/  LDL.LU.64 R14, [R1+0x1b30] ;  /* 0x001b3000010e7983 */ /* 0x001f220000300a00 */
[----:B------:R-:W-:-:S05]  /*8d880*/  PRMT R0, R8, 0x7770, RZ ;  /* 0x0000777008007816 */ /* 0x000fca00000000ff */
[----:B------:R0:W-:Y:S02]  /*8d890*/  @P0 STG.E.U8 desc[UR32][R10.64], R0 ;  /* 0x000000000a000986 */ /* 0x0001e4000c101120 */
[C---:B0-----:R-:W-:Y:S02]  /*8d8a0*/  PRMT R0, R8.reuse, 0x7771, RZ ;  /* 0x0000777108007816 */ /* 0x041fe400000000ff */
[----:B------:R-:W4:Y:S04]  /*8d8b0*/  LDL.LU.64 R10, [R1+0x1b38] ;  /* 0x001b3800010a7983 */ /* 0x000f280000300a00 */
[----:B------:R0:W-:Y:S01]  /*8d8c0*/  @P1 STG.E.U8 desc[UR32][R4.64], R0 ;  /* 0x0000000004001986 */ /* 0x0001e2000c101120 */
[C---:B------:R-:W-:Y:S02]  /*8d8d0*/  LOP3.LUT P1, RZ, R53.reuse, 0x40000, RZ, 0xc0, !PT ;  /* 0x0004000035ff7812 */ /* 0x040fe4000782c0ff */
[----:B0-----:R-:W-:Y:S01]  /*8d8e0*/  PRMT R0, R8, 0x7772, RZ ;  /* 0x0000777208007816 */ /* 0x001fe200000000ff */
[----:B------:R-:W4:Y:S10]  /*8d8f0*/  LDL.LU.64 R4, [R1+0x1b40] ;  /* 0x001b400001047983 */ /* 0x000f340000300a00 */
[----:B------:R0:W-:Y:S01]  /*8d900*/  @P1 STG.E.U8 desc[UR32][R48.64], R0 ;  /* 0x0000000030001986 */ /* 0x0001e2000c101120 */
[----:B------:R-:W-:-:S02]  /*8d910*/  LOP3.LUT P1, RZ, R53, 0x20000, RZ, 0xc0, !PT ;  /* 0x0002000035ff7812 */ /* 0x000fc4000782c0ff */
[----:B------:R-:W-:Y:S01]  /*8d920*/  PRMT R8, R8, 0x7773, RZ ;  /* 0x0000777308087816 */ /* 0x000fe200000000ff */
[----:B0-----:R-:W4:Y:S10]  /*8d930*/  LDL.LU.64 R48, [R1+0x1b48] ;  /* 0x001b480001307983 */ /* 0x001f340000300a00 */
[----:B--2---:R0:W-:Y:S04]  /*8d940*/  @P1 STG.E.U8 desc[UR32][R6.64], R8 ;  /* 0x0000000806001986 */ /* 0x0041e8000c101120 */
[----:B0-----:R-:W2:Y:S01]  /*8d950*/  LDL.LU.64 R6, [R1+0x1b50] ;  /* 0x001b500001067983 */ /* 0x001ea20000300a00 */
[----:B------:R-:W-:-:S02]  /*8d960*/  LOP3.LUT P1, RZ, R53, 0x10000, RZ, 0xc0, !PT ;  /* 0x0001000035ff7812 */ /* 0x000fc4000782c0ff */
[----:B------:R-:W-:-:S11]  /*8d970*/  PRMT R0, R12, 0x7770, RZ ;  /* 0x000077700c007816 */ /* 0x000fd600000000ff */
[----:B------:R0:W-:Y:S01]  /*8d980*/  @P1 STG.E.U8 desc[UR32][R56.64], R0 ;  /* 0x0000000038001986 */ /* 0x0001e2000c101120 */
[----:B------:R-:W-:Y:S02]  /*8d990*/  LOP3.LUT P1, RZ, R53, 0x8000, RZ, 0xc0, !PT ;  /* 0x0000800035ff7812 */ /* 0x000fe4000782c0ff */
[----:B0-----:R-:W-:-:S11]  /*8d9a0*/  PRMT R0, R12, 0x7771, RZ ;  /* 0x000077710c007816 */ /* 0x001fd600000000ff */
[----:B------:R0:W-:Y:S01]  /*8d9b0*/  @P1 STG.E.U8 desc[UR32][R54.64], R0 ;  /* 0x0000000036001986 */ /* 0x0001e2000c101120 */
[----:B------:R-:W-:Y:S02]  /*8d9c0*/  LOP3.LUT P1, RZ, R53, 0x4000, RZ, 0xc0, !PT ;  /* 0x0000400035ff7812 */ /* 0x000fe4000782c0ff */
[----:B0-----:R-:W-:-:S11]  /*8d9d0*/  PRMT R0, R12, 0x7772, RZ ;  /* 0x000077720c007816 */ /* 0x001fd600000000ff */
[----:B---3--:R0:W-:Y:S01]  /*8d9e0*/  @P1 STG.E.U8 desc[UR32][R58.64], R0 ;  /* 0x000000003a001986 */ /* 0x0081e2000c101120 */
[----:B------:R-:W-:Y:S02]  /*8d9f0*/  LOP3.LUT P1, RZ, R53, 0x2000, RZ, 0xc0, !PT ;  /* 0x0000200035ff7812 */ /* 0x000fe4000782c0ff */
[----:B------:R-:W-:-:S11]  /*8da00*/  PRMT R12, R12, 0x7773, RZ ;  /* 0x000077730c0c7816 */ /* 0x000fd600000000ff */
[----:B------:R-:W-:Y:S01]  /*8da10*/  @P1 STG.E.U8 desc[UR32][R26.64], R12 ;  /* 0x0000000c1a001986 */ /* 0x000fe2000c101120 */
[----:B------:R-:W-:Y:S02]  /*8da20*/  LOP3.LUT P1, RZ, R53, 0x1000, RZ, 0xc0, !PT ;  /* 0x0000100035ff7812 */ /* 0x000fe4000782c0ff */
[----:B0-----:R-:W-:Y:S02]  /*8da30*/  PRMT R0, R17, 0x7770, RZ ;  /* 0x0000777011007816 */ /* 0x001fe400000000ff */
[----:B------:R-:W-:-:S09]  /*8da40*/  LOP3.LUT P2, RZ, R51, 0x8000, RZ, 0xc0, !PT ;  /* 0x0000800033ff7812 */ /* 0x000fd2000784c0ff */
[----:B------:R0:W-:Y:S01]  /*8da50*/  @P1 STG.E.U8 desc[UR32][R22.64], R0 ;  /* 0x0000000016001986 */ /* 0x0001e2000c101120 */
[----:B------:R-:W-:Y:S02]  /*8da60*/  LOP3.LUT P1, RZ, R53, 0x800, RZ, 0xc0, !PT ;  /* 0x0000080035ff7812 */ /* 0x000fe4000782c0ff */
[----:B------:R-:W-:Y:S02]  /*8da70*/  LOP3.LUT P3, RZ, R51, 0x10000, RZ, 0xc0, !PT ;  /* 0x0001000033ff7812 */ /* 0x000fe4000786c0ff */
[----:B0-----:R-:W-:-:S09]  /*8da80*/  PRMT R0, R17, 0x7771, RZ ;  /* 0x0000777111007816 */ /* 0x001fd200000000ff */
[----:B------:R0:W-:Y:S01]  /*8da90*/  @P1 STG.E.U8 desc[UR32][R20.64], R0 ;  /* 0x0000000014001986 */ /* 0x0001e2000c101120 */
[----:B------:R-:W-:Y:S02]  /*8daa0*/  LOP3.LUT P4, RZ, R51, 0x20000, RZ, 0xc0, !PT ;  /* 0x0002000033ff7812 */ /* 0x000fe4000788c0ff */
[----:B0-----:R-:W-:-:S05]  /*8dab0*/  PRMT R0, R17, 0x7772, RZ ;  /* 0x0000777211007816 */ /* 0x001fca00000000ff */
        /* <DEDUP_REMOVED lines=13> */
[----:B------:R-:W3:Y:S04]  /*8db90*/  LDL.LU R50, [R1+0x2b78] ;  /* 0x002b780001327983 */ /* 0x000ee80000300800 */
[----:B--2---:R0:W-:Y:S04]  /*8dba0*/  @P0 STG.E.U8 desc[UR32][R6.64], R0 ;  /* 0x0000000006000986 */ /* 0x0041e8000c101120 */
[----:B0-----:R-:W2:Y:S04]  /*8dbb0*/  LDL.LU.64 R6, [R1+0x1b58] ;  /* 0x001b580001067983 */ /* 0x001ea80000300a00 */
[----:B------:R-:W4:Y:S04]  /*8dbc0*/  LDL.LU.64 R4, [R1+0x1b60] ;  /* 0x001b600001047983 */ /* 0x000f280000300a00 */
[----:B------:R-:W3:Y:S04]  /*8dbd0*/  LDL.LU.64 R22, [R1+0x1b68] ;  /* 0x001b680001167983 */ /* 0x000ee80000300a00 */
[----:B------:R-:W2:Y:S04]  /*8dbe0*/  LDL.LU R21, [R1+0x34] ;  /* 0x0000340001157983 */ /* 0x000ea80000300800 */
[----:B------:R-:W3:Y:S04]  /*8dbf0*/  LDL.LU.64 R18, [R1+0x1b70] ;  /* 0x001b700001127983 */ /* 0x000ee80000300a00 */
[----:B------:R-:W3:Y:S04]  /*8dc00*/  LDL.LU.64 R16, [R1+0x1b78] ;  /* 0x001b780001107983 */ /* 0x000ee80000300a00 */
[----:B------:R-:W3:Y:S04]  /*8dc10*/  LDL.LU.64 R48, [R1+0x1b80] ;  /* 0x001b800001307983 */ /* 0x000ee80000300a00 */
[----:B------:R-:W3:Y:S01]  /*8dc20*/  LDL.LU R56, [R1+0x24] ;  /* 0x0000240001387983 */ /* 0x000ee20000300800 */
[----:B------:R-:W-:-:S02]  /*8dc30*/  LOP3.LUT P4, RZ, R51, 0x200000, RZ, 0xc0, !PT ;  /* 0x0020000033ff7812 */ /* 0x000fc4000788c0ff */
[----:B------:R-:W-:Y:S02]  /*8dc40*/  LOP3.LUT P5, RZ, R51, 0x400000, RZ, 0xc0, !PT ;  /* 0x0040000033ff7812 */ /* 0x000fe400078ac0ff */
[----:B------:R-:W-:Y:S02]  /*8dc50*/  LOP3.LUT R53, R53, 0xfffffff7, RZ, 0xc0, !PT ;  /* 0xfffffff735357812 */ /* 0x000fe400078ec0ff */
[C---:B------:R-:W-:Y:S02]  /*8dc60*/  LOP3.LUT P6, RZ, R51.reuse, 0x800000, RZ, 0xc0, !PT ;  /* 0x0080000033ff7812 */ /* 0x040fe400078cc0ff */
[----:B------:R-:W-:Y:S02]  /*8dc70*/  LOP3.LUT P0, RZ, R51, 0x1000000, RZ, 0xc0, !PT ;  /* 0x0100000033ff7812 */ /* 0x000fe4000780c0ff */
[----:B--2---:R-:W-:-:S05]  /*8dc80*/  PRMT R0, R21, 0x7770, RZ ;  /* 0x0000777015007816 */ /* 0x004fca00000000ff */
[----:B------:R0:W-:Y:S04]  /*8dc90*/  @P4 STG.E.U8 desc[UR32][R6.64], R0 ;  /* 0x0000000006004986 */ /* 0x0001e8000c101120 */
[----:B0-----:R-:W2:Y:S04]  /*8dca0*/  LDL.LU.64 R6, [R1+0x1b90] ;  /* 0x001b900001067983 */ /* 0x001ea80000300a00 */
[----:B------:R-:W2:Y:S04]  /*8dcb0*/  LDL.LU.64 R14, [R1+0x1b88] ;  /* 0x001b8800010e7983 */ /* 0x000ea80000300a00 */
[----:B------:R-:W2:Y:S04]  /*8dcc0*/  LDL.LU R57, [R1+0x14] ;  /* 0x0000140001397983 */ /* 0x000ea80000300800 */
[----:B------:R-:W2:Y:S01]  /*8dcd0*/  LDL.LU.64 R10, [R1+0x1b98] ;  /* 0x001b9800010a7983 */ /* 0x000ea20000300a00 */
[----:B------:R-:W-:-:S05]  /*8dce0*/  PRMT R0, R21, 0x7771, RZ ;  /* 0x0000777115007816 */ /* 0x000fca00000000ff */
[----:B----4-:R0:W-:Y:S04]  /*8dcf0*/  @P5 STG.E.U8 desc[UR32][R4.64], R0 ;  /* 0x0000000004005986 */ /* 0x0101e8000c101120 */
[----:B0-----:R-:W4:Y:S01]  /*8dd00*/  LDL.LU.64 R4, [R1+0x1ba8] ;  /* 0x001ba80001047983 */ /* 0x001f220000300a00 */
[C---:B---3--:R-:W-:Y:S02]  /*8dd10*/  LOP3.LUT P1, RZ, R50.reuse, 0x2, RZ, 0xc0, !PT ;  /* 0x0000000232ff7812 */ /* 0x048fe4000782c0ff */
[----:B------:R-:W-:Y:S01]  /*8dd20*/  PRMT R0, R21, 0x7772, RZ ;  /* 0x0000777215007816 */ /* 0x000fe200000000ff */
[----:B------:R-:W3:Y:S10]  /*8dd30*/  LDL.LU.64 R54, [R1+0x1ba0] ;  /* 0x001ba00001367983 */ /* 0x000ef40000300a00 */
[----:B------:R-:W-:Y:S01]  /*8dd40*/  @P1 LOP3.LUT R53, R53, 0x8, RZ, 0xfc, !PT ;  /* 0x0000000835351812 */ /* 0x000fe200078efcff */
[----:B------:R0:W-:Y:S01]  /*8dd50*/  @P6 STG.E.U8 desc[UR32][R22.64], R0 ;  /* 0x0000000016006986 */ /* 0x0001e2000c101120 */
[----:B------:R-:W-:-:S02]  /*8dd60*/  LOP3.LUT P1, RZ, R50, 0x1, RZ, 0xc0, !PT ;  /* 0x0000000132ff7812 */ /* 0x000fc4000782c0ff */
[----:B------:R-:W-:Y:S01]  /*8dd70*/  LOP3.LUT R53, R53, 0xffffffef, RZ, 0xc0, !PT ;  /* 0xffffffef35357812 */ /* 0x000fe200078ec0ff */
[----:B------:R-:W3:Y:S04]  /*8dd80*/  LDL.LU.64 R58, [R1+0x1bb0] ;  /* 0x001bb000013a7983 */ /* 0x000ee80000300a00 */
[----:B------:R-:W3:Y:S01]  /*8dd90*/  LDL.LU.64 R26, [R1+0x1bb8] ;  /* 0x001bb800011a7983 */ /* 0x000ee20000300a00 */
[----:B0-----:R-:W-:-:S03]  /*8dda0*/  PRMT R0, R21, 0x7773, RZ ;  /* 0x0000777315007816 */ /* 0x001fc600000000ff */
[----:B------:R-:W3:Y:S02]  /*8ddb0*/  LDL.LU.64 R22, [R1+0x1bc0] ;  /* 0x001bc00001167983 */ /* 0x000ee40000300a00 */
[----:B------:R-:W-:Y:S02]  /*8ddc0*/  @P1 LOP3.LUT R53, R53, 0x10, RZ, 0xfc, !PT ;  /* 0x0000001035351812 */ /* 0x000fe400078efcff */
[----:B------:R-:W-:Y:S01]  /*8ddd0*/  LOP3.LUT P1, RZ, R51, 0x80000000, RZ, 0xc0, !PT ;  /* 0x8000000033ff7812 */ /* 0x000fe2000782c0ff */
[----:B------:R0:W-:Y:S01]  /*8dde0*/  @P0 STG.E.U8 desc[UR32][R18.64], R0 ;  /* 0x0000000012000986 */ /* 0x0001e2000c101120 */
[----:B------:R-:W-:-:S03]  /*8ddf0*/  LOP3.LUT R53, R53, 0xffffffdf, RZ, 0xc0, !PT ;  /* 0xffffffdf35357812 */ /* 0x000fc600078ec0ff */
[----:B------:R-:W3:Y:S08]  /*8de00*/  LDL.LU.64 R20, [R1+0x1bc8] ;  /* 0x001bc80001147983 */ /* 0x000ef00000300a00 */
[----:B------:R-:W-:Y:S01]  /*8de10*/  @P1 LOP3.LUT R53, R53, 0x20, RZ, 0xfc, !PT ;  /* 0x0000002035351812 */ /* 0x000fe200078efcff */
[----:B0-----:R-:W3:Y:S01]  /*8de20*/  LDL.LU.64 R18, [R1+0x1bd0] ;  /* 0x001bd00001127983 */ /* 0x001ee20000300a00 */
[----:B------:R-:W-:-:S02]  /*8de30*/  LOP3.LUT P1, RZ, R51, 0x40000000, RZ, 0xc0, !PT ;  /* 0x4000000033ff7812 */ /* 0x000fc4000782c0ff */
        /* <DEDUP_REMOVED lines=13> */
[----:B------:R-:W-:-:S09]  /*8df10*/  PRMT R0, R56, 0x7770, RZ ;  /* 0x0000777038007816 */ /* 0x000fd200000000ff */
[----:B------:R-:W-:Y:S02]  /*8df20*/  @P1 LOP3.LUT R53, R53, 0x400, RZ, 0xfc, !PT ;  /* 0x0000040035351812 */ /* 0x000fe400078efcff */
[----:B------:R-:W-:-:S13]  /*8df30*/  LOP3.LUT P1, RZ, R51, 0x2000000, RZ, 0xc0, !PT ;  /* 0x0200000033ff7812 */ /* 0x000fda000782c0ff */
[----:B------:R0:W-:Y:S01]  /*8df40*/  @P1 STG.E.U8 desc[UR32][R16.64], R0 ;  /* 0x0000000010001986 */ /* 0x0001e2000c101120 */
[C---:B------:R-:W-:Y:S02]  /*8df50*/  LOP3.LUT P1, RZ, R53.reuse, 0x400, RZ, 0xc0, !PT ;  /* 0x0000040035ff7812 */ /* 0x040fe4000782c0ff */
[----:B0-----:R-:W-:Y:S01]  /*8df60*/  PRMT R0, R56, 0x7771, RZ ;  /* 0x0000777138007816 */ /* 0x001fe200000000ff */
[----:B------:R-:W3:Y:S10]  /*8df70*/  LDL.LU.64 R16, [R1+0x1bd8] ;  /* 0x001bd80001107983 */ /* 0x000ef40000300a00 */
[----:B------:R0:W-:Y:S01]  /*8df80*/  @P1 STG.E.U8 desc[UR32][R48.64], R0 ;  /* 0x0000000030001986 */ /* 0x0001e2000c101120 */
[----:B------:R-:W-:-:S02]  /*8df90*/  LOP3.LUT P1, RZ, R53, 0x200, RZ, 0xc0, !PT ;  /* 0x0000020035ff7812 */ /* 0x000fc4000782c0ff */
[----:B0-----:R-:W-:Y:S01]  /*8dfa0*/  PRMT R0, R56, 0x7772, RZ ;  /* 0x0000777238007816 */ /* 0x001fe200000000ff */
[----:B------:R-:W3:Y:S10]  /*8dfb0*/  LDL.LU.64 R48, [R1+0x1be0] ;  /* 0x001be00001307983 */ /* 0x000ef40000300a00 */
[----:B--2---:R0:W-:Y:S01]  /*8dfc0*/  @P1 STG.E.U8 desc[UR32][R6.64], R0 ;  /* 0x0000000006001986 */ /* 0x0041e2000c101120 */
[----:B------:R-:W-:-:S02]  /*8dfd0*/  LOP3.LUT P1, RZ, R53, 0x100, RZ, 0xc0, !PT ;  /* 0x0000010035ff7812 */ /* 0x000fc4000782c0ff */
        /* <DEDUP_REMOVED lines=8> */
[----:B0-----:R-:W-:Y:S01]  /*8e060*/  PRMT R0, R57, 0x7771, RZ ;  /* 0x0000777139007816 */ /* 0x001fe200000000ff */
[----:B------:R-:W2:Y:S10]  /*8e070*/  LDL.LU.64 R10, [R1+0x2b68] ;  /* 0x002b6800010a7983 */ /* 0x000eb40000300a00 */
[----:B----4-:R0:W-:Y:S04]  /*8e080*/  @P1 STG.E.U8 desc[UR32][R4.64], R0 ;  /* 0x0000000004001986 */ /* 0x0101e8000c101120 */
[----:B0-----:R-:W4:Y:S01]  /*8e090*/  LDL.LU.64 R4, [R1+0x2b60] ;  /* 0x002b600001047983 */ /* 0x001f220000300a00 */
[----:B------:R-:W-:-:S02]  /*8e0a0*/  LOP3.LUT P1, RZ, R53, 0x20, RZ, 0xc0, !PT ;  /* 0x0000002035ff7812 */ /* 0x000fc4000782c0ff */
[----:B------:R-:W-:-:S11]  /*8e0b0*/  PRMT R0, R57, 0x7772, RZ ;  /* 0x0000777239007816 */ /* 0x000fd600000000ff */
[----:B---3--:R0:W-:Y:S01]  /*8e0c0*/  @P1 STG.E.U8 desc[UR32][R54.64], R0 ;  /* 0x0000000036001986 */ /* 0x0081e2000c101120 */
[----:B------:R-:W-:Y:S02]  /*8e0d0*/  LOP3.LUT P1, RZ, R53, 0x10, RZ, 0xc0, !PT ;  /* 0x0000001035ff7812 */ /* 0x000fe4000782c0ff */
[----:B0-----:R-:W-:-:S11]  /*8e0e0*/  PRMT R0, R57, 0x7773, RZ ;  /* 0x0000777339007816 */ /* 0x001fd600000000ff */
[----:B------:R4:W-:Y:S01]  /*8e0f0*/  @P1 STG.E.U8 desc[UR32][R58.64], R0 ;  /* 0x000000003a001986 */ /* 0x0009e2000c101120 */
[----:B------:R-:W-:Y:S02]  /*8e100*/  LOP3.LUT P1, RZ, R53, 0x8, RZ, 0xc0, !PT ;  /* 0x0000000835ff7812 */ /* 0x000fe4000782c0ff */
[C---:B------:R-:W-:Y:S02]  /*8e110*/  LOP3.LUT P2, RZ, R50.reuse, 0x4, RZ, 0xc0, !PT ;  /* 0x0000000432ff7812 */ /* 0x040fe4000784c0ff */
[C---:B------:R-:W-:Y:S02]  /*8e120*/  LOP3.LUT P3, RZ, R50.reuse, 0x8, RZ, 0xc0, !PT ;  /* 0x0000000832ff7812 */ /* 0x040fe4000786c0ff */
[C---:B------:R-:W-:Y:S02]  /*8e130*/  LOP3.LUT P4, RZ, R50.reuse, 0x10, RZ, 0xc0, !PT ;  /* 0x0000001032ff7812 */ /* 0x040fe4000788c0ff */
[C---:B------:R-:W-:Y:S02]  /*8e140*/  LOP3.LUT P5, RZ, R50.reuse, 0x20, RZ, 0xc0, !PT ;  /* 0x0000002032ff7812 */ /* 0x040fe400078ac0ff */
[----:B------:R-:W-:-:S02]  /*8e150*/  LOP3.LUT P6, RZ, R50, 0x40, RZ, 0xc0, !PT ;  /* 0x0000004032ff7812 */ /* 0x000fc400078cc0ff */
[----:B------:R-:W-:Y:S02]  /*8e160*/  LOP3.LUT P0, RZ, R50, 0x80, RZ, 0xc0, !PT ;  /* 0x0000008032ff7812 */ /* 0x000fe4000780c0ff */
[----:B----4-:R-:W-:-:S05]  /*8e170*/  PRMT R0, R5, 0x7770, RZ ;  /* 0x0000777005007816 */ /* 0x010fca00000000ff */
        /* <DEDUP_REMOVED lines=18> */
[----:B------:R-:W4:Y:S04]  /*8e2a0*/  LDL.LU.64 R16, [R1+0x1c18] ;  /* 0x001c180001107983 */ /* 0x000f280000300a00 */
[----:B------:R-:W4:Y:S01]  /*8e2b0*/  LDL.LU R56, [R1+0x58] ;  /* 0x0000580001387983 */ /* 0x000f220000300800 */
[----:B------:R-:W-:-:S02]  /*8e2c0*/  LOP3.LUT P4, RZ, R50, 0x100, RZ, 0xc0, !PT ;  /* 0x0000010032ff7812 */ /* 0x000fc4000788c0ff */
[----:B------:R-:W-:Y:S02]  /*8e2d0*/  PRMT R9, R9, 0x7773, RZ ;  /* 0x0000777309097816 */ /* 0x000fe400000000ff */
[C---:B------:R-:W-:Y:S02]  /*8e2e0*/  LOP3.LUT P5, RZ, R50.reuse, 0x200, RZ, 0xc0, !PT ;  /* 0x0000020032ff7812 */ /* 0x040fe400078ac0ff */
        /* <DEDUP_REMOVED lines=16> */
[----:B---3--:R0:W-:Y:S04]  /*8e3f0*/  @P5 STG.E.U8 desc[UR32][R48.64], R0 ;  /* 0x0000000030005986 */ /* 0x0081e8000c101120 */
[----:B0-----:R-:W3:Y:S01]  /*8e400*/  LDL.LU.64 R48, [R1+0x1c20] ;  /* 0x001c200001307983 */ /* 0x001ee20000300a00 */
[----:B------:R-:W-:-:S02]  /*8e410*/  LOP3.LUT R51, R51, 0x7fffffff, RZ, 0xc0, !PT ;  /* 0x7fffffff33337812 */ /* 0x000fc400078ec0ff */
[----:B------:R-:W-:Y:S01]  /*8e420*/  LOP3.LUT R53, R53, 0xfffffffe, RZ, 0xc0, !PT ;  /* 0xfffffffe35357812 */ /* 0x000fe200078ec0ff */
[----:B------:R-:W3:Y:S01]  /*8e430*/  LDL.LU R57, [R1+0x48] ;  /* 0x0000480001397983 */ /* 0x000ee20000300800 */
[----:B------:R-:W-:Y:S02]  /*8e440*/  @P1 LOP3.LUT R51, R51, 0x80000000, RZ, 0xfc, !PT ;  /* 0x8000000033331812 */ /* 0x000fe400078efcff */
[C---:B------:R-:W-:Y:S01]  /*8e450*/  LOP3.LUT P1, RZ, R50.reuse, 0x8000, RZ, 0xc0, !PT ;  /* 0x0000800032ff7812 */ /* 0x040fe2000782c0ff */
[----:B------:R-:W3:Y:S01]  /*8e460*/  LDL.LU.64 R8, [R1+0x1c40] ;  /* 0x001c400001087983 */ /* 0x000ee20000300a00 */
[C---:B------:R-:W-:Y:S02]  /*8e470*/  LOP3.LUT P6, RZ, R50.reuse, 0x400, RZ, 0xc0, !PT ;  /* 0x0000040032ff7812 */ /* 0x040fe400078cc0ff */
[----:B------:R-:W-:Y:S01]  /*8e480*/  LOP3.LUT P0, RZ, R50, 0x800, RZ, 0xc0, !PT ;  /* 0x0000080032ff7812 */ /* 0x000fe2000780c0ff */
[----:B------:R-:W3:Y:S08]  /*8e490*/  LDL.LU.64 R54, [R1+0x1c48] ;  /* 0x001c480001367983 */ /* 0x000ef00000300a00 */
[----:B------:R-:W-:-:S02]  /*8e4a0*/  @P1 LOP3.LUT R53, R53, 0x1, RZ, 0xfc, !PT ;  /* 0x0000000135351812 */ /* 0x000fc400078efcff */
[----:B------:R-:W-:Y:S02]  /*8e4b0*/  LOP3.LUT P1, RZ, R50, 0x4000, RZ, 0xc0, !PT ;  /* 0x0000400032ff7812 */ /* 0x000fe4000782c0ff */
[----:B------:R-:W-:-:S11]  /*8e4c0*/  LOP3.LUT R53, R53, 0xfffffffd, RZ, 0xc0, !PT ;  /* 0xfffffffd35357812 */ /* 0x000fd600078ec0ff */
[----:B------:R-:W-:Y:S02]  /*8e4d0*/  @P1 LOP3.LUT R53, R53, 0x2, RZ, 0xfc, !PT ;  /* 0x0000000235351812 */ /* 0x000fe400078efcff */
[----:B------:R-:W-:Y:S02]  /*8e4e0*/  LOP3.LUT P1, RZ, R50, 0x2000, RZ, 0xc0, !PT ;  /* 0x0000200032ff7812 */ /* 0x000fe4000782c0ff */
[----:B------:R-:W-:Y:S02]  /*8e4f0*/  LOP3.LUT R53, R53, 0xfffffffb, RZ, 0xc0, !PT ;  /* 0xfffffffb35357812 */ /* 0x000fe400078ec0ff */
[----:B------:R-:W-:-:S09]  /*8e500*/  PRMT R0, R13, 0x7771, RZ ;  /* 0x000077710d007816 */ /* 0x000fd200000000ff */
[----:B------:R-:W-:Y:S02]  /*8e510*/  @P1 LOP3.LUT R53, R53, 0x4, RZ, 0xfc, !PT ;  /* 0x0000000435351812 */ /* 0x000fe400078efcff */
[----:B------:R-:W-:Y:S01]  /*8e520*/  LOP3.LUT P1, RZ, R50, 0x1000, RZ, 0xc0, !PT ;  /* 0x0000100032ff7812 */ /* 0x000fe2000782c0ff */
[----:B----4-:R0:W-:Y:S02]  /*8e530*/  @P6 STG.E.U8 desc[UR32][R22.64], R0 ;  /* 0x0000000016006986 */ /* 0x0101e4000c101120 */
[C---:B0-----:R-:W-:Y:S02]  /*8e540*/  PRMT R0, R13.reuse, 0x7772, RZ ;  /* 0x000077720d007816 */ /* 0x041fe400000000ff */
[----:B------:R-:W-:-:S03]  /*8e550*/  PRMT R13, R13, 0x7773, RZ ;  /* 0x000077730d0d7816 */ /* 0x000fc600000000ff */
[----:B------:R0:W-:Y:S05]  /*8e560*/  @P0 STG.E.U8 desc[UR32][R20.64], R0 ;  /* 0x0000000014000986 */ /* 0x0001ea000c101120 */
[----:B------:R1:W-:Y:S01]  /*8e570*/  @P1 STG.E.U8 desc[UR32][R18.64], R13 ;  /* 0x0000000d12001986 */ /* 0x0003e2000c101120 */
[C---:B------:R-:W-:Y:S02]  /*8e580*/  LOP3.LUT P1, RZ, R53.reuse, 0x4, RZ, 0xc0, !PT ;  /* 0x0000000435ff7812 */ /* 0x040fe4000782c0ff */
[----:B0-----:R-:W-:Y:S01]  /*8e590*/  PRMT R0, R56, 0x7770, RZ ;  /* 0x0000777038007816 */ /* 0x001fe200000000ff */
[----:B-1----:R-:W4:Y:S10]  /*8e5a0*/  LDL.LU.64 R12, [R1+0x1c38] ;  /* 0x001c3800010c7983 */ /* 0x002f340000300a00 */
[----:B------:R0:W-:Y:S01]  /*8e5b0*/  @P1 STG.E.U8 desc[UR32][R16.64], R0 ;  /* 0x0000000010001986 */ /* 0x0001e2000c101120 */
[----:B------:R-:W-:-:S03]  /*8e5c0*/  LOP3.LUT P1, RZ, R53, 0x2, RZ, 0xc0, !PT ;  /* 0x0000000235ff7812 */ /* 0x000fc6000782c0ff */
[----:B------:R-:W4:Y:S04]  /*8e5d0*/  LDL.LU.64 R58, [R1+0x1c50] ;  /* 0x001c5000013a7983 */ /* 0x000f280000300a00 */
[----:B------:R-:W4:Y:S01]  /*8e5e0*/  LDL.LU.64 R26, [R1+0x1c58] ;  /* 0x001c5800011a7983 */ /* 0x000f220000300a00 */
[----:B0-----:R-:W-:-:S03]  /*8e5f0*/  PRMT R0, R56, 0x7771, RZ ;  /* 0x0000777138007816 */ /* 0x001fc600000000ff */
[----:B------:R-:W4:Y:S04]  /*8e600*/  LDL.LU.64 R22, [R1+0x1c60] ;  /* 0x001c600001167983 */ /* 0x000f280000300a00 */
[----:B------:R-:W4:Y:S04]  /*8e610*/  LDL.LU.64 R20, [R1+0x1c68] ;  /* 0x001c680001147983 */ /* 0x000f280000300a00 */
[----:B------:R-:W4:Y:S04]  /*8e620*/  LDL.LU R5, [R1+0x28] ;  /* 0x0000280001057983 */ /* 0x000f280000300800 */
[----:B------:R-:W4:Y:S04]  /*8e630*/  LDL.LU.64 R18, [R1+0x1c70] ;  /* 0x001c700001127983 */ /* 0x000f280000300a00 */
[----:B------:R-:W4:Y:S04]  /*8e640*/  LDL.LU.64 R16, [R1+0x1c78] ;  /* 0x001c780001107983 */ /* 0x000f280000300a00 */
[----:B--2---:R0:W-:Y:S01]  /*8e650*/  @P1 STG.E.U8 desc[UR32][R6.64], R0 ;  /* 0x0000000006001986 */ /* 0x0041e2000c101120 */
[----:B------:R-:W-:-:S03]  /*8e660*/  LOP3.LUT P1, RZ, R53, 0x1, RZ, 0xc0, !PT ;  /* 0x0000000135ff7812 */ /* 0x000fc6000782c0ff */
[----:B0-----:R-:W2:Y:S04]  /*8e670*/  LDL.LU.64 R6, [R1+0x1c80] ;  /* 0x001c800001067983 */ /* 0x001ea80000300a00 */
[----:B------:R-:W4:Y:S01]  /*8e680*/  LDL.LU.64 R52, [R1+0x1c30] ;  /* 0x001c300001347983 */ /* 0x000f220000300a00 */
[----:B------:R-:W-:-:S05]  /*8e690*/  PRMT R0, R56, 0x7772, RZ ;  /* 0x0000777238007816 */ /* 0x000fca00000000ff */
[----:B---3--:R0:W-:Y:S04]  /*8e6a0*/  @P1 STG.E.U8 desc[UR32][R48.64], R0 ;  /* 0x0000000030001986 */ /* 0x0081e8000c101120 */
[----:B0-----:R-:W3:Y:S01]  /*8e6b0*/  LDL.LU.64 R48, [R1+0x2b58] ;  /* 0x002b580001307983 */ /* 0x001ee20000300a00 */
[----:B------:R-:W-:Y:S02]  /*8e6c0*/  LOP3.LUT P1, RZ, R51, 0x80000000, RZ, 0xc0, !PT ;  /* 0x8000000033ff7812 */ /* 0x000fe4000782c0ff */
[----:B------:R-:W-:Y:S02]  /*8e6d0*/  PRMT R0, R56, 0x7773, RZ ;  /* 0x0000777338007816 */ /* 0x000fe400000000ff */
[C---:B------:R-:W-:Y:S02]  /*8e6e0*/  LOP3.LUT P2, RZ, R50.reuse, 0x200000, RZ, 0xc0, !PT ;  /* 0x0020000032ff7812 */ /* 0x040fe4000784c0ff */
[----:B------:R-:W-:-:S02]  /*8e6f0*/  LOP3.LUT P3, RZ, R50, 0x400000, RZ, 0xc0, !PT ;  /* 0x0040000032ff7812 */ /* 0x000fc4000786c0ff */
[C---:B------:R-:W-:Y:S02]  /*8e700*/  LOP3.LUT P4, RZ, R50.reuse, 0x800000, RZ, 0xc0, !PT ;  /* 0x0080000032ff7812 */ /* 0x040fe4000788c0ff */
[C---:B------:R-:W-:Y:S02]  /*8e710*/  LOP3.LUT P5, RZ, R50.reuse, 0x1000000, RZ, 0xc0, !PT ;  /* 0x0100000032ff7812 */ /* 0x040fe400078ac0ff */
[C---:B------:R-:W-:Y:S02]  /*8e720*/  LOP3.LUT P6, RZ, R50.reuse, 0x2000000, RZ, 0xc0, !PT ;  /* 0x0200000032ff7812 */ /* 0x040fe400078cc0ff */
[----:B------:R-:W-:Y:S01]  /*8e730*/  LOP3.LUT P0, RZ, R50, 0x4000000, RZ, 0xc0, !PT ;  /* 0x0400000032ff7812 */ /* 0x000fe2000780c0ff */
[----:B----4-:R0:W-:Y:S01]  /*8e740*/  @P1 STG.E.U8 desc[UR32][R52.64], R0 ;  /* 0x0000000034001986 */ /* 0x0101e2000c101120 */
        /* <DEDUP_REMOVED lines=12> */
[----:B---3--:R-:W-:-:S05]  /*8e810*/  PRMT R0, R49, 0x7770, RZ ;  /* 0x0000777031007816 */ /* 0x008fca00000000ff */
[----:B------:R0:W-:Y:S02]  /*8e820*/  @P2 STG.E.U8 desc[UR32][R26.64], R0 ;  /* 0x000000001a002986 */ /* 0x0001e4000c101120 */
[----:B0-----:R-:W-:-:S05]  /*8e830*/  PRMT R0, R49, 0x7771, RZ ;  /* 0x0000777131007816 */ /* 0x001fca00000000ff */
[----:B------:R0:W-:Y:S02]  /*8e840*/  @P3 STG.E.U8 desc[UR32][R22.64], R0 ;  /* 0x0000000016003986 */ /* 0x0001e4000c101120 */
[----:B0-----:R-:W-:-:S05]  /*8e850*/  PRMT R0, R49, 0x7772, RZ ;  /* 0x0000777231007816 */ /* 0x001fca00000000ff */
[----:B------:R0:W-:Y:S02]  /*8e860*/  @P4 STG.E.U8 desc[UR32][R20.64], R0 ;  /* 0x0000000014004986 */ /* 0x0001e4000c101120 */
[----:B0-----:R-:W-:Y:S02]  /*8e870*/  PRMT R0, R49, 0x7773, RZ ;  /* 0x0000777331007816 */ /* 0x001fe400000000ff */
[----:B------:R-:W3:Y:S04]  /*8e880*/  LDL.LU R49, [R1+0x2b54] ;  /* 0x002b540001317983 */ /* 0x000ee80000300800 */
[----:B------:R0:W-:Y:S02]  /*8e890*/  @P5 STG.E.U8 desc[UR32][R18.64], R0 ;  /* 0x0000000012005986 */ /* 0x0001e4000c101120 */
[----:B0-----:R-:W-:-:S05]  /*8e8a0*/  PRMT R0, R5, 0x7770, RZ ;  /* 0x0000777005007816 */ /* 0x001fca00000000ff */
[----:B------:R0:W-:Y:S02]  /*8e8b0*/  @P6 STG.E.U8 desc[UR32][R16.64], R0 ;  /* 0x0000000010006986 */ /* 0x0001e4000c101120 */
[----:B0-----:R-:W-:-:S05]  /*8e8c0*/  PRMT R0, R5, 0x7771, RZ ;  /* 0x0000777105007816 */ /* 0x001fca00000000ff */
[----:B--2---:R0:W-:Y:S04]  /*8e8d0*/  @P0 STG.E.U8 desc[UR32][R6.64], R0 ;  /* 0x0000000006000986 */ /* 0x0041e8000c101120 */
[----:B0-----:R-:W2:Y:S04]  /*8e8e0*/  LDL.LU.64 R6, [R1+0x1c90] ;  /* 0x001c900001067983 */ /* 0x001ea80000300a00 */
[----:B------:R-:W4:Y:S04]  /*8e8f0*/  LDL.LU.64 R26, [R1+0x1c88] ;  /* 0x001c8800011a7983 */ /* 0x000f280000300a00 */
[----:B------:R-:W4:Y:S04]  /*8e900*/  LDL.LU.64 R22, [R1+0x1c98] ;  /* 0x001c980001167983 */ /* 0x000f280000300a00 */
[----:B------:R-:W4:Y:S04]  /*8e910*/  LDL.LU.64 R20, [R1+0x1ca8] ;  /* 0x001ca80001147983 */ /* 0x000f280000300a00 */
[----:B------:R-:W4:Y:S01]  /*8e920*/  LDL.LU.64 R18, [R1+0x1ca0] ;  /* 0x001ca00001127983 */ /* 0x000f220000300a00 */
[----:B------:R-:W-:-:S03]  /*8e930*/  LOP3.LUT P4, RZ, R50, 0x8000000, RZ, 0xc0, !PT ;  /* 0x0800000032ff7812 */ /* 0x000fc6000788c0ff */
[----:B------:R-:W4:Y:S01]  /*8e940*/  LDL.LU.64 R16, [R1+0x1cb0] ;  /* 0x001cb00001107983 */ /* 0x000f220000300a00 */
[----:B------:R-:W-:Y:S02]  /*8e950*/  PRMT R0, R5, 0x7772, RZ ;  /* 0x0000777205007816 */ /* 0x000fe400000000ff */
[----:B------:R-:W-:Y:S02]  /*8e960*/  LOP3.LUT R51, R51, 0xfff7ffff, RZ, 0xc0, !PT ;  /* 0xfff7ffff33337812 */ /* 0x000fe400078ec0ff */
[C---:B------:R-:W-:Y:S02]  /*8e970*/  LOP3.LUT P5, RZ, R50.reuse, 0x10000000, RZ, 0xc0, !PT ;  /* 0x1000000032ff7812 */ /* 0x040fe400078ac0ff */
[C---:B------:R-:W-:Y:S02]  /*8e980*/  LOP3.LUT P6, RZ, R50.reuse, 0x20000000, RZ, 0xc0, !PT ;  /* 0x2000000032ff7812 */ /* 0x040fe400078cc0ff */
[----:B------:R-:W-:Y:S01]  /*8e990*/  LOP3.LUT P0, RZ, R50, 0x40000000, RZ, 0xc0, !PT ;  /* 0x4000000032ff7812 */ /* 0x000fe2000780c0ff */
[----:B--2---:R0:W-:Y:S04]  /*8e9a0*/  @P4 STG.E.U8 desc[UR32][R6.64], R0 ;  /* 0x0000000006004986 */ /* 0x0041e8000c101120 */
[----:B0-----:R-:W2:Y:S01]  /*8e9b0*/  LDL.LU.64 R6, [R1+0x1cb8] ;  /* 0x001cb80001067983 */ /* 0x001ea20000300a00 */
[----:B---3--:R-:W-:-:S03]  /*8e9c0*/  LOP3.LUT P1, RZ, R49, 0x80, RZ, 0xc0, !PT ;  /* 0x0000008031ff7812 */ /* 0x008fc6000782c0ff */
[----:B------:R-:W3:Y:S04]  /*8e9d0*/  LDL.LU.64 R52, [R1+0x1cc0] ;  /* 0x001cc00001347983 */ /* 0x000ee80000300a00 */
[----:B------:R-:W3:Y:S04]  /*8e9e0*/  LDL.LU.64 R12, [R1+0x1cc8] ;  /* 0x001cc800010c7983 */ /* 0x000ee80000300a00 */
[----:B------:R-:W3:Y:S02]  /*8e9f0*/  LDL.LU.64 R8, [R1+0x1cd0] ;  /* 0x001cd00001087983 */ /* 0x000ee40000300a00 */
[----:B------:R-:W-:-:S02]  /*8ea00*/  @P1 LOP3.LUT R51, R51, 0x80000, RZ, 0xfc, !PT ;  /* 0x0008000033331812 */ /* 0x000fc400078efcff */
[----:B------:R-:W-:Y:S01]  /*8ea10*/  LOP3.LUT P1, RZ, R49, 0x40, RZ, 0xc0, !PT ;  /* 0x0000004031ff7812 */ /* 0x000fe2000782c0ff */
        /* <DEDUP_REMOVED lines=8> */
[----:B------:R-:W4:Y:S01]  /*8eaa0*/  LDL.LU.64 R58, [R1+0x1ce8] ;  /* 0x001ce800013a7983 */ /* 0x000f220000300a00 */
[----:B0-----:R-:W-:-:S03]  /*8eab0*/  PRMT R0, R48, 0x7770, RZ ;  /* 0x0000777030007816 */ /* 0x001fc600000000ff */
        /* <DEDUP_REMOVED lines=18> */
[----:B------:R-:W-:Y:S02]  /*8ebe0*/  LOP3.LUT P1, RZ, R50, 0x80000000, RZ, 0xc0, !PT ;  /* 0x8000000032ff7812 */ /* 0x000fe4000782c0ff */
[----:B0-----:R-:W-:-:S05]  /*8ebf0*/  PRMT R0, R48, 0x7771, RZ ;  /* 0x0000777130007816 */ /* 0x001fca00000000ff */
[----:B------:R0:W-:Y:S02]  /*8ec00*/  @P0 STG.E.U8 desc[UR32][R20.64], R0 ;  /* 0x0000000014000986 */ /* 0x0001e4000c101120 */
[----:B0-----:R-:W-:-:S05]  /*8ec10*/  PRMT R0, R48, 0x7772, RZ ;  /* 0x0000777230007816 */ /* 0x001fca00000000ff */
[----:B------:R0:W-:Y:S01]  /*8ec20*/  @P1 STG.E.U8 desc[UR32][R18.64], R0 ;  /* 0x0000000012001986 */ /* 0x0001e2000c101120 */
[C---:B------:R-:W-:Y:S02]  /*8ec30*/  LOP3.LUT P1, RZ, R51.reuse, 0x4000000, RZ, 0xc0, !PT ;  /* 0x0400000033ff7812 */ /* 0x040fe4000782c0ff */
[----:B0-----:R-:W-:Y:S02]  /*8ec40*/  PRMT R0, R48, 0x7773, RZ ;  /* 0x0000777330007816 */ /* 0x001fe400000000ff */
[----:B------:R-:W4:Y:S04]  /*8ec50*/  LDL.LU R48, [R1+0x2b50] ;  /* 0x002b500001307983 */ /* 0x000f280000300800 */
[----:B------:R-:W4:Y:S05]  /*8ec60*/  LDL.LU.64 R22, [R1+0x1cf8] ;  /* 0x001cf80001167983 */ /* 0x000f2a0000300a00 */
[----:B------:R0:W-:Y:S01]  /*8ec70*/  @P1 STG.E.U8 desc[UR32][R16.64], R0 ;  /* 0x0000000010001986 */ /* 0x0001e2000c101120 */
[----:B------:R-:W-:-:S03]  /*8ec80*/  LOP3.LUT P1, RZ, R51, 0x2000000, RZ, 0xc0, !PT ;  /* 0x0200000033ff7812 */ /* 0x000fc6000782c0ff */
[----:B------:R-:W4:Y:S04]  /*8ec90*/  LDL.LU.64 R20, [R1+0x1d00] ;  /* 0x001d000001147983 */ /* 0x000f280000300a00 */
[----:B------:R-:W4:Y:S04]  /*8eca0*/  LDL.LU.64 R18, [R1+0x1d10] ;  /* 0x001d100001127983 */ /* 0x000f280000300a00 */
[----:B0-----:R-:W4:Y:S01]  /*8ecb0*/  LDL.LU.64 R16, [R1+0x1d08] ;  /* 0x001d080001107983 */ /* 0x001f220000300a00 */
[----:B------:R-:W-:-:S03]  /*8ecc0*/  PRMT R0, R4, 0x7770, RZ ;  /* 0x0000777004007816 */ /* 0x000fc600000000ff */
[----:B------:R-:W4:Y:S04]  /*8ecd0*/  LDL.LU R5, [R1+0x5c] ;  /* 0x00005c0001057983 */ /* 0x000f280000300800 */
        /* <DEDUP_REMOVED lines=19> */
[C---:B------:R-:W-:Y:S02]  /*8ee10*/  LOP3.LUT P3, RZ, R49.reuse, 0x200, RZ, 0xc0, !PT ;  /* 0x0000020031ff7812 */ /* 0x040fe4000786c0ff */
[----:B------:R-:W-:Y:S02]  /*8ee20*/  LOP3.LUT P4, RZ, R49, 0x400, RZ, 0xc0, !PT ;  /* 0x0000040031ff7812 */ /* 0x000fe4000788c0ff */
[C---:B0-----:R-:W-:Y:S02]  /*8ee30*/  PRMT R0, R10.reuse, 0x7772, RZ ;  /* 0x000077720a007816 */ /* 0x041fe400000000ff */
[----:B------:R-:W-:-:S03]  /*8ee40*/  PRMT R10, R10, 0x7773, RZ ;  /* 0x000077730a0a7816 */ /* 0x000fc600000000ff */
[----:B----4-:R0:W-:Y:S01]  /*8ee50*/  @P1 STG.E.U8 desc[UR32][R58.64], R0 ;  /* 0x000000003a001986 */ /* 0x0101e2000c101120 */
[----:B------:R-:W-:-:S03]  /*8ee60*/  LOP3.LUT P5, RZ, R49, 0x800, RZ, 0xc0, !PT ;  /* 0x0000080031ff7812 */ /* 0x000fc600078ac0ff */
[----:B------:R-:W-:Y:S01]  /*8ee70*/  @P2 STG.E.U8 desc[UR32][R26.64], R10 ;  /* 0x0000000a1a002986 */ /* 0x000fe2000c101120 */
[C---:B0-----:R-:W-:Y:S02]  /*8ee80*/  PRMT R0, R14.reuse, 0x7770, RZ ;  /* 0x000077700e007816 */ /* 0x041fe400000000ff */
[C---:B------:R-:W-:Y:S02]  /*8ee90*/  LOP3.LUT P6, RZ, R49.reuse, 0x1000, RZ, 0xc0, !PT ;  /* 0x0000100031ff7812 */ /* 0x040fe400078cc0ff */
[----:B------:R-:W-:Y:S01]  /*8eea0*/  LOP3.LUT P0, RZ, R49, 0x2000, RZ, 0xc0, !PT ;  /* 0x0000200031ff7812 */ /* 0x000fe2000780c0ff */
[----:B------:R0:W-:Y:S02]  /*8eeb0*/  @P3 STG.E.U8 desc[UR32][R22.64], R0 ;  /* 0x0000000016003986 */ /* 0x0001e4000c101120 */
[----:B0-----:R-:W-:-:S05]  /*8eec0*/  PRMT R0, R14, 0x7771, RZ ;  /* 0x000077710e007816 */ /* 0x001fca00000000ff */
[----:B------:R0:W-:Y:S02]  /*8eed0*/  @P4 STG.E.U8 desc[UR32][R20.64], R0 ;  /* 0x0000000014004986 */ /* 0x0001e4000c101120 */
[C---:B0-----:R-:W-:Y:S02]  /*8eee0*/  PRMT R0, R14.reuse, 0x7772, RZ ;  /* 0x000077720e007816 */ /* 0x041fe400000000ff */
[----:B------:R-:W-:-:S03]  /*8eef0*/  PRMT R14, R14, 0x7773, RZ ;  /* 0x000077730e0e7816 */ /* 0x000fc600000000ff */
[----:B------:R0:W-:Y:S04]  /*8ef00*/  @P5 STG.E.U8 desc[UR32][R18.64], R0 ;  /* 0x0000000012005986 */ /* 0x0001e8000c101120 */
[----:B------:R-:W-:Y:S01]  /*8ef10*/  @P6 STG.E.U8 desc[UR32][R16.64], R14 ;  /* 0x0000000e10006986 */ /* 0x000fe2000c101120 */
        /* <DEDUP_REMOVED lines=28> */
[----:B------:R-:W2:Y:S01]  /*8f0e0*/  LDL.LU R52, [R1+0x3c] ;  /* 0x00003c0001347983 */ /* 0x000ea20000300800 */
[----:B------:R-:W-:-:S05]  /*8f0f0*/  PRMT R0, R5, 0x7772, RZ ;  /* 0x0000777205007816 */ /* 0x000fca00000000ff */
[----:B---3--:R0:W-:Y:S04]  /*8f100*/  @P5 STG.E.U8 desc[UR32][R20.64], R0 ;  /* 0x0000000014005986 */ /* 0x0081e8000c101120 */
[----:B0-----:R-:W3:Y:S01]  /*8f110*/  LDL.LU.64 R20, [R1+0x1d60] ;  /* 0x001d600001147983 */ /* 0x001ee20000300a00 */
[----:B------:R-:W-:-:S03]  /*8f120*/  PRMT R0, R5, 0x7773, RZ ;  /* 0x0000777305007816 */ /* 0x000fc600000000ff */
[----:B------:R-:W3:Y:S01]  /*8f130*/  LDL.LU.64 R4, [R1+0x1d68] ;  /* 0x001d680001047983 */ /* 0x000ee20000300a00 */
[----:B------:R-:W-:Y:S02]  /*8f140*/  LOP3.LUT R51, R51, 0xffff7fff, RZ, 0xc0, !PT ;  /* 0xffff7fff33337812 */ /* 0x000fe400078ec0ff */
[----:B------:R-:W-:Y:S01]  /*8f150*/  LOP3.LUT P6, RZ, R49, 0x10000, RZ, 0xc0, !PT ;  /* 0x0001000031ff7812 */ /* 0x000fe200078cc0ff */
[----:B------:R-:W3:Y:S01]  /*8f160*/  LDL.LU.64 R12, [R1+0x1d70] ;  /* 0x001d7000010c7983 */ /* 0x000ee20000300a00 */
[----:B------:R-:W-:Y:S02]  /*8f170*/  @P1 LOP3.LUT R51, R51, 0x8000, RZ, 0xfc, !PT ;  /* 0x0000800033331812 */ /* 0x000fe400078efcff */
[----:B------:R-:W-:Y:S01]  /*8f180*/  LOP3.LUT P1, RZ, R49, 0x200000, RZ, 0xc0, !PT ;  /* 0x0020000031ff7812 */ /* 0x000fe2000782c0ff */
[----:B------:R-:W3:Y:S01]  /*8f190*/  LDL.LU.64 R8, [R1+0x1d78] ;  /* 0x001d780001087983 */ /* 0x000ee20000300a00 */
[----:B------:R-:W-:Y:S02]  /*8f1a0*/  LOP3.LUT R51, R51, 0xfffeffff, RZ, 0xc0, !PT ;  /* 0xfffeffff33337812 */ /* 0x000fe400078ec0ff */
[----:B------:R-:W-:Y:S01]  /*8f1b0*/  LOP3.LUT P0, RZ, R49, 0x20000, RZ, 0xc0, !PT ;  /* 0x0002000031ff7812 */ /* 0x000fe2000780c0ff */
[----:B------:R-:W3:Y:S04]  /*8f1c0*/  LDL.LU.64 R56, [R1+0x1d80] ;  /* 0x001d800001387983 */ /* 0x000ee80000300a00 */
[----:B----4-:R0:W-:Y:S04]  /*8f1d0*/  @P6 STG.E.U8 desc[UR32][R58.64], R0 ;  /* 0x000000003a006986 */ /* 0x0101e8000c101120 */
[----:B------:R-:W-:Y:S01]  /*8f1e0*/  @P1 LOP3.LUT R51, R51, 0x10000, RZ, 0xfc, !PT ;  /* 0x0001000033331812 */ /* 0x000fe200078efcff */
[----:B------:R-:W4:Y:S01]  /*8f1f0*/  LDL.LU.64 R54, [R1+0x1d90] ;  /* 0x001d900001367983 */ /* 0x000f220000300a00 */
[----:B------:R-:W-:-:S02]  /*8f200*/  LOP3.LUT P1, RZ, R49, 0x100000, RZ, 0xc0, !PT ;  /* 0x0010000031ff7812 */ /* 0x000fc4000782c0ff */
[----:B------:R-:W-:Y:S02]  /*8f210*/  LOP3.LUT R51, R51, 0xfffdffff, RZ, 0xc0, !PT ;  /* 0xfffdffff33337812 */ /* 0x000fe400078ec0ff */
[----:B0-----:R-:W-:Y:S01]  /*8f220*/  PRMT R0, R53, 0x7770, RZ ;  /* 0x0000777035007816 */ /* 0x001fe200000000ff */
[----:B------:R-:W4:Y:S08]  /*8f230*/  LDL.LU.64 R58, [R1+0x1d88] ;  /* 0x001d8800013a7983 */ /* 0x000f300000300a00 */
[----:B------:R-:W-:-:S02]  /*8f240*/  @P1 LOP3.LUT R51, R51, 0x20000, RZ, 0xfc, !PT ;  /* 0x0002000033331812 */ /* 0x000fc400078efcff */
[----:B------:R-:W-:Y:S02]  /*8f250*/  LOP3.LUT P1, RZ, R49, 0x80000, RZ, 0xc0, !PT ;  /* 0x0008000031ff7812 */ /* 0x000fe4000782c0ff */
[----:B------:R-:W-:Y:S01]  /*8f260*/  LOP3.LUT R51, R51, 0xfffbffff, RZ, 0xc0, !PT ;  /* 0xfffbffff33337812 */ /* 0x000fe200078ec0ff */
[----:B------:R0:W-:Y:S10]  /*8f270*/  @P0 STG.E.U8 desc[UR32][R22.64], R0 ;  /* 0x0000000016000986 */ /* 0x0001f4000c101120 */
[----:B------:R-:W-:-:S02]  /*8f280*/  @P1 LOP3.LUT R51, R51, 0x40000, RZ, 0xfc, !PT ;  /* 0x0004000033331812 */ /* 0x000fc400078efcff */
[----:B------:R-:W-:Y:S01]  /*8f290*/  LOP3.LUT P1, RZ, R49, 0x40000, RZ, 0xc0, !PT ;  /* 0x0004000031ff7812 */ /* 0x000fe2000782c0ff */
[----:B0-----:R-:W4:Y:S01]  /*8f2a0*/  LDL.LU.64 R22, [R1+0x1d98] ;  /* 0x001d980001167983 */ /* 0x001f220000300a00 */
[----:B------:R-:W-:-:S11]  /*8f2b0*/  PRMT R0, R53, 0x7771, RZ ;  /* 0x0000777135007816 */ /* 0x000fd600000000ff */
[----:B------:R0:W-:Y:S01]  /*8f2c0*/  @P1 STG.E.U8 desc[UR32][R18.64], R0 ;  /* 0x0000000012001986 */ /* 0x0001e2000c101120 */
[----:B------:R-:W-:Y:S02]  /*8f2d0*/  LOP3.LUT P1, RZ, R51, 0x40000, RZ, 0xc0, !PT ;  /* 0x0004000033ff7812 */ /* 0x000fe4000782c0ff */
[----:B0-----:R-:W-:Y:S01]  /*8f2e0*/  PRMT R0, R53, 0x7772, RZ ;  /* 0x0000777235007816 */ /* 0x001fe200000000ff */
[----:B------:R-:W4:Y:S10]  /*8f2f0*/  LDL.LU.64 R18, [R1+0x1da8] ;  /* 0x001da80001127983 */ /* 0x000f340000300a00 */
[----:B------:R0:W-:Y:S01]  /*8f300*/  @P1 STG.E.U8 desc[UR32][R16.64], R0 ;  /* 0x0000000010001986 */ /* 0x0001e2000c101120 */
[----:B------:R-:W-:-:S02]  /*8f310*/  LOP3.LUT P1, RZ, R51, 0x20000, RZ, 0xc0, !PT ;  /* 0x0002000033ff7812 */ /* 0x000fc4000782c0ff */
[----:B0-----:R-:W-:Y:S01]  /*8f320*/  PRMT R0, R53, 0x7773, RZ ;  /* 0x0000777335007816 */ /* 0x001fe200000000ff */
[----:B------:R-:W4:Y:S10]  /*8f330*/  LDL.LU.64 R16, [R1+0x1da0] ;  /* 0x001da00001107983 */ /* 0x000f340000300a00 */
        /* <DEDUP_REMOVED lines=8> */
[----:B---3--:R0:W-:Y:S01]  /*8f3c0*/  @P1 STG.E.U8 desc[UR32][R20.64], R0 ;  /* 0x0000000014001986 */ /* 0x0081e2000c101120 */
[----:B------:R-:W-:-:S02]  /*8f3d0*/  LOP3.LUT P1, RZ, R51, 0x4000, RZ, 0xc0, !PT ;  /* 0x0000400033ff7812 */ /* 0x000fc4000782c0ff */
[----:B0-----:R-:W-:Y:S01]  /*8f3e0*/  PRMT R0, R52, 0x7772, RZ ;  /* 0x0000777234007816 */ /* 0x001fe200000000ff */
[----:B------:R-:W3:Y:S10]  /*8f3f0*/  LDL.LU.64 R20, [R1+0x2b40] ;  /* 0x002b400001147983 */ /* 0x000ef40000300a00 */
[----:B------:R0:W-:Y:S04]  /*8f400*/  @P1 STG.E.U8 desc[UR32][R4.64], R0 ;  /* 0x0000000004001986 */ /* 0x0001e8000c101120 */
[----:B0-----:R-:W4:Y:S01]  /*8f410*/  LDL.LU.64 R4, [R1+0x2b38] ;  /* 0x002b380001047983 */ /* 0x001f220000300a00 */
[----:B------:R-:W-:-:S02]  /*8f420*/  LOP3.LUT P1, RZ, R51, 0x2000, RZ, 0xc0, !PT ;  /* 0x0000200033ff7812 */ /* 0x000fc4000782c0ff */
[----:B------:R-:W-:-:S11]  /*8f430*/  PRMT R0, R52, 0x7773, RZ ;  /* 0x0000777334007816 */ /* 0x000fd600000000ff */
        /* <DEDUP_REMOVED lines=23> */
[----:B0-----:R-:W-:Y:S02]  /*8f5b0*/  PRMT R0, R4, 0x7773, RZ ;  /* 0x0000777304007816 */ /* 0x001fe400000000ff */
[----:B------:R-:W4:Y:S04]  /*8f5c0*/  LDL.LU.64 R16, [R1+0x1db8] ;  /* 0x001db80001107983 */ /* 0x000f280000300a00 */
[----:B--2---:R0:W-:Y:S04]  /*8f5d0*/  @P0 STG.E.U8 desc[UR32][R6.64], R0 ;  /* 0x0000000006000986 */ /* 0x0041e8000c101120 */
[----:B0-----:R-:W2:Y:S04]  /*8f5e0*/  LDL.LU.64 R6, [R1+0x1dc0] ;  /* 0x001dc00001067983 */ /* 0x001ea80000300a00 */
[----:B------:R-:W3:Y:S04]  /*8f5f0*/  LDL.LU.64 R54, [R1+0x1dc8] ;  /* 0x001dc80001367983 */ /* 0x000ee80000300a00 */
[----:B------:R-:W4:Y:S04]  /*8f600*/  LDL.LU R57, [R1+0xc] ;  /* 0x00000c0001397983 */ /* 0x000f280000300800 */
[----:B------:R-:W3:Y:S04]  /*8f610*/  LDL.LU.64 R58, [R1+0x1dd0] ;  /* 0x001dd000013a7983 */ /* 0x000ee80000300a00 */
[----:B------:R-:W3:Y:S04]  /*8f620*/  LDL.LU.64 R22, [R1+0x1dd8] ;  /* 0x001dd80001167983 */ /* 0x000ee80000300a00 */
[----:B------:R-:W3:Y:S01]  /*8f630*/  LDL.LU.64 R18, [R1+0x1de0] ;  /* 0x001de00001127983 */ /* 0x000ee20000300a00 */
[----:B------:R-:W-:-:S03]  /*8f640*/  LOP3.LUT P4, RZ, R48, 0x2, RZ, 0xc0, !PT ;  /* 0x0000000230ff7812 */ /* 0x000fc6000788c0ff */
[----:B------:R-:W3:Y:S01]  /*8f650*/  LDL.LU.64 R4, [R1+0x1de8] ;  /* 0x001de80001047983 */ /* 0x000ee20000300a00 */
        /* <DEDUP_REMOVED lines=15> */
[----:B----4-:R-:W-:-:S05]  /*8f750*/  PRMT R0, R57, 0x7770, RZ ;  /* 0x0000777039007816 */ /* 0x010fca00000000ff */
[----:B------:R0:W-:Y:S04]  /*8f760*/  @P4 STG.E.U8 desc[UR32][R16.64], R0 ;  /* 0x0000000010004986 */ /* 0x0001e8000c101120 */
[----:B0-----:R-:W4:Y:S01]  /*8f770*/  LDL.LU.64 R16, [R1+0x1df0] ;  /* 0x001df00001107983 */ /* 0x001f220000300a00 */
[C---:B------:R-:W-:Y:S02]  /*8f780*/  LOP3.LUT P1, RZ, R48.reuse, 0x100, RZ, 0xc0, !PT ;  /* 0x0000010030ff7812 */ /* 0x040fe4000782c0ff */
[----:B------:R-:W-:Y:S02]  /*8f790*/  LOP3.LUT R51, R51, 0xfffffeff, RZ, 0xc0, !PT ;  /* 0xfffffeff33337812 */ /* 0x000fe400078ec0ff */
[----:B------:R-:W-:-:S09]  /*8f7a0*/  LOP3.LUT P5, RZ, R48, 0x4, RZ, 0xc0, !PT ;  /* 0x0000000430ff7812 */ /* 0x000fd200078ac0ff */
[----:B------:R-:W-:Y:S02]  /*8f7b0*/  @P1 LOP3.LUT R51, R51, 0x100, RZ, 0xfc, !PT ;  /* 0x0000010033331812 */ /* 0x000fe400078efcff */
[C---:B------:R-:W-:Y:S02]  /*8f7c0*/  LOP3.LUT P1, RZ, R48.reuse, 0x80, RZ, 0xc0, !PT ;  /* 0x0000008030ff7812 */ /* 0x040fe4000782c0ff */
[----:B------:R-:W-:Y:S02]  /*8f7d0*/  LOP3.LUT R51, R51, 0xfffffdff, RZ, 0xc0, !PT ;  /* 0xfffffdff33337812 */ /* 0x000fe400078ec0ff */
[----:B------:R-:W-:Y:S02]  /*8f7e0*/  PRMT R0, R57, 0x7771, RZ ;  /* 0x0000777139007816 */ /* 0x000fe400000000ff */
[----:B------:R-:W-:-:S07]  /*8f7f0*/  LOP3.LUT P6, RZ, R48, 0x8, RZ, 0xc0, !PT ;  /* 0x0000000830ff7812 */ /* 0x000fce00078cc0ff */
[----:B------:R-:W-:Y:S02]  /*8f800*/  @P1 LOP3.LUT R51, R51, 0x200, RZ, 0xfc, !PT ;  /* 0x0000020033331812 */ /* 0x000fe400078efcff */
[C---:B------:R-:W-:Y:S01]  /*8f810*/  LOP3.LUT P1, RZ, R48.reuse, 0x40, RZ, 0xc0, !PT ;  /* 0x0000004030ff7812 */ /* 0x040fe2000782c0ff */
[----:B--2---:R0:W-:Y:S01]  /*8f820*/  @P5 STG.E.U8 desc[UR32][R6.64], R0 ;  /* 0x0000000006005986 */ /* 0x0041e2000c101120 */
[----:B------:R-:W-:Y:S02]  /*8f830*/  LOP3.LUT P0, RZ, R48, 0x10, RZ, 0xc0, !PT ;  /* 0x0000001030ff7812 */ /* 0x000fe4000780c0ff */
[----:B------:R-:W-:Y:S01]  /*8f840*/  LOP3.LUT R51, R51, 0xfffffbff, RZ, 0xc0, !PT ;  /* 0xfffffbff33337812 */ /* 0x000fe200078ec0ff */
[----:B0-----:R-:W2:Y:S01]  /*8f850*/  LDL.LU.64 R6, [R1+0x1df8] ;  /* 0x001df80001067983 */ /* 0x001ea20000300a00 */
[----:B------:R-:W-:-:S07]  /*8f860*/  PRMT R0, R57, 0x7772, RZ ;  /* 0x0000777239007816 */ /* 0x000fce00000000ff */
[----:B------:R-:W-:Y:S01]  /*8f870*/  @P1 LOP3.LUT R51, R51, 0x400, RZ, 0xfc, !PT ;  /* 0x0000040033331812 */ /* 0x000fe200078efcff */
[----:B------:R-:W2:Y:S01]  /*8f880*/  LDL.LU.64 R52, [R1+0x1e10] ;  /* 0x001e100001347983 */ /* 0x000ea20000300a00 */
[----:B------:R-:W-:-:S03]  /*8f890*/  LOP3.LUT P1, RZ, R48, 0x20, RZ, 0xc0, !PT ;  /* 0x0000002030ff7812 */ /* 0x000fc6000782c0ff */
[----:B---3--:R0:W-:Y:S04]  /*8f8a0*/  @P6 STG.E.U8 desc[UR32][R54.64], R0 ;  /* 0x0000000036006986 */ /* 0x0081e8000c101120 */
[----:B------:R-:W3:Y:S04]  /*8f8b0*/  LDL.LU.64 R12, [R1+0x1e08] ;  /* 0x001e0800010c7983 */ /* 0x000ee80000300a00 */
[----:B------:R-:W3:Y:S01]  /*8f8c0*/  LDL.LU.64 R8, [R1+0x1e18] ;  /* 0x001e180001087983 */ /* 0x000ee20000300a00 */
[----:B0-----:R-:W-:-:S03]  /*8f8d0*/  PRMT R0, R57, 0x7773, RZ ;  /* 0x0000777339007816 */ /* 0x001fc600000000ff */
[----:B------:R-:W3:Y:S04]  /*8f8e0*/  LDL.LU.64 R56, [R1+0x1e28] ;  /* 0x001e280001387983 */ /* 0x000ee80000300a00 */
[----:B------:R0:W-:Y:S04]  /*8f8f0*/  @P0 STG.E.U8 desc[UR32][R58.64], R0 ;  /* 0x000000003a000986 */ /* 0x0001e8000c101120 */
[----:B------:R-:W3:Y:S01]  /*8f900*/  LDL.LU.64 R54, [R1+0x1e20] ;  /* 0x001e200001367983 */ /* 0x000ee20000300a00 */
[----:B0-----:R-:W-:-:S03]  /*8f910*/  PRMT R0, R11, 0x7770, RZ ;  /* 0x000077700b007816 */ /* 0x001fc600000000ff */
[----:B------:R-:W3:Y:S04]  /*8f920*/  LDL.LU.64 R58, [R1+0x1e30] ;  /* 0x001e3000013a7983 */ /* 0x000ee80000300a00 */
[----:B------:R0:W-:Y:S01]  /*8f930*/  @P1 STG.E.U8 desc[UR32][R22.64], R0 ;  /* 0x0000000016001986 */ /* 0x0001e2000c101120 */
[----:B------:R-:W-:Y:S02]  /*8f940*/  LOP3.LUT P1, RZ, R51, 0x400, RZ, 0xc0, !PT ;  /* 0x0000040033ff7812 */ /* 0x000fe4000782c0ff */
[----:B0-----:R-:W-:Y:S01]  /*8f950*/  PRMT R0, R11, 0x7771, RZ ;  /* 0x000077710b007816 */ /* 0x001fe200000000ff */
[----:B------:R-:W3:Y:S10]  /*8f960*/  LDL.LU.64 R22, [R1+0x1e38] ;  /* 0x001e380001167983 */ /* 0x000ef40000300a00 */
[----:B------:R0:W-:Y:S01]  /*8f970*/  @P1 STG.E.U8 desc[UR32][R18.64], R0 ;  /* 0x0000000012001986 */ /* 0x0001e2000c101120 */
[----:B------:R-:W-:-:S02]  /*8f980*/  LOP3.LUT P1, RZ, R51, 0x200, RZ, 0xc0, !PT ;  /* 0x0000020033ff7812 */ /* 0x000fc4000782c0ff */
[----:B0-----:R-:W-:Y:S01]  /*8f990*/  PRMT R0, R11, 0x7772, RZ ;  /* 0x000077720b007816 */ /* 0x001fe200000000ff */
[----:B------:R-:W3:Y:S10]  /*8f9a0*/  LDL.LU.64 R18, [R1+0x1e40] ;  /* 0x001e400001127983 */ /* 0x000ef40000300a00 */
[----:B------:R0:W-:Y:S01]  /*8f9b0*/  @P1 STG.E.U8 desc[UR32][R4.64], R0 ;  /* 0x0000000004001986 */ /* 0x0001e2000c101120 */
[----:B------:R-:W-:-:S02]  /*8f9c0*/  LOP3.LUT P1, RZ, R51, 0x100, RZ, 0xc0, !PT ;  /* 0x0000010033ff7812 */ /* 0x000fc4000782c0ff */
[----:B------:R-:W-:Y:S01]  /*8f9d0*/  PRMT R11, R11, 0x7773, RZ ;  /* 0x000077730b0b7816 */ /* 0x000fe200000000ff */
[----:B0-----:R-:W3:Y:S10]  /*8f9e0*/  LDL.LU.64 R4, [R1+0x1e48] ;  /* 0x001e480001047983 */ /* 0x001ef40000300a00 */
[----:B----4-:R0:W-:Y:S04]  /*8f9f0*/  @P1 STG.E.U8 desc[UR32][R16.64], R11 ;  /* 0x0000000b10001986 */ /* 0x0101e8000c101120 */
[----:B0-----:R-:W4:Y:S04]  /*8fa00*/  LDL.LU.64 R16, [R1+0x2b30] ;  /* 0x002b300001107983 */ /* 0x001f280000300a00 */
[----:B------:R-:W3:Y:S01]  /*8fa10*/  LDL.LU.64 R10, [R1+0x1e00] ;  /* 0x001e0000010a7983 */ /* 0x000ee20000300a00 */
[----:B------:R-:W-:-:S02]  /*8fa20*/  LOP3.LUT P1, RZ, R51, 0x80, RZ, 0xc0, !PT ;  /* 0x0000008033ff7812 */ /* 0x000fc4000782c0ff */
[----:B------:R-:W-:-:S11]  /*8fa30*/  PRMT R0, R15, 0x7770, RZ ;  /* 0x000077700f007816 */ /* 0x000fd600000000ff */
[----:B--2---:R0:W-:Y:S04]  /*8fa40*/  @P1 STG.E.U8 desc[UR32][R6.64], R0 ;  /* 0x0000000006001986 */ /* 0x0041e8000c101120 */
[----:B0-----:R-:W2:Y:S01]  /*8fa50*/  LDL.LU.64 R6, [R1+0x2b28] ;  /* 0x002b280001067983 */ /* 0x001ea20000300a00 */
        /* <DEDUP_REMOVED lines=8> */
[----:B---3--:R0:W-:Y:S01]  /*8fae0*/  @P1 STG.E.U8 desc[UR32][R10.64], R0 ;  /* 0x000000000a001986 */ /* 0x0081e2000c101120 */
[----:B------:R-:W-:Y:S02]  /*8faf0*/  LOP3.LUT P1, RZ, R51, 0x20, RZ, 0xc0, !PT ;  /* 0x0000002033ff7812 */ /* 0x000fe4000782c0ff */
[----:B0-----:R-:W-:-:S11]  /*8fb00*/  PRMT R0, R15, 0x7772, RZ ;  /* 0x000077720f007816 */ /* 0x001fd600000000ff */
[----:B------:R4:W-:Y:S01]  /*8fb10*/  @P1 STG.E.U8 desc[UR32][R52.64], R0 ;  /* 0x0000000034001986 */ /* 0x0009e2000c101120 */
[----:B------:R-:W-:Y:S02]  /*8fb20*/  LOP3.LUT P1, RZ, R51, 0x10, RZ, 0xc0, !PT ;  /* 0x0000001033ff7812 */ /* 0x000fe4000782c0ff */
[----:B------:R-:W-:-:S11]  /*8fb30*/  PRMT R15, R15, 0x7773, RZ ;  /* 0x000077730f0f7816 */ /* 0x000fd600000000ff */
[----:B------:R-:W-:Y:S01]  /*8fb40*/  @P1 STG.E.U8 desc[UR32][R12.64], R15 ;  /* 0x0000000f0c001986 */ /* 0x000fe2000c101120 */
[----:B------:R-:W-:Y:S02]  /*8fb50*/  LOP3.LUT P1, RZ, R51, 0x8, RZ, 0xc0, !PT ;  /* 0x0000000833ff7812 */ /* 0x000fe4000782c0ff */
[----:B----4-:R-:W-:-:S11]  /*8fb60*/  PRMT R0, R16, 0x7770, RZ ;  /* 0x0000777010007816 */ /* 0x010fd600000000ff */
[----:B------:R0:W-:Y:S02]  /*8fb70*/  @P1 STG.E.U8 desc[UR32][R8.64], R0 ;  /* 0x0000000008001986 */ /* 0x0001e4000c101120 */
[C---:B0-----:R-:W-:Y:S02]  /*8fb80*/  PRMT R0, R16.reuse, 0x7771, RZ ;  /* 0x0000777110007816 */ /* 0x041fe400000000ff */
[----:B------:R-:W3:Y:S04]  /*8fb90*/  LDL.LU.64 R8, [R1+0x1e50] ;  /* 0x001e500001087983 */ /* 0x000ee80000300a00 */
[----:B------:R0:W-:Y:S02]  /*8fba0*/  @P2 STG.E.U8 desc[UR32][R56.64], R0 ;  /* 0x0000000038002986 */ /* 0x0001e4000c101120 */
[----:B0-----:R-:W-:-:S02]  /*8fbb0*/  PRMT R0, R16, 0x7772, RZ ;  /* 0x0000777210007816 */ /* 0x001fc400000000ff */
[----:B------:R-:W4:Y:S01]  /*8fbc0*/  LDL.LU.64 R56, [R1+0x1e58] ;  /* 0x001e580001387983 */ /* 0x000f220000300a00 */
[----:B------:R-:W-:-:S03]  /*8fbd0*/  PRMT R16, R16, 0x7773, RZ ;  /* 0x0000777310107816 */ /* 0x000fc600000000ff */
[----:B------:R0:W-:Y:S04]  /*8fbe0*/  @P3 STG.E.U8 desc[UR32][R54.64], R0 ;  /* 0x0000000036003986 */ /* 0x0001e8000c101120 */
[----:B------:R1:W-:Y:S04]  /*8fbf0*/  @P4 STG.E.U8 desc[UR32][R58.64], R16 ;  /* 0x000000103a004986 */ /* 0x0003e8000c101120 */
[----:B0-----:R-:W4:Y:S01]  /*8fc00*/  LDL.LU.64 R54, [R1+0x1e60] ;  /* 0x001e600001367983 */ /* 0x001f220000300a00 */
[----:B------:R-:W-:-:S03]  /*8fc10*/  PRMT R0, R20, 0x7770, RZ ;  /* 0x0000777014007816 */ /* 0x000fc600000000ff */
[----:B-1----:R-:W4:Y:S04]  /*8fc20*/  LDL.LU.64 R58, [R1+0x1e68] ;  /* 0x001e6800013a7983 */ /* 0x002f280000300a00 */
[----:B------:R0:W-:Y:S04]  /*8fc30*/  @P5 STG.E.U8 desc[UR32][R22.64], R0 ;  /* 0x0000000016005986 */ /* 0x0001e8000c101120 */
[----:B0-----:R-:W4:Y:S01]  /*8fc40*/  LDL.LU.64 R22, [R1+0x1e70] ;  /* 0x001e700001167983 */ /* 0x001f220000300a00 */
[----:B------:R-:W-:-:S05]  /*8fc50*/  PRMT R0, R20, 0x7771, RZ ;  /* 0x0000777114007816 */ /* 0x000fca00000000ff */
[----:B------:R0:W-:Y:S04]  /*8fc60*/  @P6 STG.E.U8 desc[UR32][R18.64], R0 ;  /* 0x0000000012006986 */ /* 0x0001e8000c101120 */
[----:B0-----:R-:W4:Y:S01]  /*8fc70*/  LDL.LU.64 R18, [R1+0x1e78] ;  /* 0x001e780001127983 */ /* 0x001f220000300a00 */
[----:B------:R-:W-:-:S05]  /*8fc80*/  PRMT R0, R20, 0x7772, RZ ;  /* 0x0000777214007816 */ /* 0x000fca00000000ff */
[----:B------:R0:W-:Y:S04]  /*8fc90*/  @P0 STG.E.U8 desc[UR32][R4.64], R0 ;  /* 0x0000000004000986 */ /* 0x0001e8000c101120 */
[----:B0-----:R-:W4:Y:S01]  /*8fca0*/  LDL.LU.64 R4, [R1+0x1e80] ;  /* 0x001e800001047983 */ /* 0x001f220000300a00 */
[----:B--2---:R-:W-:Y:S02]  /*8fcb0*/  LOP3.LUT P1, RZ, R7, 0x1, RZ, 0xc0, !PT ;  /* 0x0000000107ff7812 */ /* 0x004fe4000782c0ff */
[----:B------:R-:W-:Y:S01]  /*8fcc0*/  LOP3.LUT R49, R49, 0xf7ffffff, RZ, 0xc0, !PT ;  /* 0xf7ffffff31317812 */ /* 0x000fe200078ec0ff */
[----:B------:R-:W2:Y:S01]  /*8fcd0*/  LDL.LU.64 R14, [R1+0x1e88] ;  /* 0x001e8800010e7983 */ /* 0x000ea20000300a00 */
[----:B------:R-:W-:Y:S02]  /*8fce0*/  LOP3.LUT R51, R51, 0xfffffffe, RZ, 0xc0, !PT ;  /* 0xfffffffe33337812 */ /* 0x000fe400078ec0ff */
[C---:B------:R-:W-:Y:S01]  /*8fcf0*/  LOP3.LUT P4, RZ, R48.reuse, 0x100000, RZ, 0xc0, !PT ;  /* 0x0010000030ff7812 */ /* 0x040fe2000788c0ff */
[----:B------:R-:W2:Y:S01]  /*8fd00*/  LDL.LU.64 R10, [R1+0x1e98] ;  /* 0x001e9800010a7983 */ /* 0x000ea20000300a00 */
[----:B------:R-:W-:-:S02]  /*8fd10*/  LOP3.LUT P5, RZ, R48, 0x200000, RZ, 0xc0, !PT ;  /* 0x0020000030ff7812 */ /* 0x000fc400078ac0ff */
[C---:B------:R-:W-:Y:S01]  /*8fd20*/  LOP3.LUT P6, RZ, R48.reuse, 0x400000, RZ, 0xc0, !PT ;  /* 0x0040000030ff7812 */ /* 0x040fe200078cc0ff */
[----:B------:R-:W2:Y:S02]  /*8fd30*/  LDL.LU.64 R52, [R1+0x1ea8] ;  /* 0x001ea80001347983 */ /* 0x000ea40000300a00 */
[----:B------:R-:W-:Y:S02]  /*8fd40*/  @P1 LOP3.LUT R49, R49, 0x8000000, RZ, 0xfc, !PT ;  /* 0x0800000031311812 */ /* 0x000fe400078efcff */
[----:B------:R-:W-:Y:S01]  /*8fd50*/  LOP3.LUT P1, RZ, R48, 0x80000000, RZ, 0xc0, !PT ;  /* 0x8000000030ff7812 */ /* 0x000fe2000782c0ff */
[----:B------:R-:W2:Y:S01]  /*8fd60*/  LDL.LU.64 R12, [R1+0x1ea0] ;  /* 0x001ea000010c7983 */ /* 0x000ea20000300a00 */
        /* <DEDUP_REMOVED lines=14> */
[----:B------:R-:W-:Y:S02]  /*8fe50*/  LOP3.LUT R51, R51, 0xfffffffd, RZ, 0xc0, !PT ;  /* 0xfffffffd33337812 */ /* 0x000fe400078ec0ff */
[----:B------:R-:W-:-:S09]  /*8fe60*/  PRMT R20, R20, 0x7773, RZ ;  /* 0x0000777314147816 */ /* 0x000fd200000000ff */
[----:B------:R-:W-:Y:S02]  /*8fe70*/  @P1 LOP3.LUT R51, R51, 0x2, RZ, 0xfc, !PT ;  /* 0x0000000233331812 */ /* 0x000fe400078efcff */
[----:B------:R-:W-:Y:S02]  /*8fe80*/  LOP3.LUT P1, RZ, R48, 0x2000000, RZ, 0xc0, !PT ;  /* 0x0200000030ff7812 */ /* 0x000fe4000782c0ff */
[----:B------:R-:W-:Y:S02]  /*8fe90*/  LOP3.LUT R51, R51, 0xfffffffb, RZ, 0xc0, !PT ;  /* 0xfffffffb33337812 */ /* 0x000fe400078ec0ff */
[----:B------:R-:W-:Y:S02]  /*8fea0*/  PRMT R0, R24, 0x7770, RZ ;  /* 0x0000777018007816 */ /* 0x000fe400000000ff */
[----:B------:R-:W-:-:S07]  /*8feb0*/  LOP3.LUT P0, RZ, R48, 0x800000, RZ, 0xc0, !PT ;  /* 0x0080000030ff7812 */ /* 0x000fce000780c0ff */
[----:B------:R-:W-:Y:S02]  /*8fec0*/  @P1 LOP3.LUT R51, R51, 0x4, RZ, 0xfc, !PT ;  /* 0x0000000433331812 */ /* 0x000fe400078efcff */
[----:B------:R-:W-:Y:S01]  /*8fed0*/  LOP3.LUT P1, RZ, R48, 0x1000000, RZ, 0xc0, !PT ;  /* 0x0100000030ff7812 */ /* 0x000fe2000782c0ff */
[----:B---3--:R0:W-:Y:S04]  /*8fee0*/  @P4 STG.E.U8 desc[UR32][R8.64], R20 ;  /* 0x0000001408004986 */ /* 0x0081e8000c101120 */
[----:B0-----:R-:W3:Y:S04]  /*8fef0*/  LDL.LU.64 R8, [R1+0x1eb0] ;  /* 0x001eb00001087983 */ /* 0x001ee80000300a00 */
[----:B----4-:R0:W-:Y:S02]  /*8ff00*/  @P5 STG.E.U8 desc[UR32][R56.64], R0 ;  /* 0x0000000038005986 */ /* 0x0101e4000c101120 */
[----:B0-----:R-:W-:-:S02]  /*8ff10*/  PRMT R0, R24, 0x7771, RZ ;  /* 0x0000777118007816 */ /* 0x001fc400000000ff */
[----:B------:R-:W4:Y:S04]  /*8ff20*/  LDL.LU.64 R56, [R1+0x1eb8] ;  /* 0x001eb80001387983 */ /* 0x000f280000300a00 */
[----:B------:R0:W-:Y:S02]  /*8ff30*/  @P6 STG.E.U8 desc[UR32][R54.64], R0 ;  /* 0x0000000036006986 */ /* 0x0001e4000c101120 */
[C---:B0-----:R-:W-:Y:S02]  /*8ff40*/  PRMT R0, R24.reuse, 0x7772, RZ ;  /* 0x0000777218007816 */ /* 0x041fe400000000ff */
[----:B------:R-:W4:Y:S01]  /*8ff50*/  LDL.LU.64 R54, [R1+0x1ec0] ;  /* 0x001ec00001367983 */ /* 0x000f220000300a00 */
[----:B------:R-:W-:-:S03]  /*8ff60*/  PRMT R24, R24, 0x7773, RZ ;  /* 0x0000777318187816 */ /* 0x000fc600000000ff */
[----:B------:R0:W-:Y:S04]  /*8ff70*/  @P0 STG.E.U8 desc[UR32][R58.64], R0 ;  /* 0x000000003a000986 */ /* 0x0001e8000c101120 */
[----:B------:R1:W-:Y:S01]  /*8ff80*/  @P1 STG.E.U8 desc[UR32][R22.64], R24 ;  /* 0x0000001816001986 */ /* 0x0003e2000c101120 */
[C---:B------:R-:W-:Y:S02]  /*8ff90*/  LOP3.LUT P1, RZ, R51.reuse, 0x4, RZ, 0xc0, !PT ;  /* 0x0000000433ff7812 */ /* 0x040fe4000782c0ff */
[----:B0-----:R-:W-:Y:S01]  /*8ffa0*/  PRMT R0, R28, 0x7770, RZ ;  /* 0x000077701c007816 */ /* 0x001fe200000000ff */
[----:B------:R-:W4:Y:S04]  /*8ffb0*/  LDL.LU.64 R58, [R1+0x1ec8] ;  /* 0x001ec800013a7983 */ /* 0x000f280000300a00 */
[----:B-1----:R-:W4:Y:S06]  /*8ffc0*/  LDL.LU.64 R22, [R1+0x1ed0] ;  /* 0x001ed00001167983 */ /* 0x002f2c0000300a00 */
[----:B------:R0:W-:Y:S01]  /*8ffd0*/  @P1 STG.E.U8 desc[UR32][R18.64], R0 ;  /* 0x0000000012001986 */ /* 0x0001e2000c101120 */
[----:B------:R-:W-:-:S02]  /*8ffe0*/  LOP3.LUT P1, RZ, R51, 0x2, RZ, 0xc0, !PT ;  /* 0x0000000233ff7812 */ /* 0x000fc4000782c0ff */
[----:B0-----:R-:W-:Y:S01]  /*8fff0*/  PRMT R0, R28, 0x7771, RZ ;  /* 0x000077711c007816 */ /* 0x001fe200000000ff */
[----:B------:R-:W4:Y:S10]  /*90000*/  LDL.LU.64 R18, [R1+0x1ed8] ;  /* 0x001ed80001127983 */ /* 0x000f340000300a00 */
[----:B------:R0:W-:Y:S01]  /*90010*/  @P1 STG.E.U8 desc[UR32][R4.64], R0 ;  /* 0x0000000004001986 */ /* 0x0001e2000c101120 */
[----:B------:R-:W-:-:S03]  /*90020*/  LOP3.LUT P1, RZ, R51, 0x1, RZ, 0xc0, !PT ;  /* 0x0000000133ff7812 */ /* 0x000fc6000782c0ff */
[----:B0-----:R-:W4:Y:S04]  /*90030*/  LDL.LU.64 R4, [R1+0x1ee0] ;  /* 0x001ee00001047983 */ /* 0x001f280000300a00 */
[----:B------:R-:W2:Y:S01]  /*90040*/  LDL.LU.64 R50, [R1+0x1e90] ;  /* 0x001e900001327983 */ /* 0x000ea20000300a00 */
[C---:B------:R-:W-:Y:S02]  /*90050*/  PRMT R0, R28.reuse, 0x7772, RZ ;  /* 0x000077721c007816 */ /* 0x040fe400000000ff */
[----:B------:R-:W-:Y:S02]  /*90060*/  PRMT R28, R28, 0x7773, RZ ;  /* 0x000077731c1c7816 */ /* 0x000fe400000000ff */
[C---:B------:R-:W-:Y:S02]  /*90070*/  LOP3.LUT P2, RZ, R7.reuse, 0x2, RZ, 0xc0, !PT ;  /* 0x0000000207ff7812 */ /* 0x040fe4000784c0ff */
[----:B------:R-:W-:-:S02]  /*90080*/  LOP3.LUT P3, RZ, R7, 0x4, RZ, 0xc0, !PT ;  /* 0x0000000407ff7812 */ /* 0x000fc4000786c0ff */
[C---:B------:R-:W-:Y:S02]  /*90090*/  LOP3.LUT P4, RZ, R7.reuse, 0x8, RZ, 0xc0, !PT ;  /* 0x0000000807ff7812 */ /* 0x040fe4000788c0ff */
[C---:B------:R-:W-:Y:S02]  /*900a0*/  LOP3.LUT P5, RZ, R7.reuse, 0x10, RZ, 0xc0, !PT ;  /* 0x0000001007ff7812 */ /* 0x040fe400078ac0ff */
[C---:B------:R-:W-:Y:S02]  /*900b0*/  LOP3.LUT P6, RZ, R7.reuse, 0x20, RZ, 0xc0, !PT ;  /* 0x0000002007ff7812 */ /* 0x040fe400078cc0ff */
[----:B------:R-:W-:Y:S01]  /*900c0*/  LOP3.LUT P0, RZ, R7, 0x40, RZ, 0xc0, !PT ;  /* 0x0000004007ff7812 */ /* 0x000fe2000780c0ff */
[----:B--2---:R0:W-:Y:S01]  /*900d0*/  @P1 STG.E.U8 desc[UR32][R50.64], R0 ;  /* 0x0000000032001986 */ /* 0x0041e2000c101120 */
[----:B------:R-:W-:-:S13]  /*900e0*/  LOP3.LUT P1, RZ, R49, 0x80000000, RZ, 0xc0, !PT ;  /* 0x8000000031ff7812 */ /* 0x000fda000782c0ff */
[----:B------:R-:W-:Y:S01]  /*900f0*/  @P1 STG.E.U8 desc[UR32][R14.64], R28 ;  /* 0x0000001c0e001986 */ /* 0x000fe2000c101120 */
        /* <DEDUP_REMOVED lines=10> */
[----:B------:R-:W-:Y:S02]  /*901a0*/  PRMT R32, R32, 0x7773, RZ ;  /* 0x0000777320207816 */ /* 0x000fe400000000ff */
[----:B0-----:R-:W-:-:S09]  /*901b0*/  PRMT R0, R36, 0x7770, RZ ;  /* 0x0000777024007816 */ /* 0x001fd200000000ff */
[----:B---3--:R-:W-:Y:S04]  /*901c0*/  @P1 STG.E.U8 desc[UR32][R8.64], R32 ;  /* 0x0000002008001986 */ /* 0x008fe8000c101120 */
[----:B----4-:R0:W-:Y:S02]  /*901d0*/  @P2 STG.E.U8 desc[UR32][R56.64], R0 ;  /* 0x0000000038002986 */ /* 0x0101e4000c101120 */
[----:B0-----:R-:W-:-:S05]  /*901e0*/  PRMT R0, R36, 0x7771, RZ ;  /* 0x0000777124007816 */ /* 0x001fca00000000ff */
[----:B------:R0:W-:Y:S02]  /*901f0*/  @P3 STG.E.U8 desc[UR32][R54.64], R0 ;  /* 0x0000000036003986 */ /* 0x0001e4000c101120 */
[C---:B0-----:R-:W-:Y:S02]  /*90200*/  PRMT R0, R36.reuse, 0x7772, RZ ;  /* 0x0000777224007816 */ /* 0x041fe400000000ff */
[----:B------:R-:W-:-:S03]  /*90210*/  PRMT R36, R36, 0x7773, RZ ;  /* 0x0000777324247816 */ /* 0x000fc600000000ff */
[----:B------:R0:W-:Y:S04]  /*90220*/  @P4 STG.E.U8 desc[UR32][R58.64], R0 ;  /* 0x000000003a004986 */ /* 0x0001e8000c101120 */
[----:B------:R-:W-:Y:S01]  /*90230*/  @P5 STG.E.U8 desc[UR32][R22.64], R36 ;  /* 0x0000002416005986 */ /* 0x000fe2000c101120 */
[----:B0-----:R-:W-:-:S05]  /*90240*/  PRMT R0, R40, 0x7770, RZ ;  /* 0x0000777028007816 */ /* 0x001fca00000000ff */
[----:B------:R0:W-:Y:S04]  /*90250*/  @P6 STG.E.U8 desc[UR32][R18.64], R0 ;  /* 0x0000000012006986 */ /* 0x0001e8000c101120 */
[----:B0-----:R-:W2:Y:S01]  /*90260*/  LDL.LU.64 R18, [R1+0x1ee8] ;  /* 0x001ee80001127983 */ /* 0x001ea20000300a00 */
[----:B------:R-:W-:-:S05]  /*90270*/  PRMT R0, R40, 0x7771, RZ ;  /* 0x0000777128007816 */ /* 0x000fca00000000ff */
[----:B------:R0:W-:Y:S04]  /*90280*/  @P0 STG.E.U8 desc[UR32][R4.64], R0 ;  /* 0x0000000004000986 */ /* 0x0001e8000c101120 */
[----:B0-----:R-:W3:Y:S04]  /*90290*/  LDL.LU.64 R4, [R1+0x1ef0] ;  /* 0x001ef00001047983 */ /* 0x001ee80000300a00 */
[----:B------:R-:W4:Y:S04]  /*902a0*/  LDL.LU.64 R12, [R1+0x1ef8] ;  /* 0x001ef800010c7983 */ /* 0x000f280000300a00 */
[----:B------:R-:W4:Y:S04]  /*902b0*/  LDL.LU.64 R8, [R1+0x1f00] ;  /* 0x001f000001087983 */ /* 0x000f280000300a00 */
[----:B------:R-:W4:Y:S04]  /*902c0*/  LDL.LU.64 R56, [R1+0x1f10] ;  /* 0x001f100001387983 */ /* 0x000f280000300a00 */
[----:B------:R-:W4:Y:S04]  /*902d0*/  LDL.LU.64 R54, [R1+0x1f08] ;  /* 0x001f080001367983 */ /* 0x000f280000300a00 */
[----:B------:R-:W4:Y:S01]  /*902e0*/  LDL.LU.64 R58, [R1+0x1f18] ;  /* 0x001f1800013a7983 */ /* 0x000f220000300a00 */
[----:B------:R-:W-:-:S02]  /*902f0*/  LOP3.LUT P1, RZ, R7, 0x80000, RZ, 0xc0, !PT ;  /* 0x0008000007ff7812 */ /* 0x000fc4000782c0ff */
[----:B------:R-:W-:Y:S01]  /*90300*/  LOP3.LUT R49, R49, 0xfff7ffff, RZ, 0xc0, !PT ;  /* 0xfff7ffff31317812 */ /* 0x000fe200078ec0ff */
[----:B------:R-:W4:Y:S10]  /*90310*/  LDL.LU.64 R22, [R1+0x1f28] ;  /* 0x001f280001167983 */ /* 0x000f340000300a00 */
        /* <DEDUP_REMOVED lines=12> */
[----:B------:R-:W-:Y:S02]  /*903e0*/  LOP3.LUT R49, R49, 0xff7fffff, RZ, 0xc0, !PT ;  /* 0xff7fffff31317812 */ /* 0x000fe400078ec0ff */
[----:B------:R-:W-:Y:S02]  /*903f0*/  PRMT R0, R40, 0x7772, RZ ;  /* 0x0000777228007816 */ /* 0x000fe400000000ff */
[----:B------:R-:W-:-:S07]  /*90400*/  LOP3.LUT P5, RZ, R7, 0x100, RZ, 0xc0, !PT ;  /* 0x0000010007ff7812 */ /* 0x000fce00078ac0ff */
[----:B------:R-:W-:Y:S02]  /*90410*/  @P1 LOP3.LUT R49, R49, 0x800000, RZ, 0xfc, !PT ;  /* 0x0080000031311812 */ /* 0x000fe400078efcff */
[----:B------:R-:W-:Y:S02]  /*90420*/  LOP3.LUT P1, RZ, R7, 0x4000, RZ, 0xc0, !PT ;  /* 0x0000400007ff7812 */ /* 0x000fe4000782c0ff */
[----:B------:R-:W-:Y:S02]  /*90430*/  LOP3.LUT R49, R49, 0xfeffffff, RZ, 0xc0, !PT ;  /* 0xfeffffff31317812 */ /* 0x000fe400078ec0ff */
[----:B------:R-:W-:-:S09]  /*90440*/  PRMT R40, R40, 0x7773, RZ ;  /* 0x0000777328287816 */ /* 0x000fd200000000ff */
[----:B------:R-:W-:Y:S02]  /*90450*/  @P1 LOP3.LUT R49, R49, 0x1000000, RZ, 0xfc, !PT ;  /* 0x0100000031311812 */ /* 0x000fe400078efcff */
[----:B------:R-:W-:Y:S02]  /*90460*/  LOP3.LUT P1, RZ, R7, 0x2000, RZ, 0xc0, !PT ;  /* 0x0000200007ff7812 */ /* 0x000fe4000782c0ff */
[----:B------:R-:W-:Y:S02]  /*90470*/  LOP3.LUT R49, R49, 0xfdffffff, RZ, 0xc0, !PT ;  /* 0xfdffffff31317812 */ /* 0x000fe400078ec0ff */
[----:B------:R-:W-:-:S09]  /*90480*/  LOP3.LUT P6, RZ, R7, 0x200, RZ, 0xc0, !PT ;  /* 0x0000020007ff7812 */ /* 0x000fd200078cc0ff */
[----:B------:R-:W-:Y:S02]  /*90490*/  @P1 LOP3.LUT R49, R49, 0x2000000, RZ, 0xfc, !PT ;  /* 0x0200000031311812 */ /* 0x000fe400078efcff */
[C---:B------:R-:W-:Y:S02]  /*904a0*/  LOP3.LUT P1, RZ, R7.reuse, 0x1000, RZ, 0xc0, !PT ;  /* 0x0000100007ff7812 */ /* 0x040fe4000782c0ff */
[----:B------:R-:W-:Y:S02]  /*904b0*/  LOP3.LUT P0, RZ, R7, 0x400, RZ, 0xc0, !PT ;  /* 0x0000040007ff7812 */ /* 0x000fe4000780c0ff */
[----:B------:R-:W-:-:S09]  /*904c0*/  LOP3.LUT R49, R49, 0xfbffffff, RZ, 0xc0, !PT ;  /* 0xfbffffff31317812 */ /* 0x000fd200078ec0ff */
[----:B------:R-:W-:Y:S02]  /*904d0*/  @P1 LOP3.LUT R49, R49, 0x4000000, RZ, 0xfc, !PT ;  /* 0x0400000031311812 */ /* 0x000fe400078efcff */
[----:B------:R-:W-:Y:S01]  /*904e0*/  LOP3.LUT P1, RZ, R7, 0x800, RZ, 0xc0, !PT ;  /* 0x0000080007ff7812 */ /* 0x000fe2000782c0ff */
[----:B--2---:R0:W-:Y:S04]  /*904f0*/  @P4 STG.E.U8 desc[UR32][R18.64], R0 ;  /* 0x0000000012004986 */ /* 0x0041e8000c101120 */
[----:B0-----:R-:W2:Y:S04]  /*90500*/  LDL.LU.64 R18, [R1+0x1f20] ;  /* 0x001f200001127983 */ /* 0x001ea80000300a00 */
[----:B---3--:R0:W-:Y:S04]  /*90510*/  @P5 STG.E.U8 desc[UR32][R4.64], R40 ;  /* 0x0000002804005986 */ /* 0x0081e8000c101120 */
[----:B0-----:R-:W3:Y:S04]  /*90520*/  LDL.LU.64 R4, [R1+0x1f30] ;  /* 0x001f300001047983 */ /* 0x001ee80000300a00 */
[----:B------:R-:W3:Y:S01]  /*90530*/  LDL.LU.64 R50, [R1+0x1f38] ;  /* 0x001f380001327983 */ /* 0x000ee20000300a00 */
[----:B------:R-:W-:-:S03]  /*90540*/  PRMT R0, R44, 0x7770, RZ ;  /* 0x000077702c007816 */ /* 0x000fc600000000ff */
[----:B------:R-:W3:Y:S04]  /*90550*/  LDL.LU.64 R14, [R1+0x1f40] ;  /* 0x001f4000010e7983 */ /* 0x000ee80000300a00 */
[----:B----4-:R0:W-:Y:S04]  /*90560*/  @P6 STG.E.U8 desc[UR32][R12.64], R0 ;  /* 0x000000000c006986 */ /* 0x0101e8000c101120 */
[----:B------:R-:W4:Y:S04]  /*90570*/  LDL.LU.64 R10, [R1+0x1f48] ;  /* 0x001f4800010a7983 */ /* 0x000f280000300a00 */
[----:B------:R-:W4:Y:S01]  /*90580*/  LDL.LU.64 R52, [R1+0x1f50] ;  /* 0x001f500001347983 */ /* 0x000f220000300a00 */
[----:B0-----:R-:W-:-:S03]  /*90590*/  PRMT R0, R44, 0x7771, RZ ;  /* 0x000077712c007816 */ /* 0x001fc600000000ff */
[----:B------:R-:W4:Y:S04]  /*905a0*/  LDL.LU.64 R12, [R1+0x1f58] ;  /* 0x001f5800010c7983 */ /* 0x000f280000300a00 */
[----:B------:R0:W-:Y:S02]  /*905b0*/  @P0 STG.E.U8 desc[UR32][R8.64], R0 ;  /* 0x0000000008000986 */ /* 0x0001e4000c101120 */
[----:B0-----:R-:W-:Y:S02]  /*905c0*/  PRMT R0, R44, 0x7772, RZ ;  /* 0x000077722c007816 */ /* 0x001fe400000000ff */
[----:B------:R-:W4:Y:S04]  /*905d0*/  LDL.LU.64 R8, [R1+0x1f60] ;  /* 0x001f600001087983 */ /* 0x000f280000300a00 */
[----:B------:R0:W-:Y:S01]  /*905e0*/  @P1 STG.E.U8 desc[UR32][R56.64], R0 ;  /* 0x0000000038001986 */ /* 0x0001e2000c101120 */
[----:B------:R-:W-:-:S02]  /*905f0*/  LOP3.LUT P1, RZ, R49, 0x4000000, RZ, 0xc0, !PT ;  /* 0x0400000031ff7812 */ /* 0x000fc4000782c0ff */
[----:B------:R-:W-:Y:S01]  /*90600*/  PRMT R44, R44, 0x7773, RZ ;  /* 0x000077732c2c7816 */ /* 0x000fe200000000ff */
[----:B0-----:R-:W4:Y:S10]  /*90610*/  LDL.LU.64 R56, [R1+0x1f68] ;  /* 0x001f680001387983 */ /* 0x001f340000300a00 */
[----:B------:R0:W-:Y:S01]  /*90620*/  @P1 STG.E.U8 desc[UR32][R54.64], R44 ;  /* 0x0000002c36001986 */ /* 0x0001e2000c101120 */
[----:B------:R-:W-:-:S02]  /*90630*/  LOP3.LUT P1, RZ, R49, 0x2000000, RZ, 0xc0, !PT ;  /* 0x0200000031ff7812 */ /* 0x000fc4000782c0ff */
[----:B------:R-:W-:Y:S01]  /*90640*/  PRMT R0, R17, 0x7770, RZ ;  /* 0x0000777011007816 */ /* 0x000fe200000000ff */
[----:B0-----:R-:W4:Y:S10]  /*90650*/  LDL.LU.64 R54, [R1+0x1f70] ;  /* 0x001f700001367983 */ /* 0x001f340000300a00 */
[----:B------:R0:W-:Y:S04]  /*90660*/  @P1 STG.E.U8 desc[UR32][R58.64], R0 ;  /* 0x000000003a001986 */ /* 0x0001e8000c101120 */
[----:B0-----:R-:W4:Y:S01]  /*90670*/  LDL.LU.64 R58, [R1+0x1f78] ;  /* 0x001f7800013a7983 */ /* 0x001f220000300a00 */
[----:B------:R-:W-:-:S02]  /*90680*/  LOP3.LUT P1, RZ, R49, 0x1000000, RZ, 0xc0, !PT ;  /* 0x0100000031ff7812 */ /* 0x000fc4000782c0ff */
[----:B------:R-:W-:-:S11]  /*90690*/  PRMT R0, R17, 0x7771, RZ ;  /* 0x0000777111007816 */ /* 0x000fd600000000ff */
[----:B------:R0:W-:Y:S01]  /*906a0*/  @P1 STG.E.U8 desc[UR32][R22.64], R0 ;  /* 0x0000000016001986 */ /* 0x0001e2000c101120 */
[----:B------:R-:W-:Y:S02]  /*906b0*/  LOP3.LUT P1, RZ, R49, 0x800000, RZ, 0xc0, !PT ;  /* 0x0080000031ff7812 */ /* 0x000fe4000782c0ff */
[C---:B0-----:R-:W-:Y:S01]  /*906c0*/  PRMT R0, R17.reuse, 0x7772, RZ ;  /* 0x0000777211007816 */ /* 0x041fe200000000ff */
[----:B------:R-:W4:Y:S01]  /*906d0*/  LDL.LU.64 R22, [R1+0x2b20] ;  /* 0x002b200001167983 */ /* 0x000f220000300a00 */
[----:B------:R-:W-:Y:S02]  /*906e0*/  PRMT R17, R17, 0x7773, RZ ;  /* 0x0000777311117816 */ /* 0x000fe400000000ff */
[C---:B------:R-:W-:Y:S02]  /*906f0*/  LOP3.LUT P2, RZ, R7.reuse, 0x100000, RZ, 0xc0, !PT ;  /* 0x0010000007ff7812 */ /* 0x040fe4000784c0ff */
[C---:B------:R-:W-:Y:S02]  /*90700*/  LOP3.LUT P3, RZ, R7.reuse, 0x200000, RZ, 0xc0, !PT ;  /* 0x0020000007ff7812 */ /* 0x040fe4000786c0ff */
[----:B------:R-:W-:-:S02]  /*90710*/  LOP3.LUT P4, RZ, R7, 0x400000, RZ, 0xc0, !PT ;  /* 0x0040000007ff7812 */ /* 0x000fc4000788c0ff */
[C---:B------:R-:W-:Y:S02]  /*90720*/  LOP3.LUT P5, RZ, R7.reuse, 0x800000, RZ, 0xc0, !PT ;  /* 0x0080000007ff7812 */ /* 0x040fe400078ac0ff */
[C---:B------:R-:W-:Y:S02]  /*90730*/  LOP3.LUT P6, RZ, R7.reuse, 0x1000000, RZ, 0xc0, !PT ;  /* 0x0100000007ff7812 */ /* 0x040fe400078cc0ff */
[----:B------:R-:W-:Y:S01]  /*90740*/  LOP3.LUT P0, RZ, R7, 0x2000000, RZ, 0xc0, !PT ;  /* 0x0200000007ff7812 */ /* 0x000fe2000780c0ff */
[----:B--2---:R0:W-:Y:S01]  /*90750*/  @P1 STG.E.U8 desc[UR32][R18.64], R0 ;  /* 0x0000000012001986 */ /* 0x0041e2000c101120 */
[----:B------:R-:W-:Y:S02]  /*90760*/  LOP3.LUT P1, RZ, R49, 0x400000, RZ, 0xc0, !PT ;  /* 0x0040000031ff7812 */ /* 0x000fe4000782c0ff */
[----:B0-----:R-:W-:Y:S01]  /*90770*/  PRMT R0, R21, 0x7770, RZ ;  /* 0x0000777015007816 */ /* 0x001fe200000000ff */
[----:B------:R-:W2:Y:S10]  /*90780*/  LDL.LU.64 R18, [R1+0x2b18] ;  /* 0x002b180001127983 */ /* 0x000eb40000300a00 */
[----:B---3--:R0:W-:Y:S01]  /*90790*/  @P1 STG.E.U8 desc[UR32][R4.64], R17 ;  /* 0x0000001104001986 */ /* 0x0081e2000c101120 */
[----:B------:R-:W-:-:S03]  /*907a0*/  LOP3.LUT P1, RZ, R49, 0x200000, RZ, 0xc0, !PT ;  /* 0x0020000031ff7812 */ /* 0x000fc6000782c0ff */
[----:B0-----:R-:W3:Y:S10]  /*907b0*/  LDL.LU.64 R4, [R1+0x2b10] ;  /* 0x002b100001047983 */ /* 0x001ef40000300a00 */
[----:B------:R0:W-:Y:S01]  /*907c0*/  @P1 STG.E.U8 desc[UR32][R50.64], R0 ;  /* 0x0000000032001986 */ /* 0x0001e2000c101120 */
[----:B------:R-:W-:-:S02]  /*907d0*/  LOP3.LUT P1, RZ, R49, 0x100000, RZ, 0xc0, !PT ;  /* 0x0010000031ff7812 */ /* 0x000fc4000782c0ff */
[----:B0-----:R-:W-:-:S11]  /*907e0*/  PRMT R0, R21, 0x7771, RZ ;  /* 0x0000777115007816 */ /* 0x001fd600000000ff */
[----:B------:R0:W-:Y:S01]  /*907f0*/  @P1 STG.E.U8 desc[UR32][R14.64], R0 ;  /* 0x000000000e001986 */ /* 0x0001e2000c101120 */
[----:B------:R-:W-:Y:S02]  /*90800*/  LOP3.LUT P1, RZ, R49, 0x80000, RZ, 0xc0, !PT ;  /* 0x0008000031ff7812 */ /* 0x000fe4000782c0ff */
[C---:B0-----:R-:W-:Y:S02]  /*90810*/  PRMT R0, R21.reuse, 0x7772, RZ ;  /* 0x0000777215007816 */ /* 0x041fe400000000ff */
[----:B------:R-:W-:-:S09]  /*90820*/  PRMT R21, R21, 0x7773, RZ ;  /* 0x0000777315157816 */ /* 0x000fd200000000ff */
[----:B----4-:R0:W-:Y:S04]  /*90830*/  @P1 STG.E.U8 desc[UR32][R10.64], R0 ;  /* 0x000000000a001986 */ /* 0x0101e8000c101120 */
[----:B------:R-:W-:Y:S01]  /*90840*/  @P2 STG.E.U8 desc[UR32][R52.64], R21 ;  /* 0x0000001534002986 */ /* 0x000fe2000c101120 */
[----:B0-----:R-:W-:-:S05]  /*90850*/  PRMT R0, R25, 0x7770, RZ ;  /* 0x0000777019007816 */ /* 0x001fca00000000ff */
        /* <DEDUP_REMOVED lines=9> */
[----:B0-----:R-:W4:Y:S04]  /*908f0*/  LDL.LU.64 R58, [R1+0x1f80] ;  /* 0x001f8000013a7983 */ /* 0x001f280000300a00 */
[----:B------:R-:W2:Y:S04]  /*90900*/  LDL.LU.64 R52, [R1+0x1f90] ;  /* 0x001f900001347983 */ /* 0x000ea80000300a00 */
[----:B------:R-:W3:Y:S04]  /*90910*/  LDL.LU.64 R12, [R1+0x1f88] ;  /* 0x001f8800010c7983 */ /* 0x000ee80000300a00 */
[----:B------:R-:W3:Y:S04]  /*90920*/  LDL.LU.64 R8, [R1+0x1f98] ;  /* 0x001f980001087983 */ /* 0x000ee80000300a00 */
[----:B------:R-:W3:Y:S01]  /*90930*/  LDL.LU.64 R56, [R1+0x1fa8] ;  /* 0x001fa80001387983 */ /* 0x000ee20000300a00 */
[----:B------:R-:W-:-:S03]  /*90940*/  LOP3.LUT P4, RZ, R7, 0x4000000, RZ, 0xc0, !PT ;  /* 0x0400000007ff7812 */ /* 0x000fc6000788c0ff */
[----:B------:R-:W3:Y:S01]  /*90950*/  LDL.LU.64 R54, [R1+0x1fa0] ;  /* 0x001fa00001367983 */ /* 0x000ee20000300a00 */
        /* <DEDUP_REMOVED lines=15> */
[----:B----4-:R0:W-:Y:S04]  /*90a50*/  @P4 STG.E.U8 desc[UR32][R58.64], R0 ;  /* 0x000000003a004986 */ /* 0x0101e8000c101120 */
[----:B0-----:R-:W4:Y:S04]  /*90a60*/  LDL.LU.64 R58, [R1+0x1fb0] ;  /* 0x001fb000013a7983 */ /* 0x001f280000300a00 */
[----:B------:R-:W4:Y:S02]  /*90a70*/  LDL.LU.64 R24, [R1+0x1fb8] ;  /* 0x001fb80001187983 */ /* 0x000f240000300a00 */
[----:B------:R-:W-:-:S02]  /*90a80*/  @P1 LOP3.LUT R49, R49, 0x8000, RZ, 0xfc, !PT ;  /* 0x0000800031311812 */ /* 0x000fc400078efcff */
[----:B------:R-:W-:Y:S01]  /*90a90*/  LOP3.LUT P1, RZ, R6, 0x2, RZ, 0xc0, !PT ;  /* 0x0000000206ff7812 */ /* 0x000fe2000782c0ff */
[----:B------:R-:W4:Y:S01]  /*90aa0*/  LDL.LU.64 R20, [R1+0x1fc0] ;  /* 0x001fc00001147983 */ /* 0x000f220000300a00 */
[----:B------:R-:W-:-:S03]  /*90ab0*/  LOP3.LUT R49, R49, 0xfffeffff, RZ, 0xc0, !PT ;  /* 0xfffeffff31317812 */ /* 0x000fc600078ec0ff */
[----:B------:R-:W4:Y:S01]  /*90ac0*/  LDL.LU.64 R16, [R1+0x1fc8] ;  /* 0x001fc80001107983 */ /* 0x000f220000300a00 */
[----:B------:R-:W-:-:S03]  /*90ad0*/  LOP3.LUT P5, RZ, R7, 0x8000000, RZ, 0xc0, !PT ;  /* 0x0800000007ff7812 */ /* 0x000fc600078ac0ff */
[----:B------:R-:W4:Y:S04]  /*90ae0*/  LDL.LU.64 R50, [R1+0x1fd0] ;  /* 0x001fd00001327983 */ /* 0x000f280000300a00 */
[----:B------:R-:W-:Y:S01]  /*90af0*/  @P1 LOP3.LUT R49, R49, 0x10000, RZ, 0xfc, !PT ;  /* 0x0001000031311812 */ /* 0x000fe200078efcff */
[----:B------:R-:W4:Y:S01]  /*90b00*/  LDL.LU.64 R14, [R1+0x1fd8] ;  /* 0x001fd800010e7983 */ /* 0x000f220000300a00 */
[----:B------:R-:W-:Y:S02]  /*90b10*/  LOP3.LUT P1, RZ, R6, 0x1, RZ, 0xc0, !PT ;  /* 0x0000000106ff7812 */ /* 0x000fe4000782c0ff */
[----:B------:R-:W-:Y:S01]  /*90b20*/  LOP3.LUT R49, R49, 0xfffdffff, RZ, 0xc0, !PT ;  /* 0xfffdffff31317812 */ /* 0x000fe200078ec0ff */
[----:B------:R-:W4:Y:S01]  /*90b30*/  LDL.LU.64 R10, [R1+0x1fe0] ;  /* 0x001fe000010a7983 */ /* 0x000f220000300a00 */
[----:B------:R-:W-:-:S09]  /*90b40*/  LOP3.LUT P6, RZ, R7, 0x10000000, RZ, 0xc0, !PT ;  /* 0x1000000007ff7812 */ /* 0x000fd200078cc0ff */
[----:B------:R-:W-:Y:S02]  /*90b50*/  @P1 LOP3.LUT R49, R49, 0x20000, RZ, 0xfc, !PT ;  /* 0x0002000031311812 */ /* 0x000fe400078efcff */
[C---:B------:R-:W-:Y:S02]  /*90b60*/  LOP3.LUT P1, RZ, R7.reuse, 0x80000000, RZ, 0xc0, !PT ;  /* 0x8000000007ff7812 */ /* 0x040fe4000782c0ff */
[----:B------:R-:W-:Y:S02]  /*90b70*/  LOP3.LUT P0, RZ, R7, 0x20000000, RZ, 0xc0, !PT ;  /* 0x2000000007ff7812 */ /* 0x000fe4000780c0ff */
[----:B------:R-:W-:Y:S02]  /*90b80*/  LOP3.LUT R49, R49, 0xfffbffff, RZ, 0xc0, !PT ;  /* 0xfffbffff31317812 */ /* 0x000fe400078ec0ff */
[C---:B------:R-:W-:Y:S02]  /*90b90*/  PRMT R0, R29.reuse, 0x7772, RZ ;  /* 0x000077721d007816 */ /* 0x040fe400000000ff */
[----:B------:R-:W-:-:S03]  /*90ba0*/  PRMT R29, R29, 0x7773, RZ ;  /* 0x000077731d1d7816 */ /* 0x000fc600000000ff */
[----:B--2---:R0:W-:Y:S02]  /*90bb0*/  @P5 STG.E.U8 desc[UR32][R52.64], R0 ;  /* 0x0000000034005986 */ /* 0x0041e4000c101120 */
[----:B------:R-:W-:Y:S02]  /*90bc0*/  @P1 LOP3.LUT R49, R49, 0x40000, RZ, 0xfc, !PT ;  /* 0x0004000031311812 */ /* 0x000fe400078efcff */
[----:B------:R-:W-:Y:S01]  /*90bd0*/  LOP3.LUT P1, RZ, R7, 0x40000000, RZ, 0xc0, !PT ;  /* 0x4000000007ff7812 */ /* 0x000fe2000782c0ff */
[----:B---3--:R1:W-:Y:S01]  /*90be0*/  @P6 STG.E.U8 desc[UR32][R12.64], R29 ;  /* 0x0000001d0c006986 */ /* 0x0083e2000c101120 */
[----:B0-----:R-:W-:-:S03]  /*90bf0*/  PRMT R0, R33, 0x7770, RZ ;  /* 0x0000777021007816 */ /* 0x001fc600000000ff */
[----:B------:R-:W2:Y:S04]  /*90c00*/  LDL.LU.64 R52, [R1+0x1fe8] ;  /* 0x001fe80001347983 */ /* 0x000ea80000300a00 */
[----:B------:R0:W-:Y:S04]  /*90c10*/  @P0 STG.E.U8 desc[UR32][R8.64], R0 ;  /* 0x0000000008000986 */ /* 0x0001e8000c101120 */
[----:B-1----:R-:W3:Y:S01]  /*90c20*/  LDL.LU.64 R12, [R1+0x1ff0] ;  /* 0x001ff000010c7983 */ /* 0x002ee20000300a00 */
        /* <DEDUP_REMOVED lines=8> */
[----:B------:R-:W-:Y:S01]  /*90cb0*/  PRMT R33, R33, 0x7773, RZ ;  /* 0x0000777321217816 */ /* 0x000fe200000000ff */
[----:B0-----:R-:W3:Y:S10]  /*90cc0*/  LDL.LU.64 R54, [R1+0x2010] ;  /* 0x0020100001367983 */ /* 0x001ef40000300a00 */
[----:B----4-:R0:W-:Y:S04]  /*90cd0*/  @P1 STG.E.U8 desc[UR32][R58.64], R33 ;  /* 0x000000213a001986 */ /* 0x0101e8000c101120 */
[----:B0-----:R-:W4:Y:S01]  /*90ce0*/  LDL.LU.64 R58, [R1+0x2008] ;  /* 0x00200800013a7983 */ /* 0x001f220000300a00 */
        /* <DEDUP_REMOVED lines=17> */
[C---:B------:R-:W-:Y:S02]  /*90e00*/  LOP3.LUT P3, RZ, R6.reuse, 0x100, RZ, 0xc0, !PT ;  /* 0x0000010006ff7812 */ /* 0x040fe4000786c0ff */
[----:B------:R-:W-:Y:S02]  /*90e10*/  LOP3.LUT P4, RZ, R6, 0x200, RZ, 0xc0, !PT ;  /* 0x0000020006ff7812 */ /* 0x000fe4000788c0ff */
[----:B0-----:R-:W-:-:S07]  /*90e20*/  PRMT R0, R41, 0x7771, RZ ;  /* 0x0000777129007816 */ /* 0x001fce00000000ff */
[----:B------:R0:W-:Y:S01]  /*90e30*/  @P1 STG.E.U8 desc[UR32][R10.64], R0 ;  /* 0x000000000a001986 */ /* 0x0001e2000c101120 */
[----:B------:R-:W-:Y:S02]  /*90e40*/  LOP3.LUT P5, RZ, R6, 0x400, RZ, 0xc0, !PT ;  /* 0x0000040006ff7812 */ /* 0x000fe400078ac0ff */
[C---:B0-----:R-:W-:Y:S02]  /*90e50*/  PRMT R0, R41.reuse, 0x7772, RZ ;  /* 0x0000777229007816 */ /* 0x041fe400000000ff */
[----:B------:R-:W-:-:S03]  /*90e60*/  PRMT R41, R41, 0x7773, RZ ;  /* 0x0000777329297816 */ /* 0x000fc600000000ff */
[----:B--2---:R0:W-:Y:S01]  /*90e70*/  @P2 STG.E.U8 desc[UR32][R52.64], R0 ;  /* 0x0000000034002986 */ /* 0x0041e2000c101120 */
[C---:B------:R-:W-:Y:S02]  /*90e80*/  LOP3.LUT P6, RZ, R6.reuse, 0x800, RZ, 0xc0, !PT ;  /* 0x0000080006ff7812 */ /* 0x040fe400078cc0ff */
[----:B------:R-:W-:Y:S01]  /*90e90*/  LOP3.LUT P0, RZ, R6, 0x1000, RZ, 0xc0, !PT ;  /* 0x0000100006ff7812 */ /* 0x000fe2000780c0ff */
[----:B---3--:R-:W-:Y:S01]  /*90ea0*/  @P3 STG.E.U8 desc[UR32][R12.64], R41 ;  /* 0x000000290c003986 */ /* 0x008fe2000c101120 */
[----:B0-----:R-:W-:-:S05]  /*90eb0*/  PRMT R0, R45, 0x7770, RZ ;  /* 0x000077702d007816 */ /* 0x001fca00000000ff */
[----:B------:R0:W-:Y:S02]  /*90ec0*/  @P4 STG.E.U8 desc[UR32][R8.64], R0 ;  /* 0x0000000008004986 */ /* 0x0001e4000c101120 */
[----:B0-----:R-:W-:-:S05]  /*90ed0*/  PRMT R0, R45, 0x7771, RZ ;  /* 0x000077712d007816 */ /* 0x001fca00000000ff */
[----:B------:R0:W-:Y:S02]  /*90ee0*/  @P5 STG.E.U8 desc[UR32][R56.64], R0 ;  /* 0x0000000038005986 */ /* 0x0001e4000c101120 */
[C---:B0-----:R-:W-:Y:S02]  /*90ef0*/  PRMT R0, R45.reuse, 0x7772, RZ ;  /* 0x000077722d007816 */ /* 0x041fe400000000ff */
[----:B------:R-:W-:-:S03]  /*90f00*/  PRMT R45, R45, 0x7773, RZ ;  /* 0x000077732d2d7816 */ /* 0x000fc600000000ff */
[----:B------:R-:W-:Y:S04]  /*90f10*/  @P6 STG.E.U8 desc[UR32][R54.64], R0 ;  /* 0x0000000036006986 */ /* 0x000fe8000c101120 */
[----:B----4-:R0:W-:Y:S04]  /*90f20*/  @P0 STG.E.U8 desc[UR32][R58.64], R45 ;  /* 0x0000002d3a000986 */ /* 0x0101e8000c101120 */
        /* <DEDUP_REMOVED lines=22> */
[----:B--2---:R0:W-:Y:S04]  /*91090*/  @P4 STG.E.U8 desc[UR32][R58.64], R0 ;  /* 0x000000003a004986 */ /* 0x0041e8000c101120 */
[----:B0-----:R-:W2:Y:S04]  /*910a0*/  LDL.LU.64 R58, [R1+0x2048] ;  /* 0x00204800013a7983 */ /* 0x001ea80000300a00 */
[----:B------:R-:W2:Y:S02]  /*910b0*/  LDL.LU.64 R24, [R1+0x2050] ;  /* 0x0020500001187983 */ /* 0x000ea40000300a00 */
[----:B------:R-:W-:-:S02]  /*910c0*/  @P1 LOP3.LUT R49, R49, 0x80, RZ, 0xfc, !PT ;  /* 0x0000008031311812 */ /* 0x000fc400078efcff */
[----:B------:R-:W2:Y:S01]  /*910d0*/  LDL.LU.64 R20, [R1+0x2058] ;  /* 0x0020580001147983 */ /* 0x000ea20000300a00 */
[C---:B------:R-:W-:Y:S02]  /*910e0*/  LOP3.LUT P1, RZ, R6.reuse, 0x100000, RZ, 0xc0, !PT ;  /* 0x0010000006ff7812 */ /* 0x040fe4000782c0ff */
[----:B------:R-:W-:Y:S01]  /*910f0*/  LOP3.LUT R49, R49, 0xfffffeff, RZ, 0xc0, !PT ;  /* 0xfffffeff31317812 */ /* 0x000fe200078ec0ff */
[----:B------:R-:W2:Y:S04]  /*91100*/  LDL.LU.64 R16, [R1+0x2060] ;  /* 0x0020600001107983 */ /* 0x000ea80000300a00 */
[----:B------:R-:W2:Y:S01]  /*91110*/  LDL.LU.64 R50, [R1+0x2068] ;  /* 0x0020680001327983 */ /* 0x000ea20000300a00 */
[C---:B------:R-:W-:Y:S02]  /*91120*/  LOP3.LUT P5, RZ, R6.reuse, 0x4000, RZ, 0xc0, !PT ;  /* 0x0000400006ff7812 */ /* 0x040fe400078ac0ff */
[----:B------:R-:W-:Y:S01]  /*91130*/  LOP3.LUT P6, RZ, R6, 0x8000, RZ, 0xc0, !PT ;  /* 0x0000800006ff7812 */ /* 0x000fe200078cc0ff */
[----:B------:R-:W2:Y:S02]  /*91140*/  LDL.LU.64 R14, [R1+0x2070] ;  /* 0x00207000010e7983 */ /* 0x000ea40000300a00 */
[----:B------:R-:W-:-:S02]  /*91150*/  @P1 LOP3.LUT R49, R49, 0x100, RZ, 0xfc, !PT ;  /* 0x0000010031311812 */ /* 0x000fc400078efcff */
[----:B------:R-:W-:Y:S01]  /*91160*/  LOP3.LUT P1, RZ, R6, 0x80000, RZ, 0xc0, !PT ;  /* 0x0008000006ff7812 */ /* 0x000fe2000782c0ff */
[----:B------:R-:W2:Y:S01]  /*91170*/  LDL.LU.64 R10, [R1+0x2078] ;  /* 0x00207800010a7983 */ /* 0x000ea20000300a00 */
[----:B------:R-:W-:-:S11]  /*91180*/  LOP3.LUT R49, R49, 0xfffffdff, RZ, 0xc0, !PT ;  /* 0xfffffdff31317812 */ /* 0x000fd600078ec0ff */
[----:B------:R-:W-:Y:S02]  /*91190*/  @P1 LOP3.LUT R49, R49, 0x200, RZ, 0xfc, !PT ;  /* 0x0000020031311812 */ /* 0x000fe400078efcff */
[----:B------:R-:W-:Y:S02]  /*911a0*/  LOP3.LUT P1, RZ, R6, 0x40000, RZ, 0xc0, !PT ;  /* 0x0004000006ff7812 */ /* 0x000fe4000782c0ff */
[----:B------:R-:W-:Y:S02]  /*911b0*/  LOP3.LUT R49, R49, 0xfffffbff, RZ, 0xc0, !PT ;  /* 0xfffffbff31317812 */ /* 0x000fe400078ec0ff */
[----:B------:R-:W-:Y:S02]  /*911c0*/  PRMT R0, R18, 0x7771, RZ ;  /* 0x0000777112007816 */ /* 0x000fe400000000ff */
[----:B------:R-:W-:-:S03]  /*911d0*/  LOP3.LUT P0, RZ, R6, 0x10000, RZ, 0xc0, !PT ;  /* 0x0001000006ff7812 */ /* 0x000fc6000780c0ff */
[----:B---3--:R0:W-:Y:S04]  /*911e0*/  @P5 STG.E.U8 desc[UR32][R52.64], R0 ;  /* 0x0000000034005986 */ /* 0x0081e8000c101120 */
[----:B------:R-:W-:Y:S02]  /*911f0*/  @P1 LOP3.LUT R49, R49, 0x400, RZ, 0xfc, !PT ;  /* 0x0000040031311812 */ /* 0x000fe400078efcff */
[----:B------:R-:W-:Y:S02]  /*91200*/  LOP3.LUT P1, RZ, R6, 0x20000, RZ, 0xc0, !PT ;  /* 0x0002000006ff7812 */ /* 0x000fe4000782c0ff */
[C---:B0-----:R-:W-:Y:S01]  /*91210*/  PRMT R0, R18.reuse, 0x7772, RZ ;  /* 0x0000777212007816 */ /* 0x041fe200000000ff */
[----:B------:R-:W3:Y:S01]  /*91220*/  LDL.LU.64 R52, [R1+0x2080] ;  /* 0x0020800001347983 */ /* 0x000ee20000300a00 */
[----:B------:R-:W-:-:S03]  /*91230*/  PRMT R18, R18, 0x7773, RZ ;  /* 0x0000777312127816 */ /* 0x000fc600000000ff */
[----:B----4-:R0:W-:Y:S04]  /*91240*/  @P6 STG.E.U8 desc[UR32][R12.64], R0 ;  /* 0x000000000c006986 */ /* 0x0101e8000c101120 */
[----:B------:R1:W-:Y:S01]  /*91250*/  @P0 STG.E.U8 desc[UR32][R8.64], R18 ;  /* 0x0000001208000986 */ /* 0x0003e2000c101120 */
[----:B0-----:R-:W-:-:S03]  /*91260*/  PRMT R0, R22, 0x7770, RZ ;  /* 0x0000777016007816 */ /* 0x001fc600000000ff */
[----:B------:R-:W4:Y:S04]  /*91270*/  LDL.LU.64 R12, [R1+0x2098] ;  /* 0x00209800010c7983 */ /* 0x000f280000300a00 */
[----:B------:R0:W-:Y:S01]  /*91280*/  @P1 STG.E.U8 desc[UR32][R56.64], R0 ;  /* 0x0000000038001986 */ /* 0x0001e2000c101120 */
[----:B------:R-:W-:-:S03]  /*91290*/  LOP3.LUT P1, RZ, R49, 0x400, RZ, 0xc0, !PT ;  /* 0x0000040031ff7812 */ /* 0x000fc6000782c0ff */
[----:B-1----:R-:W4:Y:S01]  /*912a0*/  LDL.LU.64 R8, [R1+0x2090] ;  /* 0x0020900001087983 */ /* 0x002f220000300a00 */
        /* <DEDUP_REMOVED lines=9> */
[----:B------:R-:W-:Y:S02]  /*91340*/  PRMT R22, R22, 0x7773, RZ ;  /* 0x0000777316167816 */ /* 0x000fe400000000ff */
[----:B------:R-:W-:-:S09]  /*91350*/  PRMT R0, R26, 0x7770, RZ ;  /* 0x000077701a007816 */ /* 0x000fd200000000ff */
[----:B------:R-:W-:Y:S01]  /*91360*/  @P1 STG.E.U8 desc[UR32][R24.64], R22 ;  /* 0x0000001618001986 */ /* 0x000fe2000c101120 */
[----:B------:R-:W-:-:S13]  /*91370*/  LOP3.LUT P1, RZ, R49, 0x80, RZ, 0xc0, !PT ;  /* 0x0000008031ff7812 */ /* 0x000fda000782c0ff */
        /* <DEDUP_REMOVED lines=9> */
[----:B------:R-:W-:-:S09]  /*91410*/  LOP3.LUT P2, RZ, R6, 0x4000000, RZ, 0xc0, !PT ;  /* 0x0400000006ff7812 */ /* 0x000fd2000784c0ff */
[----:B------:R-:W-:Y:S01]  /*91420*/  @P1 STG.E.U8 desc[UR32][R14.64], R26 ;  /* 0x0000001a0e001986 */ /* 0x000fe2000c101120 */
[----:B------:R-:W-:Y:S02]  /*91430*/  LOP3.LUT P1, RZ, R49, 0x8, RZ, 0xc0, !PT ;  /* 0x0000000831ff7812 */ /* 0x000fe4000782c0ff */
[----:B0-----:R-:W-:Y:S02]  /*91440*/  PRMT R0, R30, 0x7770, RZ ;  /* 0x000077701e007816 */ /* 0x001fe400000000ff */
[C---:B------:R-:W-:Y:S02]  /*91450*/  LOP3.LUT P3, RZ, R6.reuse, 0x8000000, RZ, 0xc0, !PT ;  /* 0x0800000006ff7812 */ /* 0x040fe4000786c0ff */
[C---:B------:R-:W-:Y:S02]  /*91460*/  LOP3.LUT P4, RZ, R6.reuse, 0x10000000, RZ, 0xc0, !PT ;  /* 0x1000000006ff7812 */ /* 0x040fe4000788c0ff */
[----:B------:R-:W-:-:S05]  /*91470*/  LOP3.LUT P5, RZ, R6, 0x20000000, RZ, 0xc0, !PT ;  /* 0x2000000006ff7812 */ /* 0x000fca00078ac0ff */
[----:B------:R0:W-:Y:S01]  /*91480*/  @P1 STG.E.U8 desc[UR32][R10.64], R0 ;  /* 0x000000000a001986 */ /* 0x0001e2000c101120 */
[----:B------:R-:W-:Y:S02]  /*91490*/  LOP3.LUT P6, RZ, R6, 0x40000000, RZ, 0xc0, !PT ;  /* 0x4000000006ff7812 */ /* 0x000fe400078cc0ff */
[----:B0-----:R-:W-:-:S05]  /*914a0*/  PRMT R0, R30, 0x7771, RZ ;  /* 0x000077711e007816 */ /* 0x001fca00000000ff */
[----:B---3--:R0:W-:Y:S01]  /*914b0*/  @P2 STG.E.U8 desc[UR32][R52.64], R0 ;  /* 0x0000000034002986 */ /* 0x0081e2000c101120 */
[----:B------:R-:W-:Y:S02]  /*914c0*/  LOP3.LUT P0, RZ, R6, 0x80000000, RZ, 0xc0, !PT ;  /* 0x8000000006ff7812 */ /* 0x000fe4000780c0ff */
[C---:B0-----:R-:W-:Y:S02]  /*914d0*/  PRMT R0, R30.reuse, 0x7772, RZ ;  /* 0x000077721e007816 */ /* 0x041fe400000000ff */
[----:B------:R-:W-:-:S03]  /*914e0*/  PRMT R30, R30, 0x7773, RZ ;  /* 0x000077731e1e7816 */ /* 0x000fc600000000ff */
[----:B----4-:R0:W-:Y:S04]  /*914f0*/  @P3 STG.E.U8 desc[UR32][R12.64], R0 ;  /* 0x000000000c003986 */ /* 0x0101e8000c101120 */
[----:B------:R-:W-:Y:S01]  /*91500*/  @P4 STG.E.U8 desc[UR32][R8.64], R30 ;  /* 0x0000001e08004986 */ /* 0x000fe2000c101120 */
        /* <DEDUP_REMOVED lines=32> */
[----:B------:R-:W-:Y:S01]  /*91710*/  LOP3.LUT P1, RZ, R5, 0x80, RZ, 0xc0, !PT ;  /* 0x0000008005ff7812 */ /* 0x000fe2000782c0ff */
[----:B------:R-:W2:Y:S01]  /*91720*/  LDL.LU.64 R20, [R1+0x20f0] ;  /* 0x0020f00001147983 */ /* 0x000ea20000300a00 */
[----:B------:R-:W-:-:S03]  /*91730*/  LOP3.LUT R49, R49, 0xfffffffe, RZ, 0xc0, !PT ;  /* 0xfffffffe31317812 */ /* 0x000fc600078ec0ff */
[----:B------:R-:W2:Y:S01]  /*91740*/  LDL.LU.64 R16, [R1+0x20f8] ;  /* 0x0020f80001107983 */ /* 0x000ea20000300a00 */
[----:B------:R-:W-:-:S03]  /*91750*/  LOP3.LUT P5, RZ, R5, 0x2, RZ, 0xc0, !PT ;  /* 0x0000000205ff7812 */ /* 0x000fc600078ac0ff */
[----:B------:R-:W2:Y:S04]  /*91760*/  LDL.LU.64 R50, [R1+0x2100] ;  /* 0x0021000001327983 */ /* 0x000ea80000300a00 */
[----:B------:R-:W-:Y:S01]  /*91770*/  @P1 LOP3.LUT R49, R49, 0x1, RZ, 0xfc, !PT ;  /* 0x0000000131311812 */ /* 0x000fe200078efcff */
[----:B------:R-:W2:Y:S01]  /*91780*/  LDL.LU.64 R14, [R1+0x2118] ;  /* 0x00211800010e7983 */ /* 0x000ea20000300a00 */
[----:B------:R-:W-:Y:S02]  /*91790*/  LOP3.LUT P1, RZ, R5, 0x40, RZ, 0xc0, !PT ;  /* 0x0000004005ff7812 */ /* 0x000fe4000782c0ff */
[----:B------:R-:W-:Y:S01]  /*917a0*/  LOP3.LUT R49, R49, 0xfffffffd, RZ, 0xc0, !PT ;  /* 0xfffffffd31317812 */ /* 0x000fe200078ec0ff */
[----:B------:R-:W2:Y:S01]  /*917b0*/  LDL.LU.64 R10, [R1+0x2110] ;  /* 0x00211000010a7983 */ /* 0x000ea20000300a00 */
[----:B------:R-:W-:-:S09]  /*917c0*/  LOP3.LUT P6, RZ, R5, 0x4, RZ, 0xc0, !PT ;  /* 0x0000000405ff7812 */ /* 0x000fd200078cc0ff */
        /* <DEDUP_REMOVED lines=9> */
[----:B------:R-:W3:Y:S04]  /*91860*/  LDL.LU.64 R52, [R1+0x2108] ;  /* 0x0021080001347983 */ /* 0x000ee80000300a00 */
[----:B----4-:R0:W-:Y:S02]  /*91870*/  @P6 STG.E.U8 desc[UR32][R12.64], R0 ;  /* 0x000000000c006986 */ /* 0x0101e4000c101120 */
[----:B0-----:R-:W-:-:S02]  /*91880*/  PRMT R0, R38, 0x7772, RZ ;  /* 0x0000777226007816 */ /* 0x001fc400000000ff */
        /* <DEDUP_REMOVED lines=9> */
[----:B------:R-:W-:-:S03]  /*91920*/  LOP3.LUT P1, RZ, R49, 0x2, RZ, 0xc0, !PT ;  /* 0x0000000231ff7812 */ /* 0x000fc6000782c0ff */
[----:B0-----:R-:W4:Y:S01]  /*91930*/  LDL.LU.64 R54, [R1+0x2138] ;  /* 0x0021380001367983 */ /* 0x001f220000300a00 */
[----:B------:R-:W-:-:S09]  /*91940*/  PRMT R0, R42, 0x7771, RZ ;  /* 0x000077712a007816 */ /* 0x000fd200000000ff */
[----:B--2---:R0:W-:Y:S04]  /*91950*/  @P1 STG.E.U8 desc[UR32][R58.64], R0 ;  /* 0x000000003a001986 */ /* 0x0041e8000c101120 */
[----:B0-----:R-:W2:Y:S01]  /*91960*/  LDL.LU.64 R58, [R1+0x2140] ;  /* 0x00214000013a7983 */ /* 0x001ea20000300a00 */
[----:B------:R-:W-:Y:S02]  /*91970*/  LOP3.LUT P1, RZ, R49, 0x1, RZ, 0xc0, !PT ;  /* 0x0000000131ff7812 */ /* 0x000fe4000782c0ff */
[C---:B------:R-:W-:Y:S02]  /*91980*/  PRMT R0, R42.reuse, 0x7772, RZ ;  /* 0x000077722a007816 */ /* 0x040fe400000000ff */
[----:B------:R-:W-:-:S09]  /*91990*/  PRMT R42, R42, 0x7773, RZ ;  /* 0x000077732a2a7816 */ /* 0x000fd200000000ff */
[----:B------:R0:W-:Y:S01]  /*919a0*/  @P1 STG.E.U8 desc[UR32][R24.64], R0 ;  /* 0x0000000018001986 */ /* 0x0001e2000c101120 */
        /* <DEDUP_REMOVED lines=9> */
[----:B------:R-:W-:Y:S02]  /*91a40*/  LOP3.LUT P2, RZ, R5, 0x2000, RZ, 0xc0, !PT ;  /* 0x0000200005ff7812 */ /* 0x000fe4000784c0ff */
[----:B0-----:R-:W-:-:S09]  /*91a50*/  PRMT R0, R46, 0x7772, RZ ;  /* 0x000077722e007816 */ /* 0x001fd200000000ff */
[----:B------:R0:W-:Y:S01]  /*91a60*/  @P1 STG.E.U8 desc[UR32][R14.64], R0 ;  /* 0x000000000e001986 */ /* 0x0001e2000c101120 */
[----:B------:R-:W-:Y:S02]  /*91a70*/  LOP3.LUT P1, RZ, R6, 0x8000000, RZ, 0xc0, !PT ;  /* 0x0800000006ff7812 */ /* 0x000fe4000782c0ff */
[C---:B------:R-:W-:Y:S02]  /*91a80*/  LOP3.LUT P3, RZ, R5.reuse, 0x4000, RZ, 0xc0, !PT ;  /* 0x0000400005ff7812 */ /* 0x040fe4000786c0ff */
[----:B------:R-:W-:Y:S02]  /*91a90*/  PRMT R46, R46, 0x7773, RZ ;  /* 0x000077732e2e7816 */ /* 0x000fe400000000ff */
[----:B------:R-:W-:Y:S02]  /*91aa0*/  LOP3.LUT P4, RZ, R5, 0x8000, RZ, 0xc0, !PT ;  /* 0x0000800005ff7812 */ /* 0x000fe4000788c0ff */
[----:B0-----:R-:W-:-:S05]  /*91ab0*/  PRMT R0, R19, 0x7770, RZ ;  /* 0x0000777013007816 */ /* 0x001fca00000000ff */
[----:B------:R-:W-:Y:S04]  /*91ac0*/  @P1 STG.E.U8 desc[UR32][R10.64], R46 ;  /* 0x0000002e0a001986 */ /* 0x000fe8000c101120 */
[----:B---3--:R0:W-:Y:S01]  /*91ad0*/  @P2 STG.E.U8 desc[UR32][R52.64], R0 ;  /* 0x0000000034002986 */ /* 0x0081e2000c101120 */
[C---:B------:R-:W-:Y:S02]  /*91ae0*/  LOP3.LUT P5, RZ, R5.reuse, 0x10000, RZ, 0xc0, !PT ;  /* 0x0001000005ff7812 */ /* 0x040fe400078ac0ff */
[----:B------:R-:W-:Y:S02]  /*91af0*/  LOP3.LUT P6, RZ, R5, 0x20000, RZ, 0xc0, !PT ;  /* 0x0002000005ff7812 */ /* 0x000fe400078cc0ff */
[----:B0-----:R-:W-:-:S05]  /*91b00*/  PRMT R0, R19, 0x7771, RZ ;  /* 0x0000777113007816 */ /* 0x001fca00000000ff */
[----:B----4-:R0:W-:Y:S01]  /*91b10*/  @P3 STG.E.U8 desc[UR32][R12.64], R0 ;  /* 0x000000000c003986 */ /* 0x0101e2000c101120 */
[----:B------:R-:W-:Y:S02]  /*91b20*/  LOP3.LUT P0, RZ, R5, 0x40000, RZ, 0xc0, !PT ;  /* 0x0004000005ff7812 */ /* 0x000fe4000780c0ff */
[C---:B0-----:R-:W-:Y:S02]  /*91b30*/  PRMT R0, R19.reuse, 0x7772, RZ ;  /* 0x0000777213007816 */ /* 0x041fe400000000ff */
[----:B------:R-:W-:-:S03]  /*91b40*/  PRMT R19, R19, 0x7773, RZ ;  /* 0x0000777313137816 */ /* 0x000fc600000000ff */
[----:B------:R0:W-:Y:S04]  /*91b50*/  @P4 STG.E.U8 desc[UR32][R8.64], R0 ;  /* 0x0000000008004986 */ /* 0x0001e8000c101120 */
[----:B------:R-:W-:Y:S01]  /*91b60*/  @P5 STG.E.U8 desc[UR32][R56.64], R19 ;  /* 0x0000001338005986 */ /* 0x000fe2000c101120 */
        /* <DEDUP_REMOVED lines=34> */
[C---:B------:R-:W-:Y:S02]  /*91d90*/  LOP3.LUT P5, RZ, R5.reuse, 0x100000, RZ, 0xc0, !PT ;  /* 0x0010000005ff7812 */ /* 0x040fe400078ac0ff */
[C---:B------:R-:W-:Y:S01]  /*91da0*/  LOP3.LUT P6, RZ, R5.reuse, 0x200000, RZ, 0xc0, !PT ;  /* 0x0020000005ff7812 */ /* 0x040fe200078cc0ff */
[----:B------:R-:W2:Y:S04]  /*91db0*/  LDL.LU.64 R50, [R1+0x2188] ;  /* 0x0021880001327983 */ /* 0x000ea80000300a00 */
[----:B------:R-:W-:Y:S01]  /*91dc0*/  @P1 LOP3.LUT R6, R6, 0x1000000, RZ, 0xfc, !PT ;  /* 0x0100000006061812 */ /* 0x000fe200078efcff */
[----:B------:R-:W2:Y:S01]  /*91dd0*/  LDL.LU.64 R14, [R1+0x21a0] ;  /* 0x0021a000010e7983 */ /* 0x000ea20000300a00 */
[----:B------:R-:W-:-:S02]  /*91de0*/  LOP3.LUT P1, RZ, R5, 0x2000000, RZ, 0xc0, !PT ;  /* 0x0200000005ff7812 */ /* 0x000fc4000782c0ff */
[----:B------:R-:W-:Y:S01]  /*91df0*/  LOP3.LUT R6, R6, 0xfdffffff, RZ, 0xc0, !PT ;  /* 0xfdffffff06067812 */ /* 0x000fe200078ec0ff */
[----:B------:R-:W2:Y:S01]  /*91e00*/  LDL.LU.64 R10, [R1+0x21a8] ;  /* 0x0021a800010a7983 */ /* 0x000ea20000300a00 */
[----:B------:R-:W-:-:S09]  /*91e10*/  LOP3.LUT P0, RZ, R5, 0x400000, RZ, 0xc0, !PT ;  /* 0x0040000005ff7812 */ /* 0x000fd2000780c0ff */
[----:B------:R-:W-:Y:S02]  /*91e20*/  @P1 LOP3.LUT R6, R6, 0x2000000, RZ, 0xfc, !PT ;  /* 0x0200000006061812 */ /* 0x000fe400078efcff */
[----:B------:R-:W-:Y:S02]  /*91e30*/  LOP3.LUT P1, RZ, R5, 0x1000000, RZ, 0xc0, !PT ;  /* 0x0100000005ff7812 */ /* 0x000fe4000782c0ff */
[----:B------:R-:W-:Y:S02]  /*91e40*/  LOP3.LUT R6, R6, 0xfbffffff, RZ, 0xc0, !PT ;  /* 0xfbffffff06067812 */ /* 0x000fe400078ec0ff */
[----:B------:R-:W-:Y:S02]  /*91e50*/  PRMT R23, R23, 0x7773, RZ ;  /* 0x0000777317177816 */ /* 0x000fe400000000ff */
[----:B------:R-:W-:-:S03]  /*91e60*/  PRMT R0, R27, 0x7770, RZ ;  /* 0x000077701b007816 */ /* 0x000fc600000000ff */
[----:B---3--:R0:W-:Y:S04]  /*91e70*/  @P5 STG.E.U8 desc[UR32][R52.64], R23 ;  /* 0x0000001734005986 */ /* 0x0081e8000c101120 */
[----:B------:R-:W-:Y:S01]  /*91e80*/  @P1 LOP3.LUT R6, R6, 0x4000000, RZ, 0xfc, !PT ;  /* 0x0400000006061812 */ /* 0x000fe200078efcff */
[----:B----4-:R1:W-:Y:S01]  /*91e90*/  @P6 STG.E.U8 desc[UR32][R12.64], R0 ;  /* 0x000000000c006986 */ /* 0x0103e2000c101120 */
[----:B------:R-:W-:-:S03]  /*91ea0*/  LOP3.LUT P1, RZ, R5, 0x800000, RZ, 0xc0, !PT ;  /* 0x0080000005ff7812 */ /* 0x000fc6000782c0ff */
[----:B0-----:R-:W3:Y:S01]  /*91eb0*/  LDL.LU.64 R52, [R1+0x21b0] ;  /* 0x0021b00001347983 */ /* 0x001ee20000300a00 */
[----:B-1----:R-:W-:-:S03]  /*91ec0*/  PRMT R0, R27, 0x7771, RZ ;  /* 0x000077711b007816 */ /* 0x002fc600000000ff */
        /* <DEDUP_REMOVED lines=35> */
[----:B------:R0:W-:Y:S01]  /*92100*/  @P1 STG.E.U8 desc[UR32][R10.64], R0 ;  /* 0x000000000a001986 */ /* 0x0001e2000c101120 */
[----:B------:R-:W-:-:S03]  /*92110*/  LOP3.LUT P5, RZ, R4, 0x8, RZ, 0xc0, !PT ;  /* 0x0000000804ff7812 */ /* 0x000fc600078ac0ff */
[----:B---3--:R-:W-:Y:S01]  /*92120*/  @P2 STG.E.U8 desc[UR32][R52.64], R35 ;  /* 0x0000002334002986 */ /* 0x008fe2000c101120 */
[----:B0-----:R-:W-:-:S05]  /*92130*/  PRMT R0, R39, 0x7770, RZ ;  /* 0x0000777027007816 */ /* 0x001fca00000000ff */
[----:B----4-:R0:W-:Y:S01]  /*92140*/  @P3 STG.E.U8 desc[UR32][R12.64], R0 ;  /* 0x000000000c003986 */ /* 0x0101e2000c101120 */
[C---:B------:R-:W-:Y:S02]  /*92150*/  LOP3.LUT P6, RZ, R4.reuse, 0x10, RZ, 0xc0, !PT ;  /* 0x0000001004ff7812 */ /* 0x040fe400078cc0ff */
[----:B------:R-:W-:Y:S02]  /*92160*/  LOP3.LUT P0, RZ, R4, 0x20, RZ, 0xc0, !PT ;  /* 0x0000002004ff7812 */ /* 0x000fe4000780c0ff */
        /* <DEDUP_REMOVED lines=32> */
[----:B------:R-:W2:Y:S04]  /*92370*/  LDL.LU R53, [R1+0x2a0] ;  /* 0x0002a00001357983 */ /* 0x000ea80000300800 */
[----:B------:R-:W2:Y:S04]  /*92380*/  LDL.LU.64 R28, [R1+0x2208] ;  /* 0x00220800011c7983 */ /* 0x000ea80000300a00 */
[----:B------:R-:W2:Y:S01]  /*92390*/  LDL.LU.64 R24, [R1+0x2220] ;  /* 0x0022200001187983 */ /* 0x000ea20000300a00 */
[----:B------:R-:W-:-:S02]  /*923a0*/  @P1 LOP3.LUT R6, R6, 0x8000, RZ, 0xfc, !PT ;  /* 0x0000800006061812 */ /* 0x000fc400078efcff */
[----:B------:R-:W-:Y:S01]  /*923b0*/  LOP3.LUT P1, RZ, R4, 0x2000, RZ, 0xc0, !PT ;  /* 0x0000200004ff7812 */ /* 0x000fe2000782c0ff */
[----:B------:R-:W2:Y:S01]  /*923c0*/  LDL.LU.64 R20, [R1+0x2228] ;  /* 0x0022280001147983 */ /* 0x000ea20000300a00 */
[----:B------:R-:W-:-:S03]  /*923d0*/  LOP3.LUT R6, R6, 0xfffeffff, RZ, 0xc0, !PT ;  /* 0xfffeffff06067812 */ /* 0x000fc600078ec0ff */
[----:B------:R-:W2:Y:S01]  /*923e0*/  LDL.LU.64 R16, [R1+0x2230] ;  /* 0x0022300001107983 */ /* 0x000ea20000300a00 */
[----:B------:R-:W-:-:S03]  /*923f0*/  LOP3.LUT P5, RZ, R4, 0x80, RZ, 0xc0, !PT ;  /* 0x0000008004ff7812 */ /* 0x000fc600078ac0ff */
[----:B------:R-:W2:Y:S04]  /*92400*/  LDL.LU R52, [R1+0x290] ;  /* 0x0002900001347983 */ /* 0x000ea80000300800 */
[----:B------:R-:W-:Y:S01]  /*92410*/  @P1 LOP3.LUT R6, R6, 0x10000, RZ, 0xfc, !PT ;  /* 0x0001000006061812 */ /* 0x000fe200078efcff */
[----:B------:R-:W2:Y:S01]  /*92420*/  LDL.LU.64 R50, [R1+0x2238] ;  /* 0x0022380001327983 */ /* 0x000ea20000300a00 */
[----:B------:R-:W-:Y:S02]  /*92430*/  LOP3.LUT P1, RZ, R4, 0x1000, RZ, 0xc0, !PT ;  /* 0x0000100004ff7812 */ /* 0x000fe4000782c0ff */
[----:B------:R-:W-:Y:S01]  /*92440*/  LOP3.LUT R6, R6, 0xfffdffff, RZ, 0xc0, !PT ;  /* 0xfffdffff06067812 */ /* 0x000fe200078ec0ff */
[----:B------:R-:W2:Y:S01]  /*92450*/  LDL.LU.64 R14, [R1+0x2240] ;  /* 0x00224000010e7983 */ /* 0x000ea20000300a00 */
[----:B------:R-:W-:-:S09]  /*92460*/  LOP3.LUT P6, RZ, R4, 0x100, RZ, 0xc0, !PT ;  /* 0x0000010004ff7812 */ /* 0x000fd200078cc0ff */
[----:B------:R-:W-:Y:S02]  /*92470*/  @P1 LOP3.LUT R6, R6, 0x20000, RZ, 0xfc, !PT ;  /* 0x0002000006061812 */ /* 0x000fe400078efcff */
[C---:B------:R-:W-:Y:S02]  /*92480*/  LOP3.LUT P1, RZ, R4.reuse, 0x800, RZ, 0xc0, !PT ;  /* 0x0000080004ff7812 */ /* 0x040fe4000782c0ff */
[----:B------:R-:W-:Y:S02]  /*92490*/  LOP3.LUT P0, RZ, R4, 0x200, RZ, 0xc0, !PT ;  /* 0x0000020004ff7812 */ /* 0x000fe4000780c0ff */
[----:B------:R-:W-:Y:S02]  /*924a0*/  LOP3.LUT R6, R6, 0xfffbffff, RZ, 0xc0, !PT ;  /* 0xfffbffff06067812 */ /* 0x000fe400078ec0ff */
[C---:B------:R-:W-:Y:S02]  /*924b0*/  PRMT R0, R43.reuse, 0x7772, RZ ;  /* 0x000077722b007816 */ /* 0x040fe400000000ff */
[----:B------:R-:W-:-:S03]  /*924c0*/  PRMT R43, R43, 0x7773, RZ ;  /* 0x000077732b2b7816 */ /* 0x000fc600000000ff */
[----:B---3--:R0:W-:Y:S02]  /*924d0*/  @P5 STG.E.U8 desc[UR32][R10.64], R0 ;  /* 0x000000000a005986 */ /* 0x0081e4000c101120 */
[----:B------:R-:W-:Y:S02]  /*924e0*/  @P1 LOP3.LUT R6, R6, 0x40000, RZ, 0xfc, !PT ;  /* 0x0004000006061812 */ /* 0x000fe400078efcff */
[----:B------:R-:W-:Y:S01]  /*924f0*/  LOP3.LUT P1, RZ, R4, 0x400, RZ, 0xc0, !PT ;  /* 0x0000040004ff7812 */ /* 0x000fe2000782c0ff */
[----:B----4-:R1:W-:Y:S01]  /*92500*/  @P6 STG.E.U8 desc[UR32][R12.64], R43 ;  /* 0x0000002b0c006986 */ /* 0x0103e2000c101120 */
[----:B0-----:R-:W-:-:S03]  /*92510*/  PRMT R0, R47, 0x7770, RZ ;  /* 0x000077702f007816 */ /* 0x001fc600000000ff */
[----:B------:R-:W3:Y:S04]  /*92520*/  LDL.LU.64 R10, [R1+0x2248] ;  /* 0x00224800010a7983 */ /* 0x000ee80000300a00 */
[----:B------:R0:W-:Y:S04]  /*92530*/  @P0 STG.E.U8 desc[UR32][R8.64], R0 ;  /* 0x0000000008000986 */ /* 0x0001e8000c101120 */
[----:B-1----:R-:W4:Y:S01]  /*92540*/  LDL.LU.64 R12, [R1+0x2250] ;  /* 0x00225000010c7983 */ /* 0x002f220000300a00 */
[----:B0-----:R-:W-:-:S03]  /*92550*/  PRMT R0, R47, 0x7771, RZ ;  /* 0x000077712f007816 */ /* 0x001fc600000000ff */
        /* <DEDUP_REMOVED lines=33> */
[----:B---3--:R0:W-:Y:S01]  /*92770*/  @P2 STG.E.U8 desc[UR32][R10.64], R0 ;  /* 0x000000000a002986 */ /* 0x0081e2000c101120 */
        /* <DEDUP_REMOVED lines=13> */
[----:B------:R-:W4:Y:S04]  /*92850*/  LDL.LU.64 R56, [R1+0x2278] ;  /* 0x0022780001387983 */ /* 0x000f280000300a00 */
[----:B--2---:R0:W-:Y:S04]  /*92860*/  @P0 STG.E.U8 desc[UR32][R58.64], R0 ;  /* 0x000000003a000986 */ /* 0x0041e8000c101120 */
[----:B0-----:R-:W2:Y:S04]  /*92870*/  LDL.LU.64 R58, [R1+0x2280] ;  /* 0x00228000013a7983 */ /* 0x001ea80000300a00 */
[----:B------:R-:W3:Y:S04]  /*92880*/  LDL.LU.64 R10, [R1+0x2290] ;  /* 0x00229000010a7983 */ /* 0x000ee80000300a00 */
[----:B------:R-:W4:Y:S04]  /*92890*/  LDL.LU R50, [R1+0x2d0] ;  /* 0x0002d00001327983 */ /* 0x000f280000300800 */
[----:B------:R-:W3:Y:S04]  /*928a0*/  LDL.LU.64 R54, [R1+0x2288] ;  /* 0x0022880001367983 */ /* 0x000ee80000300a00 */
[----:B------:R-:W3:Y:S04]  /*928b0*/  LDL.LU.64 R52, [R1+0x22a0] ;  /* 0x0022a00001347983 */ /* 0x000ee80000300a00 */
[----:B------:R-:W3:Y:S04]  /*928c0*/  LDL.LU.64 R12, [R1+0x2298] ;  /* 0x00229800010c7983 */ /* 0x000ee80000300a00 */
[----:B------:R-:W3:Y:S01]  /*928d0*/  LDL.LU R48, [R1+0x270] ;  /* 0x0002700001307983 */ /* 0x000ee20000300800 */
[----:B------:R-:W-:-:S03]  /*928e0*/  LOP3.LUT P3, RZ, R4, 0x2000000, RZ, 0xc0, !PT ;  /* 0x0200000004ff7812 */ /* 0x000fc6000786c0ff */
[----:B------:R-:W3:Y:S01]  /*928f0*/  LDL.LU.64 R8, [R1+0x22a8] ;  /* 0x0022a80001087983 */ /* 0x000ee20000300a00 */
[C---:B------:R-:W-:Y:S02]  /*92900*/  LOP3.LUT P4, RZ, R4.reuse, 0x4000000, RZ, 0xc0, !PT ;  /* 0x0400000004ff7812 */ /* 0x040fe4000788c0ff */
[C---:B------:R-:W-:Y:S02]  /*92910*/  LOP3.LUT P5, RZ, R4.reuse, 0x10000000, RZ, 0xc0, !PT ;  /* 0x1000000004ff7812 */ /* 0x040fe400078ac0ff */
[----:B------:R-:W-:Y:S02]  /*92920*/  LOP3.LUT P0, RZ, R4, 0x80000000, RZ, 0xc0, !PT ;  /* 0x8000000004ff7812 */ /* 0x000fe4000780c0ff */
[----:B------:R-:W-:-:S09]  /*92930*/  LOP3.LUT R6, R6, 0xfffffbff, RZ, 0xc0, !PT ;  /* 0xfffffbff06067812 */ /* 0x000fd200078ec0ff */
[----:B------:R-:W-:-:S04]  /*92940*/  @P5 LOP3.LUT R6, R6, 0x400, RZ, 0xfc, !PT ;  /* 0x0000040006065812 */ /* 0x000fc800078efcff */
[----:B------:R-:W-:-:S04]  /*92950*/  LOP3.LUT R6, R6, 0xfffffdff, RZ, 0xc0, !PT ;  /* 0xfffffdff06067812 */ /* 0x000fc800078ec0ff */
[----:B------:R-:W-:-:S04]  /*92960*/  @P0 LOP3.LUT R6, R6, 0x200, RZ, 0xfc, !PT ;  /* 0x0000020006060812 */ /* 0x000fc800078efcff */
[----:B------:R-:W-:Y:S02]  /*92970*/  LOP3.LUT R6, R6, 0xffffffef, RZ, 0xc0, !PT ;  /* 0xffffffef06067812 */ /* 0x000fe400078ec0ff */
[----:B------:R-:W-:Y:S02]  /*92980*/  LOP3.LUT P5, RZ, R4, 0x8000000, RZ, 0xc0, !PT ;  /* 0x0800000004ff7812 */ /* 0x000fe400078ac0ff */
[----:B----4-:R-:W-:-:S05]  /*92990*/  PRMT R0, R50, 0x7770, RZ ;  /* 0x0000777032007816 */ /* 0x010fca00000000ff */
[----:B------:R0:W-:Y:S04]  /*929a0*/  @P3 STG.E.U8 desc[UR32][R56.64], R0 ;  /* 0x0000000038003986 */ /* 0x0001e8000c101120 */
[----:B0-----:R-:W4:Y:S01]  /*929b0*/  LDL.LU.64 R56, [R1+0x22b0] ;  /* 0x0022b00001387983 */ /* 0x001f220000300a00 */
[----:B------:R-:W-:-:S03]  /*929c0*/  PRMT R0, R50, 0x7771, RZ ;  /* 0x0000777132007816 */ /* 0x000fc600000000ff */
[----:B------:R-:W4:Y:S04]  /*929d0*/  LDL.LU R16, [R1+0x2c0] ;  /* 0x0002c00001107983 */ /* 0x000f280000300800 */
[----:B--2---:R0:W-:Y:S04]  /*929e0*/  @P4 STG.E.U8 desc[UR32][R58.64], R0 ;  /* 0x000000003a004986 */ /* 0x0041e8000c101120 */
[----:B0-----:R-:W2:Y:S01]  /*929f0*/  LDL.LU.64 R58, [R1+0x22b8] ;  /* 0x0022b800013a7983 */ /* 0x001ea20000300a00 */
[----:B---3--:R-:W-:-:S03]  /*92a00*/  LOP3.LUT P1, RZ, R2, 0x20, RZ, 0xc0, !PT ;  /* 0x0000002002ff7812 */ /* 0x008fc6000782c0ff */
[----:B------:R-:W3:Y:S01]  /*92a10*/  LDL.LU.64 R24, [R1+0x22c0] ;  /* 0x0022c00001187983 */ /* 0x000ee20000300a00 */
[----:B------:R-:W-:-:S03]  /*92a20*/  PRMT R0, R50, 0x7772, RZ ;  /* 0x0000777232007816 */ /* 0x000fc600000000ff */
[----:B------:R-:W3:Y:S06]  /*92a30*/  LDL.LU.64 R20, [R1+0x22c8] ;  /* 0x0022c80001147983 */ /* 0x000eec0000300a00 */
        /* <DEDUP_REMOVED lines=13> */
[----:B------:R-:W-:-:S04]  /*92b10*/  @P1 LOP3.LUT R6, R6, 0x100, RZ, 0xfc, !PT ;  /* 0x0000010006061812 */ /* 0x000fc800078efcff */
[----:B------:R-:W-:Y:S02]  /*92b20*/  LOP3.LUT P5, RZ, R6, 0x400, RZ, 0xc0, !PT ;  /* 0x0000040006ff7812 */ /* 0x000fe400078ac0ff */
[----:B------:R-:W-:Y:S02]  /*92b30*/  LOP3.LUT P6, RZ, R4, 0x20000000, RZ, 0xc0, !PT ;  /* 0x2000000004ff7812 */ /* 0x000fe400078cc0ff */
[----:B0-----:R-:W-:Y:S02]  /*92b40*/  PRMT R0, R50, 0x7773, RZ ;  /* 0x0000777332007816 */ /* 0x001fe400000000ff */
[----:B------:R-:W3:Y:S01]  /*92b50*/  LDL.LU.64 R50, [R1+0x22d0] ;  /* 0x0022d00001327983 */ /* 0x000ee20000300a00 */
[----:B------:R-:W-:-:S06]  /*92b60*/  LOP3.LUT P0, RZ, R4, 0x40000000, RZ, 0xc0, !PT ;  /* 0x4000000004ff7812 */ /* 0x000fcc000780c0ff */
[----:B------:R0:W-:Y:S02]  /*92b70*/  @P5 STG.E.U8 desc[UR32][R54.64], R0 ;  /* 0x0000000036005986 */ /* 0x0001e4000c101120 */
[C---:B0-----:R-:W-:Y:S02]  /*92b80*/  PRMT R0, R48.reuse, 0x7770, RZ ;  /* 0x0000777030007816 */ /* 0x041fe400000000ff */
[----:B------:R-:W3:Y:S04]  /*92b90*/  LDL.LU R54, [R1+0x260] ;  /* 0x0002600001367983 */ /* 0x000ee80000300800 */
[----:B------:R0:W-:Y:S04]  /*92ba0*/  @P6 STG.E.U8 desc[UR32][R52.64], R0 ;  /* 0x0000000034006986 */ /* 0x0001e8000c101120 */
[----:B------:R-:W3:Y:S04]  /*92bb0*/  LDL.LU.64 R14, [R1+0x22d8] ;  /* 0x0022d800010e7983 */ /* 0x000ee80000300a00 */
[----:B------:R-:W3:Y:S01]  /*92bc0*/  LDL.LU.64 R10, [R1+0x22e0] ;  /* 0x0022e000010a7983 */ /* 0x000ee20000300a00 */
[----:B0-----:R-:W-:-:S03]  /*92bd0*/  PRMT R0, R48, 0x7771, RZ ;  /* 0x0000777130007816 */ /* 0x001fc600000000ff */
[----:B------:R-:W3:Y:S04]  /*92be0*/  LDL.LU.64 R52, [R1+0x22e8] ;  /* 0x0022e80001347983 */ /* 0x000ee80000300a00 */
[----:B------:R0:W-:Y:S01]  /*92bf0*/  @P0 STG.E.U8 desc[UR32][R12.64], R0 ;  /* 0x000000000c000986 */ /* 0x0001e2000c101120 */
[----:B------:R-:W-:Y:S02]  /*92c00*/  LOP3.LUT P0, RZ, R6, 0x200, RZ, 0xc0, !PT ;  /* 0x0000020006ff7812 */ /* 0x000fe4000780c0ff */
[----:B------:R-:W-:Y:S02]  /*92c10*/  LOP3.LUT P1, RZ, R2, 0x1, RZ, 0xc0, !PT ;  /* 0x0000000102ff7812 */ /* 0x000fe4000782c0ff */
[C---:B0-----:R-:W-:Y:S01]  /*92c20*/  PRMT R0, R48.reuse, 0x7772, RZ ;  /* 0x0000777230007816 */ /* 0x041fe200000000ff */
[----:B------:R-:W3:Y:S08]  /*92c30*/  LDL.LU.64 R12, [R1+0x22f0] ;  /* 0x0022f000010c7983 */ /* 0x000ef00000300a00 */
[----:B------:R0:W-:Y:S04]  /*92c40*/  @P0 STG.E.U8 desc[UR32][R8.64], R0 ;  /* 0x0000000008000986 */ /* 0x0001e8000c101120 */
[----:B------:R-:W3:Y:S01]  /*92c50*/  LDL.LU R55, [R1+0x2b0] ;  /* 0x0002b00001377983 */ /* 0x000ee20000300800 */
[----:B0-----:R-:W-:-:S03]  /*92c60*/  PRMT R0, R48, 0x7773, RZ ;  /* 0x0000777330007816 */ /* 0x001fc600000000ff */
[----:B------:R-:W3:Y:S04]  /*92c70*/  LDL.LU.64 R8, [R1+0x2500] ;  /* 0x0025000001087983 */ /* 0x000ee80000300a00 */
[----:B----4-:R0:W-:Y:S01]  /*92c80*/  @P1 STG.E.U8 desc[UR32][R56.64], R0 ;  /* 0x0000000038001986 */ /* 0x0101e2000c101120 */
        /* <DEDUP_REMOVED lines=12> */
[----:B0-----:R-:W-:Y:S02]  /*92d50*/  PRMT R0, R16, 0x7773, RZ ;  /* 0x0000777310007816 */ /* 0x001fe400000000ff */
[C---:B------:R-:W-:Y:S02]  /*92d60*/  LOP3.LUT P2, RZ, R2.reuse, 0x40, RZ, 0xc0, !PT ;  /* 0x0000004002ff7812 */ /* 0x040fe4000784c0ff */
[C---:B------:R-:W-:Y:S02]  /*92d70*/  LOP3.LUT P3, RZ, R2.reuse, 0x80, RZ, 0xc0, !PT ;  /* 0x0000008002ff7812 */ /* 0x040fe4000786c0ff */
[----:B------:R-:W-:-:S05]  /*92d80*/  LOP3.LUT P4, RZ, R2, 0x100, RZ, 0xc0, !PT ;  /* 0x0000010002ff7812 */ /* 0x000fca000788c0ff */
[----:B------:R0:W-:Y:S01]  /*92d90*/  @P1 STG.E.U8 desc[UR32][R50.64], R0 ;  /* 0x0000000032001986 */ /* 0x0001e2000c101120 */
[----:B------:R-:W-:Y:S02]  /*92da0*/  LOP3.LUT P1, RZ, R6, 0x10, RZ, 0xc0, !PT ;  /* 0x0000001006ff7812 */ /* 0x000fe4000782c0ff */
[----:B------:R-:W-:Y:S02]  /*92db0*/  LOP3.LUT P5, RZ, R2, 0x200, RZ, 0xc0, !PT ;  /* 0x0000020002ff7812 */ /* 0x000fe400078ac0ff */
[----:B0-----:R-:W-:-:S09]  /*92dc0*/  PRMT R0, R54, 0x7770, RZ ;  /* 0x0000777036007816 */ /* 0x001fd200000000ff */
[----:B------:R0:W-:Y:S02]  /*92dd0*/  @P1 STG.E.U8 desc[UR32][R14.64], R0 ;  /* 0x000000000e001986 */ /* 0x0001e4000c101120 */
[----:B0-----:R-:W-:-:S05]  /*92de0*/  PRMT R0, R54, 0x7771, RZ ;  /* 0x0000777136007816 */ /* 0x001fca00000000ff */
        /* <DEDUP_REMOVED lines=8> */
[----:B------:R0:W-:Y:S04]  /*92e70*/  @P5 STG.E.U8 desc[UR32][R8.64], R0 ;  /* 0x0000000008005986 */ /* 0x0001e8000c101120 */
[----:B0-----:R-:W3:Y:S01]  /*92e80*/  LDL.LU.64 R8, [R1+0x24e8] ;  /* 0x0024e80001087983 */ /* 0x001ee20000300a00 */
[----:B------:R-:W-:-:S03]  /*92e90*/  PRMT R0, R55, 0x7771, RZ ;  /* 0x0000777137007816 */ /* 0x000fc600000000ff */
[----:B------:R-:W3:Y:S04]  /*92ea0*/  LDL.LU R14, [R1+0x2a4] ;  /* 0x0002a400010e7983 */ /* 0x000ee80000300800 */
[----:B----4-:R0:W-:Y:S02]  /*92eb0*/  @P6 STG.E.U8 desc[UR32][R56.64], R0 ;  /* 0x0000000038006986 */ /* 0x0101e4000c101120 */
[----:B0-----:R-:W-:-:S05]  /*92ec0*/  PRMT R0, R55, 0x7772, RZ ;  /* 0x0000777237007816 */ /* 0x001fca00000000ff */
[----:B--2---:R0:W-:Y:S04]  /*92ed0*/  @P0 STG.E.U8 desc[UR32][R58.64], R0 ;  /* 0x000000003a000986 */ /* 0x0041e8000c101120 */
[----:B0-----:R-:W2:Y:S04]  /*92ee0*/  LDL.LU.64 R58, [R1+0x24e0] ;  /* 0x0024e000013a7983 */ /* 0x001ea80000300a00 */
[----:B------:R-:W4:Y:S04]  /*92ef0*/  LDL.LU.64 R10, [R1+0x24d8] ;  /* 0x0024d800010a7983 */ /* 0x000f280000300a00 */
[----:B------:R-:W4:Y:S04]  /*92f00*/  LDL.LU.64 R16, [R1+0x24d0] ;  /* 0x0024d00001107983 */ /* 0x000f280000300a00 */
[----:B------:R-:W4:Y:S04]  /*92f10*/  LDL.LU.64 R52, [R1+0x24c8] ;  /* 0x0024c80001347983 */ /* 0x000f280000300a00 */
[----:B------:R-:W4:Y:S04]  /*92f20*/  LDL.LU.64 R12, [R1+0x24c0] ;  /* 0x0024c000010c7983 */ /* 0x000f280000300a00 */
[----:B------:R-:W4:Y:S04]  /*92f30*/  LDL.LU.64 R56, [R1+0x24b8] ;  /* 0x0024b80001387983 */ /* 0x000f280000300a00 */
[----:B------:R-:W4:Y:S01]  /*92f40*/  LDL.LU R54, [R1+0x294] ;  /* 0x0002940001367983 */ /* 0x000f220000300800 */
[----:B------:R-:W-:-:S02]  /*92f50*/  LOP3.LUT P1, RZ, R2, 0x2000, RZ, 0xc0, !PT ;  /* 0x0000200002ff7812 */ /* 0x000fc4000782c0ff */
[----:B------:R-:W-:Y:S01]  /*92f60*/  LOP3.LUT P6, RZ, R2, 0x100000, RZ, 0xc0, !PT ;  /* 0x0010000002ff7812 */ /* 0x000fe200078cc0ff */
[----:B------:R-:W4:Y:S01]  /*92f70*/  LDL.LU.64 R50, [R1+0x24b0] ;  /* 0x0024b00001327983 */ /* 0x000f220000300a00 */
[----:B------:R-:W-:-:S09]  /*92f80*/  LOP3.LUT R6, R6, 0xfffffff7, RZ, 0xc0, !PT ;  /* 0xfffffff706067812 */ /* 0x000fd200078ec0ff */
[----:B------:R-:W-:-:S04]  /*92f90*/  @P1 LOP3.LUT R6, R6, 0x8, RZ, 0xfc, !PT ;  /* 0x0000000806061812 */ /* 0x000fc800078efcff */
[----:B------:R-:W-:-:S04]  /*92fa0*/  LOP3.LUT R6, R6, 0xfffffffd, RZ, 0xc0, !PT ;  /* 0xfffffffd06067812 */ /* 0x000fc800078ec0ff */
[----:B------:R-:W-:Y:S02]  /*92fb0*/  @P6 LOP3.LUT R6, R6, 0x2, RZ, 0xfc, !PT ;  /* 0x0000000206066812 */ /* 0x000fe400078efcff */
[C---:B------:R-:W-:Y:S02]  /*92fc0*/  LOP3.LUT P6, RZ, R2.reuse, 0x80000, RZ, 0xc0, !PT ;  /* 0x0008000002ff7812 */ /* 0x040fe400078cc0ff */
[----:B------:R-:W-:Y:S02]  /*92fd0*/  LOP3.LUT P0, RZ, R2, 0x1000000, RZ, 0xc0, !PT ;  /* 0x0100000002ff7812 */ /* 0x000fe4000780c0ff */
[----:B------:R-:W-:Y:S02]  /*92fe0*/  LOP3.LUT R6, R6, 0xfffffffb, RZ, 0xc0, !PT ;  /* 0xfffffffb06067812 */ /* 0x000fe400078ec0ff */
[C---:B------:R-:W-:Y:S02]  /*92ff0*/  LOP3.LUT P1, RZ, R2.reuse, 0x1000, RZ, 0xc0, !PT ;  /* 0x0000100002ff7812 */ /* 0x040fe4000782c0ff */
[----:B------:R-:W-:-:S02]  /*93000*/  LOP3.LUT P2, RZ, R2, 0x4000, RZ, 0xc0, !PT ;  /* 0x0000400002ff7812 */ /* 0x000fc4000784c0ff */
[C---:B------:R-:W-:Y:S02]  /*93010*/  LOP3.LUT P3, RZ, R2.reuse, 0x8000, RZ, 0xc0, !PT ;  /* 0x0000800002ff7812 */ /* 0x040fe4000786c0ff */
[----:B------:R-:W-:Y:S02]  /*93020*/  LOP3.LUT P4, RZ, R2, 0x10000, RZ, 0xc0, !PT ;  /* 0x0001000002ff7812 */ /* 0x000fe4000788c0ff */
[----:B------:R-:W-:Y:S02]  /*93030*/  @P6 LOP3.LUT R6, R6, 0x4, RZ, 0xfc, !PT ;  /* 0x0000000406066812 */ /* 0x000fe400078efcff */
[C---:B------:R-:W-:Y:S02]  /*93040*/  LOP3.LUT P5, RZ, R2.reuse, 0x20000, RZ, 0xc0, !PT ;  /* 0x0002000002ff7812 */ /* 0x040fe400078ac0ff */
[C---:B------:R-:W-:Y:S02]  /*93050*/  LOP3.LUT P6, RZ, R2.reuse, 0x40000, RZ, 0xc0, !PT ;  /* 0x0004000002ff7812 */ /* 0x040fe400078cc0ff */
[----:B------:R-:W-:-:S04]  /*93060*/  LOP3.LUT R2, R2, 0xbfffffff, RZ, 0xc0, !PT ;  /* 0xbfffffff02027812 */ /* 0x000fc800078ec0ff */
[----:B------:R-:W-:-:S04]  /*93070*/  @P0 LOP3.LUT R2, R2, 0x40000000, RZ, 0xfc, !PT ;  /* 0x4000000002020812 */ /* 0x000fc800078efcff */
[C---:B------:R-:W-:Y:S02]  /*93080*/  LOP3.LUT P0, RZ, R2.reuse, 0x800000, RZ, 0xc0, !PT ;  /* 0x0080000002ff7812 */ /* 0x040fe4000780c0ff */
[----:B------:R-:W-:-:S11]  /*93090*/  LOP3.LUT R2, R2, 0x7fffffff, RZ, 0xc0, !PT ;  /* 0x7fffffff02027812 */ /* 0x000fd600078ec0ff */
[----:B------:R-:W-:-:S04]  /*930a0*/  @P0 LOP3.LUT R2, R2, 0x80000000, RZ, 0xfc, !PT ;  /* 0x8000000002020812 */ /* 0x000fc800078efcff */
[----:B------:R-:W-:Y:S02]  /*930b0*/  LOP3.LUT P0, RZ, R2, 0x400000, RZ, 0xc0, !PT ;  /* 0x0040000002ff7812 */ /* 0x000fe4000780c0ff */
[----:B------:R-:W-:Y:S02]  /*930c0*/  LOP3.LUT R6, R6, 0xfffffffe, RZ, 0xc0, !PT ;  /* 0xfffffffe06067812 */ /* 0x000fe400078ec0ff */
[----:B------:R-:W-:-:S09]  /*930d0*/  PRMT R0, R55, 0x7773, RZ ;  /* 0x0000777337007816 */ /* 0x000fd200000000ff */
[----:B------:R-:W-:Y:S01]  /*930e0*/  @P0 LOP3.LUT R6, R6, 0x1, RZ, 0xfc, !PT ;  /* 0x0000000106060812 */ /* 0x000fe200078efcff */
[----:B---3--:R0:W-:Y:S03]  /*930f0*/  @P1 STG.E.U8 desc[UR32][R8.64], R0 ;  /* 0x0000000008001986 */ /* 0x0081e6000c101120 */
[----:B------:R-:W-:Y:S01]  /*93100*/  LOP3.LUT P1, RZ, R6, 0x8, RZ, 0xc0, !PT ;  /* 0x0000000806ff7812 */ /* 0x000fe2000782c0ff */
[----:B0-----:R-:W3:Y:S01]  /*93110*/  LDL.LU.64 R8, [R1+0x24a8] ;  /* 0x0024a80001087983 */ /* 0x001ee20000300a00 */
[----:B------:R-:W-:-:S03]  /*93120*/  PRMT R0, R14, 0x7770, RZ ;  /* 0x000077700e007816 */ /* 0x000fc600000000ff */
[----:B------:R-:W3:Y:S08]  /*93130*/  LDL.LU R55, [R1+0x284] ;  /* 0x0002840001377983 */ /* 0x000ef00000300800 */
[----:B--2---:R0:W-:Y:S04]  /*93140*/  @P1 STG.E.U8 desc[UR32][R58.64], R0 ;  /* 0x000000003a001986 */ /* 0x0041e8000c101120 */
[----:B0-----:R-:W2:Y:S01]  /*93150*/  LDL.LU.64 R58, [R1+0x24a0] ;  /* 0x0024a000013a7983 */ /* 0x001ea20000300a00 */
[----:B------:R-:W-:-:S05]  /*93160*/  PRMT R0, R14, 0x7771, RZ ;  /* 0x000077710e007816 */ /* 0x000fca00000000ff */
[----:B----4-:R0:W-:Y:S04]  /*93170*/  @P2 STG.E.U8 desc[UR32][R10.64], R0 ;  /* 0x000000000a002986 */ /* 0x0101e8000c101120 */
[----:B0-----:R-:W4:Y:S01]  /*93180*/  LDL.LU.64 R10, [R1+0x2498] ;  /* 0x00249800010a7983 */ /* 0x001f220000300a00 */
[----:B------:R-:W-:-:S05]  /*93190*/  PRMT R0, R14, 0x7772, RZ ;  /* 0x000077720e007816 */ /* 0x000fca00000000ff */
[----:B------:R0:W-:Y:S02]  /*931a0*/  @P3 STG.E.U8 desc[UR32][R16.64], R0 ;  /* 0x0000000010003986 */ /* 0x0001e4000c101120 */
[----:B0-----:R-:W-:-:S05]  /*931b0*/  PRMT R0, R14, 0x7773, RZ ;  /* 0x000077730e007816 */ /* 0x001fca00000000ff */
[----:B------:R0:W-:Y:S04]  /*931c0*/  @P4 STG.E.U8 desc[UR32][R52.64], R0 ;  /* 0x0000000034004986 */ /* 0x0001e8000c101120 */
[----:B0-----:R-:W4:Y:S01]  /*931d0*/  LDL.LU.64 R52, [R1+0x2490] ;  /* 0x0024900001347983 */ /* 0x001f220000300a00 */
[----:B------:R-:W-:-:S03]  /*931e0*/  PRMT R0, R54, 0x7770, RZ ;  /* 0x0000777036007816 */ /* 0x000fc600000000ff */
[----:B------:R-:W4:Y:S04]  /*931f0*/  LDL.LU R29, [R1+0x14cc] ;  /* 0x0014cc00011d7983 */ /* 0x000f280000300800 */
[----:B------:R0:W-:Y:S04]  /*93200*/  @P5 STG.E.U8 desc[UR32][R12.64], R0 ;  /* 0x000000000c005986 */ /* 0x0001e8000c101120 */
[----:B0-----:R-:W4:Y:S01]  /*93210*/  LDL.LU.64 R12, [R1+0x2480] ;  /* 0x00248000010c7983 */ /* 0x001f220000300a00 */
[----:B------:R-:W-:Y:S02]  /*93220*/  PRMT R0, R54, 0x7771, RZ ;  /* 0x0000777136007816 */ /* 0x000fe400000000ff */
[----:B------:R-:W-:Y:S01]  /*93230*/  LOP3.LUT P0, RZ, R2, 0x200000, RZ, 0xc0, !PT ;  /* 0x0020000002ff7812 */ /* 0x000fe2000780c0ff */
[----:B------:R-:W4:Y:S04]  /*93240*/  LDL.LU R14, [R1+0x2d4] ;  /* 0x0002d400010e7983 */ /* 0x000f280000300800 */
[----:B------:R0:W-:Y:S01]  /*93250*/  @P6 STG.E.U8 desc[UR32][R56.64], R0 ;  /* 0x0000000038006986 */ /* 0x0001e2000c101120 */
[----:B------:R-:W-:-:S02]  /*93260*/  LOP3.LUT P6, RZ, R6, 0x4, RZ, 0xc0, !PT ;  /* 0x0000000406ff7812 */ /* 0x000fc400078cc0ff */
[----:B0-----:R-:W-:Y:S01]  /*93270*/  PRMT R0, R54, 0x7772, RZ ;  /* 0x0000777236007816 */ /* 0x001fe200000000ff */
[----:B------:R-:W4:Y:S10]  /*93280*/  LDL.LU.64 R56, [R1+0x2488] ;  /* 0x0024880001387983 */ /* 0x000f340000300a00 */
[----:B------:R0:W-:Y:S01]  /*93290*/  @P6 STG.E.U8 desc[UR32][R50.64], R0 ;  /* 0x0000000032006986 */ /* 0x0001e2000c101120 */
[----:B------:R-:W-:-:S02]  /*932a0*/  LOP3.LUT P6, RZ, R6, 0x2, RZ, 0xc0, !PT ;  /* 0x0000000206ff7812 */ /* 0x000fc400078cc0ff */
[----:B0-----:R-:W-:-:S11]  /*932b0*/  PRMT R0, R54, 0x7773, RZ ;  /* 0x0000777336007816 */ /* 0x001fd600000000ff */
[----:B---3--:R0:W-:Y:S02]  /*932c0*/  @P6 STG.E.U8 desc[UR32][R8.64], R0 ;  /* 0x0000000008006986 */ /* 0x0081e4000c101120 */
[----:B0-----:R-:W-:Y:S02]  /*932d0*/  PRMT R0, R55, 0x7770, RZ ;  /* 0x0000777037007816 */ /* 0x001fe400000000ff */
[----:B------:R-:W3:Y:S04]  /*932e0*/  LDL.LU.64 R8, [R1+0x2478] ;  /* 0x0024780001087983 */ /* 0x000ee80000300a00 */
[----:B------:R-:W3:Y:S04]  /*932f0*/  LDL.LU R44, [R1+0x17fc] ;  /* 0x0017fc00012c7983 */ /* 0x000ee80000300800 */
[----:B--2---:R0:W-:Y:S01]  /*93300*/  @P0 STG.E.U8 desc[UR32][R58.64], R0 ;  /* 0x000000003a000986 */ /* 0x0041e2000c101120 */
[----:B------:R-:W-:-:S02]  /*93310*/  LOP3.LUT P0, RZ, R6, 0x1, RZ, 0xc0, !PT ;  /* 0x0000000106ff7812 */ /* 0x000fc4000780c0ff */
[----:B0-----:R-:W-:Y:S01]  /*93320*/  PRMT R0, R55, 0x7771, RZ ;  /* 0x0000777137007816 */ /* 0x001fe200000000ff */
[----:B------:R-:W2:Y:S04]  /*93330*/  LDL.LU R59, [R1+0x274] ;  /* 0x00027400013b7983 */ /* 0x000ea80000300800 */
[----:B------:R-:W2:Y:S06]  /*93340*/  LDL.LU.64 R16, [R1+0x2470] ;  /* 0x0024700001107983 */ /* 0x000eac0000300a00 */
[----:B----4-:R0:W-:Y:S01]  /*93350*/  @P0 STG.E.U8 desc[UR32][R10.64], R0 ;  /* 0x000000000a000986 */ /* 0x0101e2000c101120 */
[----:B------:R-:W-:-:S02]  /*93360*/  LOP3.LUT P0, RZ, R2, 0x80000000, RZ, 0xc0, !PT ;  /* 0x8000000002ff7812 */ /* 0x000fc4000780c0ff */
[----:B0-----:R-:W-:Y:S01]  /*93370*/  PRMT R0, R55, 0x7772, RZ ;  /* 0x0000777237007816 */ /* 0x001fe200000000ff */
[----:B------:R-:W4:Y:S04]  /*93380*/  LDL.LU.64 R10, [R1+0x2468] ;  /* 0x00246800010a7983 */ /* 0x000f280000300a00 */
[----:B------:R-:W4:Y:S06]  /*93390*/  LDL.LU R15, [R1+0x17f8] ;  /* 0x0017f800010f7983 */ /* 0x000f2c0000300800 */
[----:B------:R0:W-:Y:S01]  /*933a0*/  @P0 STG.E.U8 desc[UR32][R52.64], R0 ;  /* 0x0000000034000986 */ /* 0x0001e2000c101120 */
[----:B------:R-:W-:-:S02]  /*933b0*/  LOP3.LUT P0, RZ, R2, 0x40000000, RZ, 0xc0, !PT ;  /* 0x4000000002ff7812 */ /* 0x000fc4000780c0ff */
[----:B0-----:R-:W-:Y:S01]  /*933c0*/  PRMT R0, R55, 0x7773, RZ ;  /* 0x0000777337007816 */ /* 0x001fe200000000ff */
[----:B------:R-:W4:Y:S04]  /*933d0*/  LDL.LU.64 R52, [R1+0x2460] ;  /* 0x0024600001347983 */ /* 0x000f280000300a00 */
[----:B------:R-:W4:Y:S06]  /*933e0*/  LDL.LU R54, [R1+0x17f4] ;  /* 0x0017f40001367983 */ /* 0x000f2c0000300800 */
[----:B------:R0:W-:Y:S04]  /*933f0*/  @P0 STG.E.U8 desc[UR32][R12.64], R0 ;  /* 0x000000000c000986 */ /* 0x0001e8000c101120 */
[----:B0-----:R-:W4:Y:S01]  /*93400*/  LDL.LU.64 R12, [R1+0x2458] ;  /* 0x00245800010c7983 */ /* 0x001f220000300a00 */
[----:B------:R-:W-:-:S02]  /*93410*/  LOP3.LUT P1, RZ, R2, 0x2000000, RZ, 0xc0, !PT ;  /* 0x0200000002ff7812 */ /* 0x000fc4000782c0ff */
[C---:B------:R-:W-:Y:S01]  /*93420*/  LOP3.LUT P2, RZ, R2.reuse, 0x4000000, RZ, 0xc0, !PT ;  /* 0x0400000002ff7812 */ /* 0x040fe2000784c0ff */
[----:B------:R-:W4:Y:S01]  /*93430*/  LDL.LU R55, [R1+0x17f0] ;  /* 0x0017f00001377983 */ /* 0x000f220000300800 */
[C---:B------:R-:W-:Y:S02]  /*93440*/  LOP3.LUT P3, RZ, R2.reuse, 0x8000000, RZ, 0xc0, !PT ;  /* 0x0800000002ff7812 */ /* 0x040fe4000786c0ff */
[C---:B------:R-:W-:Y:S02]  /*93450*/  LOP3.LUT P4, RZ, R2.reuse, 0x10000000, RZ, 0xc0, !PT ;  /* 0x1000000002ff7812 */ /* 0x040fe4000788c0ff */
[----:B------:R-:W-:Y:S02]  /*93460*/  LOP3.LUT P0, RZ, R2, 0x20000000, RZ, 0xc0, !PT ;  /* 0x2000000002ff7812 */ /* 0x000fe4000780c0ff */
[----:B------:R-:W-:Y:S02]  /*93470*/  PRMT R2, R14, 0x7770, RZ ;  /* 0x000077700e027816 */ /* 0x000fe400000000ff */
[----:B------:R-:W-:-:S02]  /*93480*/  LOP3.LUT P5, RZ, R3, 0x20000, RZ, 0xc0, !PT ;  /* 0x0002000003ff7812 */ /* 0x000fc400078ac0ff */
[----:B------:R-:W-:Y:S02]  /*93490*/  LOP3.LUT P6, RZ, R3, 0x40000, RZ, 0xc0, !PT ;  /* 0x0004000003ff7812 */ /* 0x000fe400078cc0ff */
[----:B------:R-:W-:Y:S01]  /*934a0*/  PRMT R3, R14, 0x7771, RZ ;  /* 0x000077710e037816 */ /* 0x000fe200000000ff */
[----:B------:R0:W-:Y:S01]  /*934b0*/  @P1 STG.E.U8 desc[UR32][R56.64], R2 ;  /* 0x0000000238001986 */ /* 0x0001e2000c101120 */
[----:B------:R-:W-:-:S03]  /*934c0*/  VIADD R0, R29, 0x2c ;  /* 0x0000002c1d007836 */ /* 0x000fc60000000000 */
[----:B0-----:R-:W4:Y:S04]  /*934d0*/  LDL.LU.64 R56, [R1+0x2450] ;  /* 0x0024500001387983 */ /* 0x001f280000300a00 */
[----:B------:R-:W4:Y:S04]  /*934e0*/  LDL.LU R36, [R1+0x17ec] ;  /* 0x0017ec0001247983 */ /* 0x000f280000300800 */
[----:B------:R-:W4:Y:S01]  /*934f0*/  LDL.LU.64 R50, [R1+0x2448] ;  /* 0x0024480001327983 */ /* 0x000f220000300a00 */
[----:B------:R-:W-:Y:S01]  /*93500*/  ISETP.GE.AND P1, PT, R0, UR29, PT ;  /* 0x0000001d00007c0c */ /* 0x000fe2000bf26270 */
[----:B------:R-:W-:Y:S01]  /*93510*/  VIADD R0, R29, 0x2d ;  /* 0x0000002d1d007836 */ /* 0x000fe20000000000 */
[C---:B------:R-:W-:Y:S01]  /*93520*/  PRMT R2, R14.reuse, 0x7773, RZ ;  /* 0x000077730e027816 */ /* 0x040fe200000000ff */
[----:B------:R-:W-:Y:S01]  /*93530*/  ULDC.64 UR28, c[0x0][0x228] ;  /* 0x00008a00001c7ab9 */ /* 0x000fe20000000a00 */
[----:B---3--:R0:W-:Y:S04]  /*93540*/  @P2 STG.E.U8 desc[UR32][R8.64], R3 ;  /* 0x0000000308002986 */ /* 0x0081e8000c101120 */
[----:B0-----:R-:W3:Y:S04]  /*93550*/  LDL.LU.64 R8, [R1+0x2440] ;  /* 0x0024400001087983 */ /* 0x001ee80000300a00 */
[----:B------:R-:W3:Y:S01]  /*93560*/  LDL.LU R58, [R1+0x2c4] ;  /* 0x0002c400013a7983 */ /* 0x000ee20000300800 */
[----:B------:R-:W-:-:S03]  /*93570*/  PRMT R3, R14, 0x7772, RZ ;  /* 0x000077720e037816 */ /* 0x000fc600000000ff */
[----:B------:R-:W3:Y:S04]  /*93580*/  LDL.LU R28, [R1+0x17e8] ;  /* 0x0017e800011c7983 */ /* 0x000ee80000300800 */
[----:B------:R-:W3:Y:S01]  /*93590*/  LDL.LU R48, [R1+0x17e4] ;  /* 0x0017e40001307983 */ /* 0x000ee20000300800 */
[----:B------:R-:W-:Y:S01]  /*935a0*/  ISETP.GE.AND P2, PT, R0, UR27, PT ;  /* 0x0000001b00007c0c */ /* 0x000fe2000bf46270 */
[----:B------:R-:W-:Y:S01]  /*935b0*/  ULDC.64 UR26, c[0x0][0x228] ;  /* 0x00008a00001a7ab9 */ /* 0x000fe20000000a00 */
[C---:B--2---:R-:W-:Y:S01]  /*935c0*/  PRMT R0, R59.reuse, 0x7770, RZ ;  /* 0x000077703b007816 */ /* 0x044fe200000000ff */
[----:B------:R0:W-:Y:S04]  /*935d0*/  @P3 STG.E.U8 desc[UR32][R16.64], R3 ;  /* 0x0000000310003986 */ /* 0x0001e8000c101120 */
[----:B0-----:R-:W2:Y:S04]  /*935e0*/  LDL.LU.64 R16, [R1+0x2438] ;  /* 0x0024380001107983 */ /* 0x001ea80000300a00 */
[----:B----4-:R0:W-:Y:S02]  /*935f0*/  @P4 STG.E.U8 desc[UR32][R10.64], R2 ;  /* 0x000000020a004986 */ /* 0x0101e4000c101120 */
[----:B0-----:R-:W-:-:S02]  /*93600*/  PRMT R2, R59, 0x7771, RZ ;  /* 0x000077713b027816 */ /* 0x001fc400000000ff */
[----:B------:R-:W4:Y:S04]  /*93610*/  LDL.LU R10, [R1+0x264] ;  /* 0x00026400010a7983 */ /* 0x000f280000300800 */
[----:B------:R-:W4:Y:S04]  /*93620*/  LDL.LU R11, [R1+0x17dc] ;  /* 0x0017dc00010b7983 */ /* 0x000f280000300800 */
[----:B------:R-:W4:Y:S04]  /*93630*/  LDL.LU.64 R40, [R1+0x2430] ;  /* 0x0024300001287983 */ /* 0x000f280000300a00 */
[----:B------:R0:W-:Y:S04]  /*93640*/  @P5 STG.E.U8 desc[UR32][R52.64], R0 ;  /* 0x0000000034005986 */ /* 0x0001e8000c101120 */
[----:B0-----:R-:W4:Y:S04]  /*93650*/  LDL.LU R53, [R1+0x17d8] ;  /* 0x0017d80001357983 */ /* 0x001f280000300800 */
[----:B------:R-:W4:Y:S04]  /*93660*/  LDL.LU.64 R24, [R1+0x2428] ;  /* 0x0024280001187983 */ /* 0x000f280000300a00 */
[----:B------:R0:W-:Y:S04]  /*93670*/  @P6 STG.E.U8 desc[UR32][R12.64], R2 ;  /* 0x000000020c006986 */ /* 0x0001e8000c101120 */
[----:B0-----:R-:W4:Y:S01]  /*93680*/  LDL.LU.64 R12, [R1+0x2420] ;  /* 0x00242000010c7983 */ /* 0x001f220000300a00 */
[----:B------:R-:W-:-:S02]  /*93690*/  ISETP.LT.AND P3, PT, R44, UR42, !P0 ;  /* 0x0000002a2c007c0c */ /* 0x000fc4000c761270 */
[----:B------:R-:W-:Y:S02]  /*936a0*/  ISETP.LT.AND P5, PT, R15, UR40, !P0 ;  /* 0x000000280f007c0c */ /* 0x000fe4000c7a1270 */
[----:B------:R-:W-:Y:S02]  /*936b0*/  ISETP.LT.AND P4, PT, R54, UR38, !P0 ;  /* 0x0000002636007c0c */ /* 0x000fe4000c781270 */
[C---:B------:R-:W-:Y:S02]  /*936c0*/  PRMT R0, R59.reuse, 0x7772, RZ ;  /* 0x000077723b007816 */ /* 0x040fe400000000ff */
[----:B------:R-:W-:-:S05]  /*936d0*/  PRMT R2, R59, 0x7773, RZ ;  /* 0x000077733b027816 */ /* 0x000fca00000000ff */
[----:B------:R0:W-:Y:S01]  /*936e0*/  @P3 STG.E.U8 desc[UR32][R56.64], R0 ;  /* 0x0000000038003986 */ /* 0x0001e2000c101120 */
[----:B------:R-:W-:-:S03]  /*936f0*/  ISETP.LT.AND P3, PT, R55, UR36, !P0 ;  /* 0x0000002437007c0c */ /* 0x000fc6000c761270 */
[----:B------:R-:W-:Y:S01]  /*93700*/  @P5 STG.E.U8 desc[UR32][R50.64], R2 ;  /* 0x0000000232005986 */ /* 0x000fe2000c101120 */
[----:B------:R-:W-:-:S03]  /*93710*/  ISETP.LT.AND P5, PT, R36, UR34, !P0 ;  /* 0x0000002224007c0c */ /* 0x000fc6000c7a1270 */
[----:B0-----:R-:W4:Y:S04]  /*93720*/  LDL.LU R56, [R1+0x17d4] ;  /* 0x0017d40001387983 */ /* 0x001f280000300800 */
[----:B------:R-:W4:Y:S04]  /*93730*/  LDL.LU R57, [R1+0x17d0] ;  /* 0x0017d00001397983 */ /* 0x000f280000300800 */
[----:B------:R-:W4:Y:S01]  /*93740*/  LDL.LU.64 R20, [R1+0x2418] ;  /* 0x0024180001147983 */ /* 0x000f220000300a00 */
[----:B---3--:R-:W-:-:S05]  /*93750*/  PRMT R0, R58, 0x7770, RZ ;  /* 0x000077703a007816 */ /* 0x008fca00000000ff */
[----:B------:R0:W-:Y:S01]  /*93760*/  @P4 STG.E.U8 desc[UR32][R8.64], R0 ;  /* 0x0000000008004986 */ /* 0x0001e2000c101120 */
[----:B------:R-:W-:Y:S02]  /*93770*/  ISETP.LT.AND P4, PT, R28, UR30, !P0 ;  /* 0x0000001e1c007c0c */ /* 0x000fe4000c781270 */
[----:B------:R-:W-:Y:S02]  /*93780*/  ISETP.LT.AND P6, PT, R48, UR28, !P0 ;  /* 0x0000001c30007c0c */ /* 0x000fe4000c7c1270 */
[C---:B------:R-:W-:Y:S01]  /*93790*/  PRMT R3, R58.reuse, 0x7772, RZ ;  /* 0x000077723a037816 */ /* 0x040fe200000000ff */
[----:B0-----:R-:W3:Y:S01]  /*937a0*/  LDL.LU.64 R8, [R1+0x2408] ;  /* 0x0024080001087983 */ /* 0x001ee20000300a00 */
[C---:B------:R-:W-:Y:S02]  /*937b0*/  PRMT R0, R58.reuse, 0x7771, RZ ;  /* 0x000077713a007816 */ /* 0x040fe400000000ff */
[----:B------:R-:W-:Y:S01]  /*937c0*/  PRMT R2, R58, 0x7773, RZ ;  /* 0x000077733a027816 */ /* 0x000fe200000000ff */
[----:B------:R-:W3:Y:S04]  /*937d0*/  LDL.LU R59, [R1+0x2b4] ;  /* 0x0002b400013b7983 */ /* 0x000ee80000300800 */
[----:B------:R-:W3:Y:S04]  /*937e0*/  LDL R50, [R1+0x17c8] ;  /* 0x0017c80001327983 */ /* 0x000ee80000100800 */
[----:B------:R-:W3:Y:S04]  /*937f0*/  LDL.LU.64 R32, [R1+0x2410] ;  /* 0x0024100001207983 */ /* 0x000ee80000300a00 */
[----:B--2---:R0:W-:Y:S04]  /*93800*/  @P3 STG.E.U8 desc[UR32][R16.64], R0 ;  /* 0x0000000010003986 */ /* 0x0041e8000c101120 */
[----:B0-----:R-:W2:Y:S04]  /*93810*/  LDL.LU.64 R16, [R1+0x2400] ;  /* 0x0024000001107983 */ /* 0x001ea80000300a00 */
[----:B------:R-:W2:Y:S01]  /*93820*/  LDL.LU R52, [R1+0x17c0] ;  /* 0x0017c00001347983 */ /* 0x000ea20000300800 */
[----:B----4-:R-:W-:-:S03]  /*93830*/  PRMT R0, R10, 0x7770, RZ ;  /* 0x000077700a007816 */ /* 0x010fc600000000ff */
[----:B------:R-:W4:Y:S04]  /*93840*/  LDL.LU R51, [R1+0x1800] ;  /* 0x0018000001337983 */ /* 0x000f280000300800 */
[----:B------:R-:W-:Y:S04]  /*93850*/  @P5 STG.E.U8 desc[UR32][R40.64], R3 ;  /* 0x0000000328005986 */ /* 0x000fe8000c101120 */
[----:B------:R-:W-:Y:S04]  /*93860*/  @P4 STG.E.U8 desc[UR32][R24.64], R2 ;  /* 0x0000000218004986 */ /* 0x000fe8000c101120 */
[----:B------:R0:W-:Y:S04]  /*93870*/  @P6 STG.E.U8 desc[UR32][R12.64], R0 ;  /* 0x000000000c006986 */ /* 0x0001e8000c101120 */
[----:B0-----:R-:W4:Y:S01]  /*93880*/  LDL.LU.64 R12, [R1+0x23f8] ;  /* 0x0023f800010c7983 */ /* 0x001f220000300a00 */
[----:B------:R-:W-:-:S02]  /*93890*/  ISETP.LT.AND P3, PT, R61, UR26, !P0 ;  /* 0x0000001a3d007c0c */ /* 0x000fc4000c761270 */
[----:B------:R-:W-:Y:S01]  /*938a0*/  ISETP.LT.AND P5, PT, R11, UR24, !P0 ;  /* 0x000000180b007c0c */ /* 0x000fe2000c7a1270 */
[----:B------:R-:W4:Y:S01]  /*938b0*/  LDL.LU.64 R24, [R1+0x23e8] ;  /* 0x0023e80001187983 */ /* 0x000f220000300a00 */
[C---:B------:R-:W-:Y:S02]  /*938c0*/  PRMT R2, R10.reuse, 0x7771, RZ ;  /* 0x000077710a027816 */ /* 0x040fe400000000ff */
[----:B------:R-:W-:Y:S01]  /*938d0*/  ISETP.LT.AND P4, PT, R53, UR4, !P0 ;  /* 0x0000000435007c0c */ /* 0x000fe2000c781270 */
[----:B------:R-:W4:Y:S01]  /*938e0*/  LDL.LU R58, [R1+0x2a8] ;  /* 0x0002a800013a7983 */ /* 0x000f220000300800 */
[----:B------:R-:W-:Y:S01]  /*938f0*/  PRMT R0, R10, 0x7772, RZ ;  /* 0x000077720a007816 */ /* 0x000fe200000000ff */
[----:B------:R-:W-:-:S04]  /*93900*/  ULDC UR4, c[0x0][0x228] ;  /* 0x00008a0000047ab9 */ /* 0x000fc80000000800 */
[----:B------:R0:W-:Y:S01]  /*93910*/  @P3 STG.E.U8 desc[UR32][R20.64], R2 ;  /* 0x0000000214003986 */ /* 0x0001e2000c101120 */
[----:B------:R-:W-:Y:S01]  /*93920*/  ISETP.LT.AND P3, PT, R56, UR6, !P0 ;  /* 0x0000000638007c0c */ /* 0x000fe2000c761270 */
[----:B------:R-:W-:Y:S01]  /*93930*/  VIADD R3, R29, 0x2e ;  /* 0x0000002e1d037836 */ /* 0x000fe20000000000 */
[----:B------:R-:W-:Y:S01]  /*93940*/  ULDC UR6, c[0x0][0x228] ;  /* 0x00008a0000067ab9 */ /* 0x000fe20000000800 */
[----:B0-----:R-:W4:Y:S01]  /*93950*/  LDL.LU.64 R20, [R1+0x23f0] ;  /* 0x0023f00001147983 */ /* 0x001f220000300a00 */
[----:B------:R-:W-:-:S03]  /*93960*/  PRMT R2, R10, 0x7773, RZ ;  /* 0x000077730a027816 */ /* 0x000fc600000000ff */
[----:B---3--:R0:W-:Y:S01]  /*93970*/  @P5 STG.E.U8 desc[UR32][R8.64], R0 ;  /* 0x0000000008005986 */ /* 0x0081e2000c101120 */
[----:B------:R-:W-:Y:S01]  /*93980*/  ISETP.LT.AND P5, PT, R57, UR4, !P0 ;  /* 0x0000000439007c0c */ /* 0x000fe2000c7a1270 */
[----:B------:R-:W-:Y:S02]  /*93990*/  ULDC UR4, c[0x0][0x228] ;  /* 0x00008a0000047ab9 */ /* 0x000fe40000000800 */
[----:B0-----:R-:W3:Y:S01]  /*939a0*/  LDL.LU.64 R8, [R1+0x23e0] ;  /* 0x0023e00001087983 */ /* 0x001ee20000300a00 */
[----:B------:R-:W-:-:S03]  /*939b0*/  PRMT R0, R59, 0x7770, RZ ;  /* 0x000077703b007816 */ /* 0x000fc600000000ff */
[----:B------:R0:W-:Y:S04]  /*939c0*/  @P4 STG.E.U8 desc[UR32][R32.64], R2 ;  /* 0x0000000220004986 */ /* 0x0001e8000c101120 */
[----:B------:R-:W3:Y:S01]  /*939d0*/  LDL.LU.64 R18, [R1+0x23d8] ;  /* 0x0023d80001127983 */ /* 0x000ee20000300a00 */
[----:B0-----:R-:W-:-:S03]  /*939e0*/  PRMT R2, R59, 0x7771, RZ ;  /* 0x000077713b027816 */ /* 0x001fc600000000ff */
[----:B--2---:R0:W-:Y:S04]  /*939f0*/  @P3 STG.E.U8 desc[UR32][R16.64], R0 ;  /* 0x0000000010003986 */ /* 0x0041e8000c101120 */
[----:B0-----:R-:W2:Y:S04]  /*93a00*/  LDL.LU.64 R16, [R1+0x23d0] ;  /* 0x0023d00001107983 */ /* 0x001ea80000300a00 */
[----:B------:R-:W2:Y:S04]  /*93a10*/  LDL.LU R10, [R1+0x298] ;  /* 0x00029800010a7983 */ /* 0x000ea80000300800 */
[----:B----4-:R0:W-:Y:S04]  /*93a20*/  @P5 STG.E.U8 desc[UR32][R12.64], R2 ;  /* 0x000000020c005986 */ /* 0x0101e8000c101120 */
[----:B0-----:R-:W4:Y:S01]  /*93a30*/  LDL.LU.64 R12, [R1+0x23c8] ;  /* 0x0023c800010c7983 */ /* 0x001f220000300a00 */
[----:B------:R-:W-:Y:S01]  /*93a40*/  ISETP.LT.AND P6, PT, R60, UR6, !P0 ;  /* 0x000000063c007c0c */ /* 0x000fe2000c7c1270 */
[----:B------:R-:W-:Y:S01]  /*93a50*/  ULDC UR6, c[0x0][0x228] ;  /* 0x00008a0000067ab9 */ /* 0x000fe20000000800 */
[----:B------:R-:W-:Y:S01]  /*93a60*/  ISETP.GE.AND P4, PT, R3, UR5, PT ;  /* 0x0000000503007c0c */ /* 0x000fe2000bf86270 */
[----:B------:R-:W-:Y:S01]  /*93a70*/  ULDC UR5, c[0x0][0x228] ;  /* 0x00008a0000057ab9 */ /* 0x000fe20000000800 */
[----:B------:R-:W-:Y:S01]  /*93a80*/  ISETP.LT.AND P0, PT, R50, UR4, !P0 ;  /* 0x0000000432007c0c */ /* 0x000fe2000c701270 */
[----:B------:R-:W-:Y:S01]  /*93a90*/  ULDC UR4, c[0x0][0x228] ;  /* 0x00008a0000047ab9 */ /* 0x000fe20000000800 */
[----:B------:R-:W-:Y:S01]  /*93aa0*/  ISETP.LT.AND P3, PT, R52, UR5, !P1 ;  /* 0x0000000534007c0c */ /* 0x000fe2000cf61270 */
[----:B------:R-:W4:Y:S01]  /*93ab0*/  LDL.LU.64 R40, [R1+0x23c0] ;  /* 0x0023c00001287983 */ /* 0x000f220000300a00 */
[C---:B------:R-:W-:Y:S01]  /*93ac0*/  PRMT R0, R59.reuse, 0x7772, RZ ;  /* 0x000077723b007816 */ /* 0x040fe200000000ff */
[----:B------:R-:W-:Y:S01]  /*93ad0*/  ULDC UR5, c[0x0][0x228] ;  /* 0x00008a0000057ab9 */ /* 0x000fe20000000800 */
[----:B------:R-:W-:Y:S01]  /*93ae0*/  PRMT R2, R59, 0x7773, RZ ;  /* 0x000077733b027816 */ /* 0x000fe200000000ff */
[----:B------:R-:W4:Y:S04]  /*93af0*/  LDL.LU.64 R32, [R1+0x23b8] ;  /* 0x0023b80001207983 */ /* 0x000f280000300a00 */
[----:B------:R0:W-:Y:S01]  /*93b00*/  @P6 STG.E.U8 desc[UR32][R24.64], R0 ;  /* 0x0000000018006986 */ /* 0x0001e2000c101120 */
[----:B------:R-:W-:Y:S01]  /*93b10*/  ISETP.LT.AND P6, PT, R51, UR4, !P1 ;  /* 0x0000000433007c0c */ /* 0x000fe2000cfc1270 */
[----:B------:R-:W-:Y:S01]  /*93b20*/  ULDC UR4, c[0x0][0x228] ;  /* 0x00008a0000047ab9 */ /* 0x000fe20000000800 */
[----:B------:R-:W-:Y:S01]  /*93b30*/  ISETP.LT.AND P5, PT, R44, UR5, !P1 ;  /* 0x000000052c007c0c */ /* 0x000fe2000cfa1270 */
[----:B------:R-:W-:Y:S01]  /*93b40*/  ULDC UR5, c[0x0][0x228] ;  /* 0x00008a0000057ab9 */ /* 0x000fe20000000800 */
[C---:B0-----:R-:W-:Y:S01]  /*93b50*/  PRMT R0, R58.reuse, 0x7770, RZ ;  /* 0x000077703a007816 */ /* 0x041fe200000000ff */
[----:B------:R0:W-:Y:S04]  /*93b60*/  @P0 STG.E.U8 desc[UR32][R20.64], R2 ;  /* 0x0000000214000986 */ /* 0x0001e8000c101120 */
[----:B------:R-:W4:Y:S04]  /*93b70*/  LDL.LU.64 R24, [R1+0x23b0] ;  /* 0x0023b00001187983 */ /* 0x000f280000300a00 */
[----:B0-----:R-:W4:Y:S01]  /*93b80*/  LDL.LU.64 R20, [R1+0x23a8] ;  /* 0x0023a80001147983 */ /* 0x001f220000300a00 */
[----:B------:R-:W-:-:S03]  /*93b90*/  PRMT R2, R58, 0x7771, RZ ;  /* 0x000077713a027816 */ /* 0x000fc600000000ff */
[----:B---3--:R0:W-:Y:S01]  /*93ba0*/  @P3 STG.E.U8 desc[UR32][R8.64], R0 ;  /* 0x0000000008003986 */ /* 0x0081e2000c101120 */
[----:B------:R-:W-:Y:S01]  /*93bb0*/  ISETP.LT.AND P3, PT, R15, UR4, !P1 ;  /* 0x000000040f007c0c */ /* 0x000fe2000cf61270 */
[----:B------:R-:W-:Y:S02]  /*93bc0*/  ULDC UR4, c[0x0][0x228] ;  /* 0x00008a0000047ab9 */ /* 0x000fe40000000800 */
[----:B0-----:R-:W3:Y:S04]  /*93bd0*/  LDL.LU.64 R8, [R1+0x23a0] ;  /* 0x0023a00001087983 */ /* 0x001ee80000300a00 */
[----:B------:R-:W3:Y:S01]  /*93be0*/  LDL.LU R59, [R1+0x288] ;  /* 0x00028800013b7983 */ /* 0x000ee20000300800 */
[----:B------:R-:W-:-:S03]  /*93bf0*/  PRMT R0, R58, 0x7772, RZ ;  /* 0x000077723a007816 */ /* 0x000fc600000000ff */
[----:B------:R0:W-:Y:S02]  /*93c00*/  @P6 STG.E.U8 desc[UR32][R18.64], R2 ;  /* 0x0000000212006986 */ /* 0x0001e4000c101120 */
[----:B0-----:R-:W-:Y:S02]  /*93c10*/  PRMT R2, R58, 0x7773, RZ ;  /* 0x000077733a027816 */ /* 0x001fe400000000ff */
[----:B--2---:R0:W-:Y:S04]  /*93c20*/  @P5 STG.E.U8 desc[UR32][R16.64], R0 ;  /* 0x0000000010005986 */ /* 0x0041e8000c101120 */
[----:B0-----:R-:W2:Y:S04]  /*93c30*/  LDL.LU.64 R16, [R1+0x2398] ;  /* 0x0023980001107983 */ /* 0x001ea80000300a00 */
[----:B----4-:R0:W-:Y:S04]  /*93c40*/  @P3 STG.E.U8 desc[UR32][R12.64], R2 ;  /* 0x000000020c003986 */ /* 0x0101e8000c101120 */
[----:B0-----:R-:W4:Y:S01]  /*93c50*/  LDL.LU.64 R12, [R1+0x2388] ;  /* 0x00238800010c7983 */ /* 0x001f220000300a00 */
[----:B------:R-:W-:Y:S01]  /*93c60*/  ISETP.LT.AND P0, PT, R54, UR5, !P1 ;  /* 0x0000000536007c0c */ /* 0x000fe2000cf01270 */
[----:B------:R-:W-:Y:S01]  /*93c70*/  ULDC UR5, c[0x0][0x228] ;  /* 0x00008a0000057ab9 */ /* 0x000fe20000000800 */
[----:B------:R-:W-:Y:S01]  /*93c80*/  ISETP.LT.AND P6, PT, R55, UR4, !P1 ;  /* 0x0000000437007c0c */ /* 0x000fe2000cfc1270 */
[----:B------:R-:W-:Y:S01]  /*93c90*/  ULDC UR4, c[0x0][0x228] ;  /* 0x00008a0000047ab9 */ /* 0x000fe20000000800 */
[----:B------:R-:W-:Y:S01]  /*93ca0*/  ISETP.LT.AND P5, PT, R36, UR5, !P1 ;  /* 0x0000000524007c0c */ /* 0x000fe2000cfa1270 */
[----:B------:R-:W-:Y:S01]  /*93cb0*/  ULDC UR5, c[0x0][0x228] ;  /* 0x00008a0000057ab9 */ /* 0x000fe20000000800 */
[C---:B------:R-:W-:Y:S01]  /*93cc0*/  PRMT R0, R10.reuse, 0x7770, RZ ;  /* 0x000077700a007816 */ /* 0x040fe200000000ff */
[----:B------:R-:W4:Y:S01]  /*93cd0*/  LDL.LU R58, [R1+0x2d8] ;  /* 0x0002d800013a7983 */ /* 0x000f220000300800 */
[----:B------:R-:W-:-:S02]  /*93ce0*/  PRMT R2, R10, 0x7771, RZ ;  /* 0x000077710a027816 */ /* 0x000fc400000000ff */
[----:B------:R-:W-:Y:S01]  /*93cf0*/  ISETP.LT.AND P3, PT, R28, UR4, !P1 ;  /* 0x000000041c007c0c */ /* 0x000fe2000cf61270 */
[----:B------:R-:W-:Y:S02]  /*93d00*/  ULDC UR4, c[0x0][0x228] ;  /* 0x00008a0000047ab9 */ /* 0x000fe40000000800 */
[----:B------:R0:W-:Y:S01]  /*93d10*/  @P0 STG.E.U8 desc[UR32][R40.64], R0 ;  /* 0x0000000028000986 */ /* 0x0001e2000c101120 */
[----:B------:R-:W-:Y:S01]  /*93d20*/  ISETP.LT.AND P0, PT, R48, UR5, !P1 ;  /* 0x0000000530007c0c */ /* 0x000fe2000cf01270 */
[----:B------:R-:W-:Y:S02]  /*93d30*/  ULDC UR5, c[0x0][0x228] ;  /* 0x00008a0000057ab9 */ /* 0x000fe40000000800 */
[----:B------:R1:W-:Y:S01]  /*93d40*/  @P6 STG.E.U8 desc[UR32][R32.64], R2 ;  /* 0x0000000220006986 */ /* 0x0003e2000c101120 */
[----:B------:R-:W-:Y:S01]  /*93d50*/  ISETP.LT.AND P6, PT, R61, UR4, !P1 ;  /* 0x000000043d007c0c */ /* 0x000fe2000cfc1270 */
[----:B------:R-:W-:Y:S01]  /*93d60*/  ULDC UR4, c[0x0][0x228] ;  /* 0x00008a0000047ab9 */ /* 0x000fe20000000800 */
[C---:B0-----:R-:W-:Y:S01]  /*93d70*/  PRMT R0, R10.reuse, 0x7772, RZ ;  /* 0x000077720a007816 */ /* 0x041fe200000000ff */
[----:B------:R-:W4:Y:S04]  /*93d80*/  LDL.LU.64 R40, [R1+0x2390] ;  /* 0x0023900001287983 */ /* 0x000f280000300a00 */
[----:B-1----:R-:W4:Y:S01]  /*93d90*/  LDL.LU.64 R32, [R1+0x2380] ;  /* 0x0023800001207983 */ /* 0x002f220000300a00 */
[----:B------:R-:W-:-:S03]  /*93da0*/  PRMT R2, R10, 0x7773, RZ ;  /* 0x000077730a027816 */ /* 0x000fc600000000ff */
[----:B------:R0:W-:Y:S01]  /*93db0*/  @P5 STG.E.U8 desc[UR32][R24.64], R0 ;  /* 0x0000000018005986 */ /* 0x0001e2000c101120 */
[----:B------:R-:W-:Y:S01]  /*93dc0*/  ISETP.LT.AND P5, PT, R11, UR4, !P1 ;  /* 0x000000040b007c0c */ /* 0x000fe2000cfa1270 */
[----:B------:R-:W-:Y:S02]  /*93dd0*/  ULDC UR4, c[0x0][0x228] ;  /* 0x00008a0000047ab9 */ /* 0x000fe40000000800 */
[----:B------:R1:W-:Y:S04]  /*93de0*/  @P3 STG.E.U8 desc[UR32][R20.64], R2 ;  /* 0x0000000214003986 */ /* 0x0003e8000c101120 */
[----:B0-----:R-:W4:Y:S04]  /*93df0*/  LDL.LU.64 R24, [R1+0x2378] ;  /* 0x0023780001187983 */ /* 0x001f280000300a00 */
[----:B-1----:R-:W4:Y:S01]  /*93e00*/  LDL.LU.64 R20, [R1+0x2368] ;  /* 0x0023680001147983 */ /* 0x002f220000300a00 */
[----:B---3--:R-:W-:-:S02]  /*93e10*/  PRMT R0, R59, 0x7770, RZ ;  /* 0x000077703b007816 */ /* 0x008fc400000000ff */
[----:B------:R-:W-:-:S03]  /*93e20*/  PRMT R2, R59, 0x7771, RZ ;  /* 0x000077713b027816 */ /* 0x000fc600000000ff */
[----:B------:R0:W-:Y:S02]  /*93e30*/  @P0 STG.E.U8 desc[UR32][R8.64], R0 ;  /* 0x0000000008000986 */ /* 0x0001e4000c101120 */
[----:B0-----:R-:W-:Y:S02]  /*93e40*/  PRMT R0, R59, 0x7772, RZ ;  /* 0x000077723b007816 */ /* 0x001fe400000000ff */
[----:B------:R-:W3:Y:S04]  /*93e50*/  LDL.LU R8, [R1+0x278] ;  /* 0x0002780001087983 */ /* 0x000ee80000300800 */
        /* <DEDUP_REMOVED lines=9> */
[----:B------:R-:W4:Y:S01]  /*93ef0*/  LDL.LU.64 R22, [R1+0x2358] ;  /* 0x0023580001167983 */ /* 0x000f220000300a00 */
[----:B------:R-:W-:Y:S01]  /*93f00*/  PRMT R2, R59, 0x7773, RZ ;  /* 0x000077733b027816 */ /* 0x000fe200000000ff */
[----:B------:R-:W-:Y:S01]  /*93f10*/  ULDC UR4, c[0x0][0x228] ;  /* 0x00008a0000047ab9 */ /* 0x000fe20000000800 */
[----:B------:R-:W-:Y:S01]  /*93f20*/  PRMT R0, R58, 0x7770, RZ ;  /* 0x000077703a007816 */ /* 0x000fe200000000ff */
[----:B------:R-:W4:Y:S01]  /*93f30*/  LDL.LU.64 R18, [R1+0x2350] ;  /* 0x0023500001127983 */ /* 0x000f220000300a00 */
[----:B------:R-:W-:Y:S01]  /*93f40*/  ISETP.LT.AND P5, PT, R60, UR5, !P1 ;  /* 0x000000053c007c0c */ /* 0x000fe2000cfa1270 */
[----:B------:R-:W-:Y:S01]  /*93f50*/  ULDC UR5, c[0x0][0x228] ;  /* 0x00008a0000057ab9 */ /* 0x000fe20000000800 */
[----:B------:R-:W-:Y:S01]  /*93f60*/  ISETP.LT.AND P1, PT, R50, UR4, !P1 ;  /* 0x0000000432007c0c */ /* 0x000fe2000cf21270 */
[----:B------:R-:W-:Y:S01]  /*93f70*/  ULDC UR4, c[0x0][0x228] ;  /* 0x00008a0000047ab9 */ /* 0x000fe20000000800 */
[----:B------:R0:W-:Y:S04]  /*93f80*/  @P0 STG.E.U8 desc[UR32][R40.64], R2 ;  /* 0x0000000228000986 */ /* 0x0001e8000c101120 */
[----:B------:R1:W-:Y:S01]  /*93f90*/  @P3 STG.E.U8 desc[UR32][R32.64], R0 ;  /* 0x0000000020003986 */ /* 0x0003e2000c101120 */
[----:B------:R-:W-:Y:S01]  /*93fa0*/  ISETP.LT.AND P3, PT, R52, UR5, !P2 ;  /* 0x0000000534007c0c */ /* 0x000fe2000d761270 */
[----:B------:R-:W-:Y:S01]  /*93fb0*/  ULDC UR5, c[0x0][0x228] ;  /* 0x00008a0000057ab9 */ /* 0x000fe20000000800 */
[C---:B0-----:R-:W-:Y:S01]  /*93fc0*/  PRMT R2, R58.reuse, 0x7771, RZ ;  /* 0x000077713a027816 */ /* 0x041fe200000000ff */
[----:B-1----:R-:W4:Y:S01]  /*93fd0*/  LDL.LU.64 R32, [R1+0x2348] ;  /* 0x0023480001207983 */ /* 0x002f220000300a00 */
[----:B------:R-:W-:-:S03]  /*93fe0*/  PRMT R0, R58, 0x7772, RZ ;  /* 0x000077723a007816 */ /* 0x000fc600000000ff */
[----:B------:R-:W4:Y:S04]  /*93ff0*/  LDL.LU R59, [R1+0x2c8] ;  /* 0x0002c800013b7983 */ /* 0x000f280000300800 */
[----:B------:R0:W-:Y:S04]  /*94000*/  @P6 STG.E.U8 desc[UR32][R24.64], R2 ;  /* 0x0000000218006986 */ /* 0x0001e8000c101120 */
[----:B------:R1:W-:Y:S04]  /*94010*/  @P5 STG.E.U8 desc[UR32][R20.64], R0 ;  /* 0x0000000014005986 */ /* 0x0003e8000c101120 */
[----:B0-----:R-:W4:Y:S01]  /*94020*/  LDL.LU.64 R24, [R1+0x2338] ;  /* 0x0023380001187983 */ /* 0x001f220000300a00 */
[----:B------:R-:W-:-:S03]  /*94030*/  PRMT R2, R58, 0x7773, RZ ;  /* 0x000077733a027816 */ /* 0x000fc600000000ff */
[----:B-1----:R-:W4:Y:S04]  /*94040*/  LDL.LU.64 R20, [R1+0x2340] ;  /* 0x0023400001147983 */ /* 0x002f280000300a00 */
[----:B------:R-:W4:Y:S01]  /*94050*/  LDL.LU.64 R40, [R1+0x2320] ;  /* 0x0023200001287983 */ /* 0x000f220000300a00 */
[----:B---3--:R-:W-:-:S03]  /*94060*/  PRMT R0, R8, 0x7770, RZ ;  /* 0x0000777008007816 */ /* 0x008fc600000000ff */
[----:B--2---:R0:W-:Y:S04]  /*94070*/  @P1 STG.E.U8 desc[UR32][R16.64], R2 ;  /* 0x0000000210001986 */ /* 0x0041e8000c101120 */
[----:B0-----:R-:W2:Y:S04]  /*94080*/  LDL.LU.64 R16, [R1+0x2318] ;  /* 0x0023180001107983 */ /* 0x001ea80000300a00 */
[----:B----4-:R0:W-:Y:S04]  /*94090*/  @P3 STG.E.U8 desc[UR32][R12.64], R0 ;  /* 0x000000000c003986 */ /* 0x0101e8000c101120 */
[----:B0-----:R-:W3:Y:S04]  /*940a0*/  LDL.LU.64 R12, [R1+0x2300] ;  /* 0x00230000010c7983 */ /* 0x001ee80000300a00 */
[----:B------:R-:W4:Y:S01]  /*940b0*/  LDL.LU R58, [R1+0x268] ;  /* 0x00026800013a7983 */ /* 0x000f220000300800 */
[----:B------:R-:W-:Y:S01]  /*940c0*/  ISETP.LT.AND P6, PT, R51, UR4, !P2 ;  /* 0x0000000433007c0c */ /* 0x000fe2000d7c1270 */
[----:B------:R-:W-:Y:S01]  /*940d0*/  ULDC UR4, c[0x0][0x228] ;  /* 0x00008a0000047ab9 */ /* 0x000fe20000000800 */
[----:B------:R-:W-:Y:S01]  /*940e0*/  ISETP.LT.AND P5, PT, R44, UR5, !P2 ;  /* 0x000000052c007c0c */ /* 0x000fe2000d7a1270 */
[----:B------:R-:W-:Y:S01]  /*940f0*/  ULDC UR5, c[0x0][0x228] ;  /* 0x00008a0000057ab9 */ /* 0x000fe20000000800 */
[----:B------:R-:W-:Y:S01]  /*94100*/  ISETP.LT.AND P3, PT, R15, UR4, !P2 ;  /* 0x000000040f007c0c */ /* 0x000fe2000d761270 */
[----:B------:R-:W-:Y:S01]  /*94110*/  ULDC UR4, c[0x0][0x228] ;  /* 0x00008a0000047ab9 */ /* 0x000fe20000000800 */
[----:B------:R-:W-:Y:S01]  /*94120*/  PRMT R2, R8, 0x7771, RZ ;  /* 0x0000777108027816 */ /* 0x000fe200000000ff */
[----:B------:R-:W3:Y:S01]  /*94130*/  LDL.LU R9, [R1+0x2ac] ;  /* 0x0002ac0001097983 */ /* 0x000ee20000300800 */
[----:B------:R-:W-:Y:S01]  /*94140*/  ISETP.LT.AND P1, PT, R54, UR4, !P2 ;  /* 0x0000000436007c0c */ /* 0x000fe2000d721270 */
[----:B------:R-:W-:Y:S01]  /*94150*/  ULDC UR4, c[0x0][0x228] ;  /* 0x00008a0000047ab9 */ /* 0x000fe20000000800 */
[----:B------:R-:W-:-:S03]  /*94160*/  PRMT R0, R8, 0x7772, RZ ;  /* 0x0000777208007816 */ /* 0x000fc600000000ff */
[----:B------:R0:W-:Y:S01]  /*94170*/  @P6 STG.E.U8 desc[UR32][R22.64], R2 ;  /* 0x0000000216006986 */ /* 0x0001e2000c101120 */
[----:B------:R-:W-:-:S03]  /*94180*/  VIADD R3, R29, 0x2f ;  /* 0x0000002f1d037836 */ /* 0x000fc60000000000 */
[----:B------:R1:W-:Y:S01]  /*94190*/  @P5 STG.E.U8 desc[UR32][R18.64], R0 ;  /* 0x0000000012005986 */ /* 0x0003e2000c101120 */
[----:B------:R-:W-:Y:S01]  /*941a0*/  ISETP.LT.AND P5, PT, R55, UR4, !P2 ;  /* 0x0000000437007c0c */ /* 0x000fe2000d7a1270 */
[----:B------:R-:W-:Y:S01]  /*941b0*/  ULDC UR4, c[0x0][0x228] ;  /* 0x00008a0000047ab9 */ /* 0x000fe20000000800 */
[----:B0-----:R-:W-:Y:S02]  /*941c0*/  PRMT R2, R8, 0x7773, RZ ;  /* 0x0000777308027816 */ /* 0x001fe400000000ff */
[----:B-1----:R-:W-:-:S03]  /*941d0*/  PRMT R0, R59, 0x7770, RZ ;  /* 0x000077703b007816 */ /* 0x002fc600000000ff */
[----:B------:R0:W-:Y:S01]  /*941e0*/  @P3 STG.E.U8 desc[UR32][R32.64], R2 ;  /* 0x0000000220003986 */ /* 0x0001e2000c101120 */
[----:B------:R-:W-:Y:S01]  /*941f0*/  ISETP.LT.AND P3, PT, R36, UR5, !P2 ;  /* 0x0000000524007c0c */ /* 0x000fe2000d761270 */
[----:B------:R-:W-:Y:S01]  /*94200*/  ULDC UR5, c[0x0][0x228] ;  /* 0x00008a0000057ab9 */ /* 0x000fe20000000800 */
[----:B------:R-:W-:Y:S01]  /*94210*/  ISETP.GE.AND P0, PT, R3, UR7, PT ;  /* 0x0000000703007c0c */ /* 0x000fe2000bf06270 */
[----:B------:R1:W-:Y:S01]  /*94220*/  @P1 STG.E.U8 desc[UR32][R24.64], R0 ;  /* 0x0000000018001986 */ /* 0x0003e2000c101120 */
[----:B------:R-:W-:Y:S01]  /*94230*/  ISETP.LT.AND P1, PT, R28, UR4, !P2 ;  /* 0x000000041c007c0c */ /* 0x000fe2000d721270 */
[----:B------:R-:W-:Y:S02]  /*94240*/  ULDC UR4, c[0x0][0x228] ;  /* 0x00008a0000047ab9 */ /* 0x000fe40000000800 */
[----:B0-----:R-:W3:Y:S01]  /*94250*/  LDL.LU.64 R32, [R1+0x2330] ;  /* 0x0023300001207983 */ /* 0x001ee20000300a00 */
[C---:B------:R-:W-:Y:S02]  /*94260*/  PRMT R3, R59.reuse, 0x7771, RZ ;  /* 0x000077713b037816 */ /* 0x040fe400000000ff */
[----:B------:R-:W-:Y:S01]  /*94270*/  ISETP.LT.AND P6, PT, R48, UR5, !P2 ;  /* 0x0000000530007c0c */ /* 0x000fe2000d7c1270 */
[----:B-1----:R-:W3:Y:S01]  /*94280*/  LDL.LU.64 R24, [R1+0x2328] ;  /* 0x0023280001187983 */ /* 0x002ee20000300a00 */
[----:B------:R-:W-:Y:S01]  /*94290*/  PRMT R2, R59, 0x7772, RZ ;  /* 0x000077723b027816 */ /* 0x000fe200000000ff */
[----:B------:R-:W-:Y:S01]  /*942a0*/  VIADD R0, R29, 0x30 ;  /* 0x000000301d007836 */ /* 0x000fe20000000000 */
[----:B------:R-:W-:Y:S01]  /*942b0*/  ULDC UR5, c[0x0][0x228] ;  /* 0x00008a0000057ab9 */ /* 0x000fe20000000800 */
[----:B------:R0:W-:Y:S03]  /*942c0*/  @P5 STG.E.U8 desc[UR32][R20.64], R3 ;  /* 0x0000000314005986 */ /* 0x0001e6000c101120 */
[----:B------:R-:W-:Y:S01]  /*942d0*/  ISETP.GE.AND P5, PT, R0, UR9, PT ;  /* 0x0000000900007c0c */ /* 0x000fe2000bfa6270 */
[----:B------:R1:W-:Y:S04]  /*942e0*/  @P3 STG.E.U8 desc[UR32][R40.64], R2 ;  /* 0x0000000228003986 */ /* 0x0003e8000c101120 */
[----:B0-----:R-:W3:Y:S01]  /*942f0*/  LDL.LU.64 R20, [R1+0x2310] ;  /* 0x0023100001147983 */ /* 0x001ee20000300a00 */
[----:B-1----:R-:W-:-:S03]  /*94300*/  PRMT R2, R59, 0x7773, RZ ;  /* 0x000077733b027816 */ /* 0x002fc600000000ff */
[----:B------:R-:W3:Y:S04]  /*94310*/  LDL.LU R59, [R1+0x2b8] ;  /* 0x0002b800013b7983 */ /* 0x000ee80000300800 */
[----:B--2---:R0:W-:Y:S04]  /*94320*/  @P1 STG.E.U8 desc[UR32][R16.64], R2 ;  /* 0x0000000210001986 */ /* 0x0041e8000c101120 */
[----:B0-----:R-:W2:Y:S01]  /*94330*/  LDL.LU.64 R16, [R1+0x2308] ;  /* 0x0023080001107983 */ /* 0x001ea20000300a00 */
[----:B----4-:R-:W-:-:S05]  /*94340*/  PRMT R0, R58, 0x7770, RZ ;  /* 0x000077703a007816 */ /* 0x010fca00000000ff */
[----:B---3--:R0:W-:Y:S04]  /*94350*/  @P6 STG.E.U8 desc[UR32][R12.64], R0 ;  /* 0x000000000c006986 */ /* 0x0081e8000c101120 */
[----:B0-----:R-:W3:Y:S01]  /*94360*/  LDL.LU.64 R12, [R1+0x22f8] ;  /* 0x0022f800010c7983 */ /* 0x001ee20000300a00 */
[----:B------:R-:W-:Y:S01]  /*94370*/  ISETP.LT.AND P3, PT, R61, UR4, !P2 ;  /* 0x000000043d007c0c */ /* 0x000fe2000d761270 */
[----:B------:R-:W-:Y:S02]  /*94380*/  ULDC UR4, c[0x0][0x228] ;  /* 0x00008a0000047ab9 */ /* 0x000fe40000000800 */
[----:B------:R-:W-:Y:S01]  /*94390*/  ISETP.LT.AND P6, PT, R11, UR4, !P2 ;  /* 0x000000040b007c0c */ /* 0x000fe2000d7c1270 */
[----:B------:R-:W4:Y:S01]  /*943a0*/  LDL.LU.64 R22, [R1+0xf38] ;  /* 0x000f380001167983 */ /* 0x000f220000300a00 */
[C---:B------:R-:W-:Y:S01]  /*943b0*/  PRMT R0, R58.reuse, 0x7771, RZ ;  /* 0x000077713a007816 */ /* 0x040fe200000000ff */
[----:B------:R-:W-:Y:S01]  /*943c0*/  ULDC UR4, c[0x0][0x228] ;  /* 0x00008a0000047ab9 */ /* 0x000fe20000000800 */
[----:B------:R-:W-:Y:S01]  /*943d0*/  ISETP.LT.AND P1, PT, R53, UR5, !P2 ;  /* 0x0000000535007c0c */ /* 0x000fe2000d721270 */
[----:B------:R-:W4:Y:S01]  /*943e0*/  LDL.LU.64 R18, [R1+0xf30] ;  /* 0x000f300001127983 */ /* 0x000f220000300a00 */
[----:B------:R-:W-:Y:S01]  /*943f0*/  PRMT R2, R58, 0x7772, RZ ;  /* 0x000077723a027816 */ /* 0x000fe200000000ff */
[----:B------:R-:W-:-:S03]  /*94400*/  ULDC UR5, c[0x0][0x228] ;  /* 0x00008a0000057ab9 */ /* 0x000fc60000000800 */
[----:B------:R0:W-:Y:S01]  /*94410*/  @P3 STG.E.U8 desc[UR32][R32.64], R0 ;  /* 0x0000000020003986 */ /* 0x0001e2000c101120 */
[----:B------:R-:W-:Y:S01]  /*94420*/  ISETP.LT.AND P3, PT, R56, UR4, !P2 ;  /* 0x0000000438007c0c */ /* 0x000fe2000d761270 */
[----:B------:R-:W-:Y:S02]  /*94430*/  ULDC UR4, c[0x0][0x228] ;  /* 0x00008a0000047ab9 */ /* 0x000fe40000000800 */
[----:B------:R1:W-:Y:S01]  /*94440*/  @P6 STG.E.U8 desc[UR32][R24.64], R2 ;  /* 0x0000000218006986 */ /* 0x0003e2000c101120 */
[----:B------:R-:W-:Y:S01]  /*94450*/  ISETP.LT.AND P6, PT, R57, UR5, !P2 ;  /* 0x0000000539007c0c */ /* 0x000fe2000d7c1270 */
[----:B------:R-:W-:Y:S02]  /*94460*/  ULDC UR5, c[0x0][0x228] ;  /* 0x00008a0000057ab9 */ /* 0x000fe40000000800 */
[----:B0-----:R-:W4:Y:S01]  /*94470*/  LDL.LU.64 R32, [R1+0xf28] ;  /* 0x000f280001207983 */ /* 0x001f220000300a00 */
[----:B------:R-:W-:-:S03]  /*94480*/  PRMT R0, R58, 0x7773, RZ ;  /* 0x000077733a007816 */ /* 0x000fc600000000ff */
[----:B-1----:R-:W4:Y:S04]  /*94490*/  LDL.LU.64 R24, [R1+0xf18] ;  /* 0x000f180001187983 */ /* 0x002f280000300a00 */
[----:B------:R-:W4:Y:S04]  /*944a0*/  LDL.LU R58, [R1+0x29c] ;  /* 0x00029c00013a7983 */ /* 0x000f280000300800 */
[----:B------:R0:W-:Y:S01]  /*944b0*/  @P1 STG.E.U8 desc[UR32][R20.64], R0 ;  /* 0x0000000014001986 */ /* 0x0001e2000c101120 */
[----:B------:R-:W-:-:S03]  /*944c0*/  PRMT R2, R59, 0x7770, RZ ;  /* 0x000077703b027816 */ /* 0x000fc600000000ff */
[----:B------:R-:W4:Y:S01]  /*944d0*/  LDL.LU.64 R40, [R1+0xf20] ;  /* 0x000f200001287983 */ /* 0x000f220000300a00 */
[----:B0-----:R-:W-:-:S03]  /*944e0*/  PRMT R0, R59, 0x7771, RZ ;  /* 0x000077713b007816 */ /* 0x001fc600000000ff */
[----:B------:R-:W4:Y:S04]  /*944f0*/  LDL.LU.64 R20, [R1+0xf10] ;  /* 0x000f100001147983 */ /* 0x000f280000300a00 */
[----:B--2---:R0:W-:Y:S04]  /*94500*/  @P3 STG.E.U8 desc[UR32][R16.64], R2 ;  /* 0x0000000210003986 */ /* 0x0041e8000c101120 */
[----:B0-----:R-:W2:Y:S04]  /*94510*/  LDL.LU.64 R16, [R1+0xf08] ;  /* 0x000f080001107983 */ /* 0x001ea80000300a00 */
[----:B---3--:R0:W-:Y:S04]  /*94520*/  @P6 STG.E.U8 desc[UR32][R12.64], R0 ;  /* 0x000000000c006986 */ /* 0x0081e8000c101120 */
[----:B0-----:R-:W3:Y:S01]  /*94530*/  LDL.LU.64 R12, [R1+0xef8] ;  /* 0x000ef800010c7983 */ /* 0x001ee20000300a00 */
[----:B------:R-:W-:Y:S01]  /*94540*/  ISETP.LT.AND P1, PT, R60, UR4, !P2 ;  /* 0x000000043c007c0c */ /* 0x000fe2000d721270 */
[----:B------:R-:W-:Y:S01]  /*94550*/  ULDC UR4, c[0x0][0x228] ;  /* 0x00008a0000047ab9 */ /* 0x000fe20000000800 */
[----:B------:R-:W-:Y:S01]  /*94560*/  ISETP.LT.AND P2, PT, R50, UR5, !P2 ;  /* 0x0000000532007c0c */ /* 0x000fe2000d741270 */
[----:B------:R-:W-:Y:S01]  /*94570*/  ULDC UR5, c[0x0][0x228] ;  /* 0x00008a0000057ab9 */ /* 0x000fe20000000800 */
[----:B------:R-:W-:Y:S01]  /*94580*/  ISETP.LT.AND P3, PT, R52, UR4, !P4 ;  /* 0x0000000434007c0c */ /* 0x000fe2000e761270 */
[----:B------:R-:W-:Y:S01]  /*94590*/  ULDC UR4, c[0x0][0x228] ;  /* 0x00008a0000047ab9 */ /* 0x000fe20000000800 */
[----:B------:R-:W-:-:S02]  /*945a0*/  PRMT R2, R59, 0x7772, RZ ;  /* 0x000077723b027816 */ /* 0x000fc400000000ff */
[----:B------:R-:W-:Y:S01]  /*945b0*/  ISETP.LT.AND P6, PT, R51, UR4, !P4 ;  /* 0x0000000433007c0c */ /* 0x000fe2000e7c1270 */
[----:B------:R-:W-:Y:S01]  /*945c0*/  ULDC UR4, c[0x0][0x228] ;  /* 0x00008a0000047ab9 */ /* 0x000fe20000000800 */
[----:B------:R-:W-:Y:S02]  /*945d0*/  PRMT R0, R59, 0x7773, RZ ;  /* 0x000077733b007816 */ /* 0x000fe400000000ff */
[C---:B------:R-:W-:Y:S01]  /*945e0*/  PRMT R4, R9.reuse, 0x7770, RZ ;  /* 0x0000777009047816 */ /* 0x040fe200000000ff */
[----:B----4-:R0:W-:Y:S01]  /*945f0*/  @P1 STG.E.U8 desc[UR32][R22.64], R2 ;  /* 0x0000000216001986 */ /* 0x0101e2000c101120 */
[----:B------:R-:W-:Y:S01]  /*94600*/  ISETP.LT.AND P1, PT, R44, UR4, !P4 ;  /* 0x000000042c007c0c */ /* 0x000fe2000e721270 */
[----:B------:R-:W-:Y:S02]  /*94610*/  ULDC UR4, c[0x0][0x228] ;  /* 0x00008a0000047ab9 */ /* 0x000fe40000000800 */
[----:B------:R1:W-:Y:S01]  /*94620*/  @P2 STG.E.U8 desc[UR32][R18.64], R0 ;  /* 0x0000000012002986 */ /* 0x0003e2000c101120 */
[----:B------:R-:W-:-:S03]  /*94630*/  PRMT R3, R9, 0x7771, RZ ;  /* 0x0000777109037816 */ /* 0x000fc600000000ff */
[----:B------:R-:W4:Y:S04]  /*94640*/  LDL.LU R59, [R1+0x28c] ;  /* 0x00028c00013b7983 */ /* 0x000f280000300800 */
[----:B------:R1:W-:Y:S01]  /*94650*/  @P3 STG.E.U8 desc[UR32][R32.64], R4 ;  /* 0x0000000420003986 */ /* 0x0003e2000c101120 */
[----:B------:R-:W-:Y:S01]  /*94660*/  ISETP.LT.AND P3, PT, R15, UR5, !P4 ;  /* 0x000000050f007c0c */ /* 0x000fe2000e761270 */
[----:B------:R-:W-:Y:S02]  /*94670*/  ULDC UR5, c[0x0][0x228] ;  /* 0x00008a0000057ab9 */ /* 0x000fe40000000800 */
[----:B0-----:R-:W4:Y:S01]  /*94680*/  LDL.LU.64 R22, [R1+0xf00] ;  /* 0x000f000001167983 */ /* 0x001f220000300a00 */
[----:B------:R-:W-:Y:S01]  /*94690*/  ISETP.LT.AND P2, PT, R54, UR4, !P4 ;  /* 0x0000000436007c0c */ /* 0x000fe2000e741270 */
[----:B------:R-:W-:-:S02]  /*946a0*/  ULDC UR4, c[0x0][0x228] ;  /* 0x00008a0000047ab9 */ /* 0x000fc40000000800 */
[----:B------:R0:W-:Y:S01]  /*946b0*/  @P6 STG.E.U8 desc[UR32][R24.64], R3 ;  /* 0x0000000318006986 */ /* 0x0001e2000c101120 */
[----:B------:R-:W-:Y:S01]  /*946c0*/  ISETP.LT.AND P6, PT, R55, UR5, !P4 ;  /* 0x0000000537007c0c */ /* 0x000fe2000e7c1270 */
[----:B------:R-:W-:Y:S02]  /*946d0*/  ULDC UR5, c[0x0][0x228] ;  /* 0x00008a0000057ab9 */ /* 0x000fe40000000800 */
[----:B-1----:R-:W4:Y:S01]  /*946e0*/  LDL.LU.64 R18, [R1+0xef0] ;  /* 0x000ef00001127983 */ /* 0x002f220000300a00 */
[----:B------:R-:W-:-:S03]  /*946f0*/  PRMT R8, R9, 0x7772, RZ ;  /* 0x0000777209087816 */ /* 0x000fc600000000ff */
[----:B------:R-:W4:Y:S01]  /*94700*/  LDL.LU.64 R32, [R1+0xee8] ;  /* 0x000ee80001207983 */ /* 0x000f220000300a00 */
[----:B------:R-:W-:Y:S02]  /*94710*/  PRMT R7, R9, 0x7773, RZ ;  /* 0x0000777309077816 */ /* 0x000fe400000000ff */
[C---:B------:R-:W-:Y:S01]  /*94720*/  PRMT R2, R58.reuse, 0x7770, RZ ;  /* 0x000077703a027816 */ /* 0x040fe200000000ff */
[----:B------:R-:W-:Y:S01]  /*94730*/  @P1 STG.E.U8 desc[UR32][R40.64], R8 ;  /* 0x0000000828001986 */ /* 0x000fe2000c101120 */
[----:B------:R-:W-:-:S03]  /*94740*/  PRMT R0, R58, 0x7771, RZ ;  /* 0x000077713a007816 */ /* 0x000fc600000000ff */
[----:B0-----:R-:W4:Y:S04]  /*94750*/  LDL.LU.64 R24, [R1+0xee0] ;  /* 0x000ee00001187983 */ /* 0x001f280000300a00 */
[----:B------:R0:W-:Y:S04]  /*94760*/  @P3 STG.E.U8 desc[UR32][R20.64], R7 ;  /* 0x0000000714003986 */ /* 0x0001e8000c101120 */
[----:B0-----:R-:W4:Y:S01]  /*94770*/  LDL.LU.64 R20, [R1+0xed8] ;  /* 0x000ed80001147983 */ /* 0x001f220000300a00 */
[C---:B------:R-:W-:Y:S02]  /*94780*/  PRMT R6, R58.reuse, 0x7772, RZ ;  /* 0x000077723a067816 */ /* 0x040fe400000000ff */
[----:B------:R-:W-:Y:S01]  /*94790*/  PRMT R5, R58, 0x7773, RZ ;  /* 0x000077733a057816 */ /* 0x000fe200000000ff */
[----:B--2---:R-:W-:Y:S04]  /*947a0*/  @P2 STG.E.U8 desc[UR32][R16.64], R2 ;  /* 0x0000000210002986 */ /* 0x004fe8000c101120 */
[----:B---3--:R0:W-:Y:S04]  /*947b0*/  @P6 STG.E.U8 desc[UR32][R12.64], R0 ;  /* 0x000000000c006986 */ /* 0x0081e8000c101120 */
[----:B0-----:R-:W2:Y:S04]  /*947c0*/  LDL.LU.64 R12, [R1+0xec0] ;  /* 0x000ec000010c7983 */ /* 0x001ea80000300a00 */
[----:B------:R-:W3:Y:S04]  /*947d0*/  LDL.LU R58, [R1+0x2dc] ;  /* 0x0002dc00013a7983 */ /* 0x000ee80000300800 */
[----:B------:R-:W2:Y:S04]  /*947e0*/  LDL.LU.64 R40, [R1+0xed0] ;  /* 0x000ed00001287983 */ /* 0x000ea80000300a00 */
[----:B------:R-:W2:Y:S01]  /*947f0*/  LDL.LU.64 R16, [R1+0xeb8] ;  /* 0x000eb80001107983 */ /* 0x000ea20000300a00 */
[----:B------:R-:W-:Y:S01]  /*94800*/  ISETP.LT.AND P1, PT, R36, UR4, !P4 ;  /* 0x0000000424007c0c */ /* 0x000fe2000e721270 */
[----:B------:R-:W-:Y:S01]  /*94810*/  ULDC UR4, c[0x0][0x228] ;  /* 0x00008a0000047ab9 */ /* 0x000fe20000000800 */
[----:B------:R-:W-:Y:S01]  /*94820*/  ISETP.LT.AND P2, PT, R48, UR5, !P4 ;  /* 0x0000000530007c0c */ /* 0x000fe2000e741270 */
[----:B------:R-:W-:Y:S01]  /*94830*/  ULDC UR5, c[0x0][0x228] ;  /* 0x00008a0000057ab9 */ /* 0x000fe20000000800 */
[----:B------:R-:W-:Y:S01]  /*94840*/  ISETP.LT.AND P6, PT, R28, UR4, !P4 ;  /* 0x000000041c007c0c */ /* 0x000fe2000e7c1270 */
[----:B------:R-:W-:-:S02]  /*94850*/  ULDC UR4, c[0x0][0x228] ;  /* 0x00008a0000047ab9 */ /* 0x000fc40000000800 */
[----:B------:R-:W-:Y:S01]  /*94860*/  ISETP.LT.AND P3, PT, R61, UR4, !P4 ;  /* 0x000000043d007c0c */ /* 0x000fe2000e761270 */
[----:B------:R-:W-:Y:S01]  /*94870*/  ULDC UR4, c[0x0][0x228] ;  /* 0x00008a0000047ab9 */ /* 0x000fe20000000800 */
[----:B----4-:R-:W-:-:S04]  /*94880*/  PRMT R3, R59, 0x7770, RZ ;  /* 0x000077703b037816 */ /* 0x010fc800000000ff */
[----:B------:R-:W-:Y:S01]  /*94890*/  @P1 STG.E.U8 desc[UR32][R22.64], R6 ;  /* 0x0000000616001986 */ /* 0x000fe2000c101120 */
[----:B------:R-:W-:Y:S01]  /*948a0*/  ISETP.LT.AND P1, PT, R11, UR4, !P4 ;  /* 0x000000040b007c0c */ /* 0x000fe2000e721270 */
[----:B------:R-:W-:Y:S02]  /*948b0*/  ULDC UR4, c[0x0][0x228] ;  /* 0x00008a0000047ab9 */ /* 0x000fe40000000800 */
[----:B------:R-:W-:Y:S01]  /*948c0*/  @P6 STG.E.U8 desc[UR32][R18.64], R5 ;  /* 0x0000000512006986 */ /* 0x000fe2000c101120 */
[----:B------:R-:W-:Y:S01]  /*948d0*/  ISETP.LT.AND P6, PT, R53, UR5, !P4 ;  /* 0x0000000535007c0c */ /* 0x000fe2000e7c1270 */
[----:B------:R-:W-:Y:S02]  /*948e0*/  ULDC UR5, c[0x0][0x228] ;  /* 0x00008a0000057ab9 */ /* 0x000fe40000000800 */
[----:B------:R0:W-:Y:S01]  /*948f0*/  @P2 STG.E.U8 desc[UR32][R32.64], R3 ;  /* 0x0000000320002986 */ /* 0x0001e2000c101120 */
[C---:B------:R-:W-:Y:S02]  /*94900*/  PRMT R0, R59.reuse, 0x7771, RZ ;  /* 0x000077713b007816 */ /* 0x040fe400000000ff */
[----:B------:R-:W-:-:S02]  /*94910*/  PRMT R4, R59, 0x7772, RZ ;  /* 0x000077723b047816 */ /* 0x000fc400000000ff */
[----:B------:R-:W-:Y:S01]  /*94920*/  PRMT R2, R59, 0x7773, RZ ;  /* 0x000077733b027816 */ /* 0x000fe200000000ff */
[----:B------:R-:W-:Y:S04]  /*94930*/  @P3 STG.E.U8 desc[UR32][R24.64], R0 ;  /* 0x0000000018003986 */ /* 0x000fe8000c101120 */
[----:B0-----:R-:W4:Y:S04]  /*94940*/  LDL.LU.64 R32, [R1+0xeb0] ;  /* 0x000eb00001207983 */ /* 0x001f280000300a00 */
[----:B------:R-:W4:Y:S04]  /*94950*/  LDL.LU R59, [R1+0x27c] ;  /* 0x00027c00013b7983 */ /* 0x000f280000300800 */
[----:B------:R0:W-:Y:S01]  /*94960*/  @P1 STG.E.U8 desc[UR32][R20.64], R4 ;  /* 0x0000000414001986 */ /* 0x0001e2000c101120 */
[----:B------:R-:W-:Y:S01]  /*94970*/  ISETP.LT.AND P2, PT, R56, UR4, !P4 ;  /* 0x0000000438007c0c */ /* 0x000fe2000e741270 */
[----:B------:R-:W-:Y:S01]  /*94980*/  ULDC UR4, c[0x0][0x228] ;  /* 0x00008a0000047ab9 */ /* 0x000fe20000000800 */
[----:B------:R-:W-:-:S02]  /*94990*/  ISETP.LT.AND P3, PT, R57, UR5, !P4 ;  /* 0x0000000539007c0c */ /* 0x000fc4000e761270 */
[C---:B---3--:R-:W-:Y:S01]  /*949a0*/  PRMT R3, R58.reuse, 0x7770, RZ ;  /* 0x000077703a037816 */ /* 0x048fe200000000ff */
[----:B0-----:R-:W3:Y:S01]  /*949b0*/  LDL.LU.64 R20, [R1+0xec8] ;  /* 0x000ec80001147983 */ /* 0x001ee20000300a00 */
[----:B------:R-:W-:Y:S01]  /*949c0*/  VIADD R0, R29, 0x31 ;  /* 0x000000311d007836 */ /* 0x000fe20000000000 */
[C---:B------:R-:W-:Y:S01]  /*949d0*/  PRMT R5, R58.reuse, 0x7773, RZ ;  /* 0x000077733a057816 */ /* 0x040fe200000000ff */
[----:B------:R-:W-:Y:S01]  /*949e0*/  ULDC UR5, c[0x0][0x228] ;  /* 0x00008a0000057ab9 */ /* 0x000fe20000000800 */
[----:B------:R-:W3:Y:S04]  /*949f0*/  LDL.LU.64 R18, [R1+0xea8] ;  /* 0x000ea80001127983 */ /* 0x000ee80000300a00 */
[----:B--2---:R0:W-:Y:S04]  /*94a00*/  @P6 STG.E.U8 desc[UR32][R12.64], R2 ;  /* 0x000000020c006986 */ /* 0x0041e8000c101120 */
[----:B------:R-:W2:Y:S04]  /*94a10*/  LDL.LU.64 R24, [R1+0xea0] ;  /* 0x000ea00001187983 */ /* 0x000ea80000300a00 */
[----:B0-----:R-:W2:Y:S01]  /*94a20*/  LDL.LU.64 R12, [R1+0xe98] ;  /* 0x000e9800010c7983 */ /* 0x001ea20000300a00 */
[----:B------:R-:W-:-:S03]  /*94a30*/  PRMT R2, R58, 0x7771, RZ ;  /* 0x000077713a027816 */ /* 0x000fc600000000ff */
[----:B------:R-:W-:Y:S04]  /*94a40*/  @P2 STG.E.U8 desc[UR32][R40.64], R3 ;  /* 0x0000000328002986 */ /* 0x000fe8000c101120 */
[----:B------:R0:W-:Y:S04]  /*94a50*/  @P3 STG.E.U8 desc[UR32][R16.64], R2 ;  /* 0x0000000210003986 */ /* 0x0001e8000c101120 */
[----:B0-----:R-:W2:Y:S01]  /*94a60*/  LDL.LU.64 R16, [R1+0xe88] ;  /* 0x000e880001107983 */ /* 0x001ea20000300a00 */
[----:B------:R-:W-:Y:S01]  /*94a70*/  ISETP.LT.AND P6, PT, R60, UR4, !P4 ;  /* 0x000000043c007c0c */ /* 0x000fe2000e7c1270 */
[----:B------:R-:W-:Y:S01]  /*94a80*/  ULDC UR4, c[0x0][0x228] ;  /* 0x00008a0000047ab9 */ /* 0x000fe20000000800 */
[----:B------:R-:W-:-:S02]  /*94a90*/  ISETP.GE.AND P1, PT, R0, UR23, PT ;  /* 0x0000001700007c0c */ /* 0x000fc4000bf26270 */
[----:B------:R-:W-:Y:S02]  /*94aa0*/  PRMT R0, R58, 0x7772, RZ ;  /* 0x000077723a007816 */ /* 0x000fe400000000ff */
[----:B------:R-:W2:Y:S01]  /*94ab0*/  LDL.LU R58, [R1+0x2cc] ;  /* 0x0002cc00013a7983 */ /* 0x000ea20000300800 */
[----:B------:R-:W-:Y:S01]  /*94ac0*/  ISETP.LT.AND P4, PT, R50, UR4, !P4 ;  /* 0x0000000432007c0c */ /* 0x000fe2000e781270 */
[----:B------:R-:W-:Y:S01]  /*94ad0*/  ULDC UR4, c[0x0][0x228] ;  /* 0x00008a0000047ab9 */ /* 0x000fe20000000800 */
[----:B------:R-:W-:Y:S01]  /*94ae0*/  ISETP.LT.AND P2, PT, R52, UR5, !P0 ;  /* 0x0000000534007c0c */ /* 0x000fe2000c741270 */
[----:B------:R-:W2:Y:S01]  /*94af0*/  LDL.LU.64 R22, [R1+0xe90] ;  /* 0x000e900001167983 */ /* 0x000ea20000300a00 */
[----:B------:R-:W-:Y:S01]  /*94b00*/  ISETP.LT.AND P3, PT, R51, UR4, !P0 ;  /* 0x0000000433007c0c */ /* 0x000fe2000c761270 */
[----:B------:R-:W-:Y:S01]  /*94b10*/  ULDC UR4, c[0x0][0x228] ;  /* 0x00008a0000047ab9 */ /* 0x000fe20000000800 */
[C---:B----4-:R-:W-:Y:S01]  /*94b20*/  PRMT R4, R59.reuse, 0x7770, RZ ;  /* 0x000077703b047816 */ /* 0x050fe200000000ff */
[----:B------:R0:W-:Y:S01]  /*94b30*/  @P6 STG.E.U8 desc[UR32][R32.64], R0 ;  /* 0x0000000020006986 */ /* 0x0001e2000c101120 */
[----:B------:R-:W-:Y:S01]  /*94b40*/  ISETP.LT.AND P6, PT, R44, UR6, !P0 ;  /* 0x000000062c007c0c */ /* 0x000fe2000c7c1270 */
[----:B------:R-:W-:Y:S01]  /*94b50*/  ULDC UR5, c[0x0][0x228] ;  /* 0x00008a0000057ab9 */ /* 0x000fe20000000800 */
[C---:B------:R-:W-:Y:S01]  /*94b60*/  PRMT R3, R59.reuse, 0x7771, RZ ;  /* 0x000077713b037816 */ /* 0x040fe200000000ff */
[----:B------:R-:W4:Y:S01]  /*94b70*/  LDL.LU.64 R40, [R1+0xe80] ;  /* 0x000e800001287983 */ /* 0x000f220000300a00 */
[----:B------:R-:W-:Y:S01]  /*94b80*/  PRMT R2, R59, 0x7772, RZ ;  /* 0x000077723b027816 */ /* 0x000fe200000000ff */
[----:B------:R-:W-:-:S02]  /*94b90*/  ULDC UR6, c[0x0][0x228] ;  /* 0x00008a0000067ab9 */ /* 0x000fc40000000800 */
[----:B0-----:R-:W4:Y:S01]  /*94ba0*/  LDL.LU.64 R32, [R1+0xe78] ;  /* 0x000e780001207983 */ /* 0x001f220000300a00 */
[----:B------:R-:W-:-:S03]  /*94bb0*/  PRMT R0, R59, 0x7773, RZ ;  /* 0x000077733b007816 */ /* 0x000fc600000000ff */
[----:B---3--:R0:W-:Y:S04]  /*94bc0*/  @P4 STG.E.U8 desc[UR32][R20.64], R5 ;  /* 0x0000000514004986 */ /* 0x0081e8000c101120 */
[----:B------:R-:W-:Y:S01]  /*94bd0*/  @P2 STG.E.U8 desc[UR32][R18.64], R4 ;  /* 0x0000000412002986 */ /* 0x000fe2000c101120 */
[----:B------:R-:W-:Y:S01]  /*94be0*/  ISETP.LT.AND P4, PT, R15, UR4, !P0 ;  /* 0x000000040f007c0c */ /* 0x000fe2000c781270 */
[----:B------:R-:W-:Y:S02]  /*94bf0*/  ULDC UR4, c[0x0][0x228] ;  /* 0x00008a0000047ab9 */ /* 0x000fe40000000800 */
[----:B0-----:R-:W3:Y:S04]  /*94c00*/  LDL.LU.64 R20, [R1+0xe68] ;  /* 0x000e680001147983 */ /* 0x001ee80000300a00 */
[----:B------:R-:W3:Y:S04]  /*94c10*/  LDL.LU R59, [R1+0x26c] ;  /* 0x00026c00013b7983 */ /* 0x000ee80000300800 */
[----:B--2---:R-:W-:Y:S04]  /*94c20*/  @P3 STG.E.U8 desc[UR32][R24.64], R3 ;  /* 0x0000000318003986 */ /* 0x004fe8000c101120 */
[----:B------:R0:W-:Y:S04]  /*94c30*/  @P6 STG.E.U8 desc[UR32][R12.64], R2 ;  /* 0x000000020c006986 */ /* 0x0001e8000c101120 */
[----:B0-----:R-:W2:Y:S04]  /*94c40*/  LDL.LU.64 R12, [R1+0xe60] ;  /* 0x000e6000010c7983 */ /* 0x001ea80000300a00 */
[----:B------:R-:W2:Y:S04]  /*94c50*/  LDL.LU.64 R18, [R1+0xe70] ;  /* 0x000e700001127983 */ /* 0x000ea80000300a00 */
[----:B------:R0:W-:Y:S04]  /*94c60*/  @P4 STG.E.U8 desc[UR32][R16.64], R0 ;  /* 0x0000000010004986 */ /* 0x0001e8000c101120 */
[----:B------:R-:W2:Y:S04]  /*94c70*/  LDL.LU.64 R24, [R1+0xe58] ;  /* 0x000e580001187983 */ /* 0x000ea80000300a00 */
[----:B0-----:R-:W2:Y:S01]  /*94c80*/  LDL.LU.64 R16, [R1+0xe48] ;  /* 0x000e480001107983 */ /* 0x001ea20000300a00 */
[----:B------:R-:W-:Y:S01]  /*94c90*/  ISETP.LT.AND P6, PT, R54, UR4, !P0 ;  /* 0x0000000436007c0c */ /* 0x000fe2000c7c1270 */
[----:B------:R-:W-:-:S02]  /*94ca0*/  ULDC UR4, c[0x0][0x228] ;  /* 0x00008a0000047ab9 */ /* 0x000fc40000000800 */
[----:B------:R-:W-:Y:S01]  /*94cb0*/  ISETP.LT.AND P3, PT, R55, UR4, !P0 ;  /* 0x0000000437007c0c */ /* 0x000fe2000c761270 */
[----:B------:R-:W-:Y:S01]  /*94cc0*/  ULDC UR4, c[0x0][0x228] ;  /* 0x00008a0000047ab9 */ /* 0x000fe20000000800 */
[----:B------:R-:W-:Y:S02]  /*94cd0*/  PRMT R4, R58, 0x7770, RZ ;  /* 0x000077703a047816 */ /* 0x000fe400000000ff */
[----:B------:R-:W-:Y:S01]  /*94ce0*/  ISETP.LT.AND P2, PT, R36, UR5, !P0 ;  /* 0x0000000524007c0c */ /* 0x000fe2000c741270 */
[----:B------:R-:W-:Y:S01]  /*94cf0*/  ULDC UR5, c[0x0][0x228] ;  /* 0x00008a0000057ab9 */ /* 0x000fe20000000800 */
[----:B------:R-:W-:Y:S02]  /*94d00*/  PRMT R3, R58, 0x7771, RZ ;  /* 0x000077713a037816 */ /* 0x000fe400000000ff */
[----:B------:R-:W-:Y:S01]  /*94d10*/  ISETP.LT.AND P4, PT, R28, UR4, !P0 ;  /* 0x000000041c007c0c */ /* 0x000fe2000c781270 */
[----:B------:R-:W-:Y:S01]  /*94d20*/  ULDC UR4, c[0x0][0x228] ;  /* 0x00008a0000047ab9 */ /* 0x000fe20000000800 */
[----:B------:R-:W-:Y:S01]  /*94d30*/  @P6 STG.E.U8 desc[UR32][R22.64], R4 ;  /* 0x0000000416006986 */ /* 0x000fe2000c101120 */
[----:B------:R-:W-:-:S03]  /*94d40*/  PRMT R2, R58, 0x7772, RZ ;  /* 0x000077723a027816 */ /* 0x000fc600000000ff */
[----:B----4-:R0:W-:Y:S01]  /*94d50*/  @P3 STG.E.U8 desc[UR32][R40.64], R3 ;  /* 0x0000000328003986 */ /* 0x0101e2000c101120 */
[----:B------:R-:W-:Y:S01]  /*94d60*/  ISETP.LT.AND P3, PT, R48, UR4, !P0 ;  /* 0x0000000430007c0c */ /* 0x000fe2000c761270 */
[----:B------:R-:W-:Y:S01]  /*94d70*/  ULDC UR4, c[0x0][0x228] ;  /* 0x00008a0000047ab9 */ /* 0x000fe20000000800 */
[----:B------:R-:W-:Y:S01]  /*94d80*/  PRMT R0, R58, 0x7773, RZ ;  /* 0x000077733a007816 */ /* 0x000fe200000000ff */
[----:B------:R1:W-:Y:S04]  /*94d90*/  @P2 STG.E.U8 desc[UR32][R32.64], R2 ;  /* 0x0000000220002986 */ /* 0x0003e8000c101120 */
[----:B------:R-:W4:Y:S01]  /*94da0*/  LDL.LU R58, [R1+0x2bc] ;  /* 0x0002bc00013a7983 */ /* 0x000f220000300800 */
[----:B------:R-:W-:Y:S01]  /*94db0*/  ISETP.LT.AND P2, PT, R61, UR4, !P0 ;  /* 0x000000043d007c0c */ /* 0x000fe2000c741270 */
[----:B------:R-:W-:Y:S01]  /*94dc0*/  ULDC UR4, c[0x0][0x228] ;  /* 0x00008a0000047ab9 */ /* 0x000fe20000000800 */
[----:B------:R-:W-:Y:S01]  /*94dd0*/  ISETP.LT.AND P6, PT, R11, UR5, !P0 ;  /* 0x000000050b007c0c */ /* 0x000fe2000c7c1270 */
[----:B0-----:R-:W4:Y:S01]  /*94de0*/  LDL.LU.64 R40, [R1+0xe50] ;  /* 0x000e500001287983 */ /* 0x001f220000300a00 */
[----:B------:R-:W-:-:S03]  /*94df0*/  ULDC UR5, c[0x0][0x228] ;  /* 0x00008a0000057ab9 */ /* 0x000fc60000000800 */
[----:B---3--:R0:W-:Y:S01]  /*94e00*/  @P4 STG.E.U8 desc[UR32][R20.64], R0 ;  /* 0x0000000014004986 */ /* 0x0081e2000c101120 */
[----:B-1----:R-:W-:Y:S02]  /*94e10*/  PRMT R2, R59, 0x7770, RZ ;  /* 0x000077703b027816 */ /* 0x002fe400000000ff */
[----:B------:R-:W-:Y:S01]  /*94e20*/  ISETP.LT.AND P4, PT, R53, UR4, !P0 ;  /* 0x0000000435007c0c */ /* 0x000fe2000c781270 */
[----:B------:R-:W-:Y:S01]  /*94e30*/  ULDC UR4, c[0x0][0x228] ;  /* 0x00008a0000047ab9 */ /* 0x000fe20000000800 */
[----:B------:R-:W-:Y:S01]  /*94e40*/  PRMT R3, R59, 0x7771, RZ ;  /* 0x000077713b037816 */ /* 0x000fe200000000ff */
[----:B0-----:R-:W-:Y:S01]  /*94e50*/  VIADD R0, R29, 0x32 ;  /* 0x000000321d007836 */ /* 0x001fe20000000000 */
[----:B--2---:R0:W-:Y:S04]  /*94e60*/  @P3 STG.E.U8 desc[UR32][R12.64], R2 ;  /* 0x000000020c003986 */ /* 0x0041e8000c101120 */
[----:B------:R-:W-:-:S02]  /*94e70*/  ISETP.GE.AND P3, PT, R0, UR21, PT ;  /* 0x0000001500007c0c */ /* 0x000fc4000bf66270 */
[C---:B------:R-:W-:Y:S01]  /*94e80*/  PRMT R0, R59.reuse, 0x7773, RZ ;  /* 0x000077733b007816 */ /* 0x040fe200000000ff */
[----:B0-----:R-:W2:Y:S01]  /*94e90*/  LDL.LU.64 R12, [R1+0xe40] ;  /* 0x000e4000010c7983 */ /* 0x001ea20000300a00 */
[----:B------:R-:W-:-:S03]  /*94ea0*/  PRMT R2, R59, 0x7772, RZ ;  /* 0x000077723b027816 */ /* 0x000fc600000000ff */
[----:B------:R-:W3:Y:S04]  /*94eb0*/  LDL.LU.64 R32, [R1+0xe38] ;  /* 0x000e380001207983 */ /* 0x000ee80000300a00 */
[----:B------:R-:W3:Y:S04]  /*94ec0*/  LDL.LU.64 R20, [R1+0xe30] ;  /* 0x000e300001147983 */ /* 0x000ee80000300a00 */
[----:B------:R-:W3:Y:S04]  /*94ed0*/  LDL.LU R59, [R1+0x340] ;  /* 0x00034000013b7983 */ /* 0x000ee80000300800 */
[----:B------:R-:W-:Y:S04]  /*94ee0*/  @P2 STG.E.U8 desc[UR32][R18.64], R3 ;  /* 0x0000000312002986 */ /* 0x000fe8000c101120 */
[----:B------:R-:W-:Y:S04]  /*94ef0*/  @P6 STG.E.U8 desc[UR32][R24.64], R2 ;  /* 0x0000000218006986 */ /* 0x000fe8000c101120 */
[----:B------:R0:W-:Y:S04]  /*94f00*/  @P4 STG.E.U8 desc[UR32][R16.64], R0 ;  /* 0x0000000010004986 */ /* 0x0001e8000c101120 */
[----:B0-----:R-:W3:Y:S04]  /*94f10*/  LDL.LU.64 R16, [R1+0xe28] ;  /* 0x000e280001107983 */ /* 0x001ee80000300a00 */
[----:B------:R-:W3:Y:S01]  /*94f20*/  LDL.LU.64 R24, [R1+0xe20] ;  /* 0x000e200001187983 */ /* 0x000ee20000300a00 */
[----:B------:R-:W-:Y:S01]  /*94f30*/  ISETP.LT.AND P2, PT, R56, UR4, !P0 ;  /* 0x0000000438007c0c */ /* 0x000fe2000c741270 */
[----:B------:R-:W-:-:S02]  /*94f40*/  ULDC UR4, c[0x0][0x228] ;  /* 0x00008a0000047ab9 */ /* 0x000fc40000000800 */
[----:B------:R-:W-:Y:S01]  /*94f50*/  ISETP.LT.AND P4, PT, R57, UR4, !P0 ;  /* 0x0000000439007c0c */ /* 0x000fe2000c781270 */
[----:B------:R-:W-:Y:S01]  /*94f60*/  ULDC UR4, c[0x0][0x228] ;  /* 0x00008a0000047ab9 */ /* 0x000fe20000000800 */
[----:B------:R-:W-:Y:S01]  /*94f70*/  ISETP.LT.AND P6, PT, R60, UR5, !P0 ;  /* 0x000000053c007c0c */ /* 0x000fe2000c7c1270 */
[----:B------:R-:W3:Y:S01]  /*94f80*/  LDL.LU.64 R22, [R1+0xe18] ;  /* 0x000e180001167983 */ /* 0x000ee20000300a00 */
[----:B------:R-:W-:Y:S01]  /*94f90*/  ISETP.LT.AND P0, PT, R50, UR4, !P0 ;  /* 0x0000000432007c0c */ /* 0x000fe2000c701270 */
[----:B------:R-:W-:Y:S01]  /*94fa0*/  ULDC UR4, c[0x0][0x228] ;  /* 0x00008a0000047ab9 */ /* 0x000fe20000000800 */
[C---:B----4-:R-:W-:Y:S01]  /*94fb0*/  PRMT R4, R58.reuse, 0x7770, RZ ;  /* 0x000077703a047816 */ /* 0x050fe200000000ff */
[----:B------:R-:W4:Y:S01]  /*94fc0*/  LDL.LU.64 R18, [R1+0xe10] ;  /* 0x000e100001127983 */ /* 0x000f220000300a00 */
[C---:B------:R-:W-:Y:S01]  /*94fd0*/  PRMT R3, R58.reuse, 0x7771, RZ ;  /* 0x000077713a037816 */ /* 0x040fe200000000ff */
[----:B------:R-:W-:Y:S01]  /*94fe0*/  ULDC UR5, c[0x0][0x228] ;  /* 0x00008a0000057ab9 */ /* 0x000fe20000000800 */
[----:B------:R-:W-:-:S02]  /*94ff0*/  PRMT R2, R58, 0x7772, RZ ;  /* 0x000077723a027816 */ /* 0x000fc400000000ff */
[----:B------:R-:W-:Y:S02]  /*95000*/  PRMT R0, R58, 0x7773, RZ ;  /* 0x000077733a007816 */ /* 0x000fe400000000ff */
[----:B------:R-:W4:Y:S04]  /*95010*/  LDL.LU R58, [R1+0x330] ;  /* 0x00033000013a7983 */ /* 0x000f280000300800 */
[----:B------:R-:W-:Y:S01]  /*95020*/  @P2 STG.E.U8 desc[UR32][R40.64], R4 ;  /* 0x0000000428002986 */ /* 0x000fe2000c101120 */
[----:B------:R-:W-:Y:S01]  /*95030*/  ISETP.LT.AND P2, PT, R52, UR4, !P5 ;  /* 0x0000000434007c0c */ /* 0x000fe2000ef41270 */
[----:B------:R-:W-:Y:S02]  /*95040*/  ULDC UR4, c[0x0][0x228] ;  /* 0x00008a0000047ab9 */ /* 0x000fe40000000800 */
[----:B--2---:R0:W-:Y:S04]  /*95050*/  @P4 STG.E.U8 desc[UR32][R12.64], R3 ;  /* 0x000000030c004986 */ /* 0x0041e8000c101120 */
[----:B---3--:R1:W-:Y:S04]  /*95060*/  @P6 STG.E.U8 desc[UR32][R32.64], R2 ;  /* 0x0000000220006986 */ /* 0x0083e8000c101120 */
[----:B0-----:R-:W2:Y:S04]  /*95070*/  LDL.LU.64 R12, [R1+0xe08] ;  /* 0x000e0800010c7983 */ /* 0x001ea80000300a00 */
[----:B------:R0:W-:Y:S01]  /*95080*/  @P0 STG.E.U8 desc[UR32][R20.64], R0 ;  /* 0x0000000014000986 */ /* 0x0001e2000c101120 */
[----:B-1----:R-:W-:-:S03]  /*95090*/  PRMT R2, R59, 0x7770, RZ ;  /* 0x000077703b027816 */ /* 0x002fc600000000ff */
[----:B0-----:R-:W3:Y:S04]  /*950a0*/  LDL.LU.64 R20, [R1+0xe00] ;  /* 0x000e000001147983 */ /* 0x001ee80000300a00 */
[----:B------:R-:W3:Y:S04]  /*950b0*/  LDL.LU.64 R40, [R1+0xdf8] ;  /* 0x000df80001287983 */ /* 0x000ee80000300a00 */
[----:B------:R0:W-:Y:S01]  /*950c0*/  @P2 STG.E.U8 desc[UR32][R16.64], R2 ;  /* 0x0000000210002986 */ /* 0x0001e2000c101120 */
[----:B------:R-:W-:Y:S01]  /*950d0*/  ISETP.LT.AND P4, PT, R51, UR5, !P5 ;  /* 0x0000000533007c0c */ /* 0x000fe2000ef81270 */
[----:B------:R-:W-:-:S02]  /*950e0*/  ULDC UR5, c[0x0][0x228] ;  /* 0x00008a0000057ab9 */ /* 0x000fc40000000800 */
[----:B0-----:R-:W3:Y:S01]  /*950f0*/  LDL.LU.64 R16, [R1+0xdf0] ;  /* 0x000df00001107983 */ /* 0x001ee20000300a00 */
[----:B------:R-:W-:-:S03]  /*95100*/  PRMT R0, R59, 0x7771, RZ ;  /* 0x000077713b007816 */ /* 0x000fc600000000ff */
[----:B------:R-:W3:Y:S06]  /*95110*/  LDL.LU R9, [R1+0x250] ;  /* 0x0002500001097983 */ /* 0x000eec0000300800 */
[----:B------:R0:W-:Y:S04]  /*95120*/  @P4 STG.E.U8 desc[UR32][R24.64], R0 ;  /* 0x0000000018004986 */ /* 0x0001e8000c101120 */
[----:B------:R-:W3:Y:S04]  /*95130*/  LDL.LU.64 R32, [R1+0xde8] ;  /* 0x000de80001207983 */ /* 0x000ee80000300a00 */
        /* <DEDUP_REMOVED lines=8> */
[----:B------:R-:W-:Y:S02]  /*951c0*/  PRMT R2, R59, 0x7773, RZ ;  /* 0x000077733b027816 */ /* 0x000fe400000000ff */
[----:B------:R-:W-:Y:S01]  /*951d0*/  ISETP.LT.AND P2, PT, R55, UR5, !P5 ;  /* 0x0000000537007c0c */ /* 0x000fe2000ef41270 */
[----:B------:R-:W-:Y:S02]  /*951e0*/  ULDC UR5, c[0x0][0x228] ;  /* 0x00008a0000057ab9 */ /* 0x000fe40000000800 */
[----:B------:R0:W-:Y:S01]  /*951f0*/  @P6 STG.E.U8 desc[UR32][R22.64], R0 ;  /* 0x0000000016006986 */ /* 0x0001e2000c101120 */
[----:B------:R-:W-:Y:S01]  /*95200*/  ISETP.LT.AND P6, PT, R36, UR4, !P5 ;  /* 0x0000000424007c0c */ /* 0x000fe2000efc1270 */
[----:B------:R-:W-:Y:S02]  /*95210*/  ULDC UR4, c[0x0][0x228] ;  /* 0x00008a0000047ab9 */ /* 0x000fe40000000800 */
[----:B----4-:R1:W-:Y:S01]  /*95220*/  @P0 STG.E.U8 desc[UR32][R18.64], R2 ;  /* 0x0000000212000986 */ /* 0x0103e2000c101120 */
[----:B------:R-:W-:Y:S01]  /*95230*/  ISETP.LT.AND P0, PT, R28, UR5, !P5 ;  /* 0x000000051c007c0c */ /* 0x000fe2000ef01270 */
[----:B------:R-:W-:Y:S01]  /*95240*/  ULDC UR5, c[0x0][0x228] ;  /* 0x00008a0000057ab9 */ /* 0x000fe20000000800 */
[----:B0-----:R-:W-:-:S02]  /*95250*/  PRMT R0, R58, 0x7770, RZ ;  /* 0x000077703a007816 */ /* 0x001fc400000000ff */
[----:B-1----:R-:W-:-:S03]  /*95260*/  PRMT R2, R58, 0x7771, RZ ;  /* 0x000077713a027816 */ /* 0x002fc600000000ff */
[----:B--2---:R0:W-:Y:S04]  /*95270*/  @P4 STG.E.U8 desc[UR32][R12.64], R0 ;  /* 0x000000000c004986 */ /* 0x0041e8000c101120 */
[----:B0-----:R-:W2:Y:S01]  /*95280*/  LDL.LU.64 R12, [R1+0xde0] ;  /* 0x000de000010c7983 */ /* 0x001ea20000300a00 */
[----:B------:R-:W-:-:S03]  /*95290*/  PRMT R0, R58, 0x7772, RZ ;  /* 0x000077723a007816 */ /* 0x000fc600000000ff */
[----:B---3--:R0:W-:Y:S04]  /*952a0*/  @P2 STG.E.U8 desc[UR32][R20.64], R2 ;  /* 0x0000000214002986 */ /* 0x0081e8000c101120 */
[----:B------:R1:W-:Y:S04]  /*952b0*/  @P6 STG.E.U8 desc[UR32][R40.64], R0 ;  /* 0x0000000028006986 */ /* 0x0003e8000c101120 */
[----:B0-----:R-:W3:Y:S01]  /*952c0*/  LDL.LU.64 R20, [R1+0xdd0] ;  /* 0x000dd00001147983 */ /* 0x001ee20000300a00 */
[----:B------:R-:W-:-:S03]  /*952d0*/  PRMT R2, R58, 0x7773, RZ ;  /* 0x000077733a027816 */ /* 0x000fc600000000ff */
[----:B------:R-:W4:Y:S04]  /*952e0*/  LDL.LU R59, [R1+0x320] ;  /* 0x00032000013b7983 */ /* 0x000f280000300800 */
[----:B------:R0:W-:Y:S04]  /*952f0*/  @P0 STG.E.U8 desc[UR32][R16.64], R2 ;  /* 0x0000000210000986 */ /* 0x0001e8000c101120 */
[----:B-1----:R-:W4:Y:S01]  /*95300*/  LDL.LU.64 R40, [R1+0xdc8] ;  /* 0x000dc80001287983 */ /* 0x002f220000300a00 */
[----:B------:R-:W-:Y:S01]  /*95310*/  ISETP.LT.AND P4, PT, R48, UR4, !P5 ;  /* 0x0000000430007c0c */ /* 0x000fe2000ef81270 */
[----:B------:R-:W-:-:S02]  /*95320*/  ULDC UR4, c[0x0][0x228] ;  /* 0x00008a0000047ab9 */ /* 0x000fc40000000800 */
[----:B0-----:R-:W4:Y:S01]  /*95330*/  LDL.LU.64 R16, [R1+0xdc0] ;  /* 0x000dc00001107983 */ /* 0x001f220000300a00 */
[----:B------:R-:W-:Y:S01]  /*95340*/  ISETP.LT.AND P2, PT, R61, UR4, !P5 ;  /* 0x000000043d007c0c */ /* 0x000fe2000ef41270 */
[----:B------:R-:W-:Y:S01]  /*95350*/  ULDC UR4, c[0x0][0x228] ;  /* 0x00008a0000047ab9 */ /* 0x000fe20000000800 */
[C---:B------:R-:W-:Y:S02]  /*95360*/  PRMT R0, R9.reuse, 0x7770, RZ ;  /* 0x0000777009007816 */ /* 0x040fe400000000ff */
[----:B------:R-:W-:-:S05]  /*95370*/  PRMT R2, R9, 0x7771, RZ ;  /* 0x0000777109027816 */ /* 0x000fca00000000ff */
[----:B------:R0:W-:Y:S04]  /*95380*/  @P4 STG.E.U8 desc[UR32][R32.64], R0 ;  /* 0x0000000020004986 */ /* 0x0001e8000c101120 */
[----:B------:R1:W-:Y:S04]  /*95390*/  @P2 STG.E.U8 desc[UR32][R24.64], R2 ;  /* 0x0000000218002986 */ /* 0x0003e8000c101120 */
[----:B0-----:R-:W4:Y:S04]  /*953a0*/  LDL.LU.64 R32, [R1+0xdb8] ;  /* 0x000db80001207983 */ /* 0x001f280000300a00 */
[----:B-1----:R-:W4:Y:S01]  /*953b0*/  LDL.LU.64 R24, [R1+0xdb0] ;  /* 0x000db00001187983 */ /* 0x002f220000300a00 */
[----:B------:R-:W-:Y:S01]  /*953c0*/  ISETP.LT.AND P0, PT, R11, UR4, !P5 ;  /* 0x000000040b007c0c */ /* 0x000fe2000ef01270 */
[----:B------:R-:W-:Y:S01]  /*953d0*/  ULDC UR4, c[0x0][0x228] ;  /* 0x00008a0000047ab9 */ /* 0x000fe20000000800 */
[----:B------:R-:W-:Y:S01]  /*953e0*/  ISETP.LT.AND P4, PT, R53, UR5, !P5 ;  /* 0x0000000535007c0c */ /* 0x000fe2000ef81270 */
[----:B------:R-:W4:Y:S01]  /*953f0*/  LDL.LU R58, [R1+0x310] ;  /* 0x00031000013a7983 */ /* 0x000f220000300800 */
[----:B------:R-:W-:Y:S01]  /*95400*/  PRMT R2, R9, 0x7772, RZ ;  /* 0x0000777209027816 */ /* 0x000fe200000000ff */
[----:B------:R-:W-:Y:S01]  /*95410*/  ULDC UR5, c[0x0][0x228] ;  /* 0x00008a0000057ab9 */ /* 0x000fe20000000800 */
[----:B------:R-:W-:Y:S01]  /*95420*/  ISETP.LT.AND P2, PT, R56, UR4, !P5 ;  /* 0x0000000438007c0c */ /* 0x000fe2000ef41270 */
[----:B------:R-:W-:Y:S01]  /*95430*/  VIADD R0, R29, 0x33 ;  /* 0x000000331d007836 */ /* 0x000fe20000000000 */
[----:B------:R-:W-:Y:S01]  /*95440*/  ISETP.LT.AND P6, PT, R57, UR5, !P5 ;  /* 0x0000000539007c0c */ /* 0x000fe2000efc1270 */
[----:B------:R-:W-:Y:S01]  /*95450*/  ULDC UR4, c[0x0][0x228] ;  /* 0x00008a0000047ab9 */ /* 0x000fe20000000800 */
[----:B------:R-:W-:Y:S01]  /*95460*/  PRMT R3, R9, 0x7773, RZ ;  /* 0x0000777309037816 */ /* 0x000fe200000000ff */
[----:B------:R-:W-:-:S02]  /*95470*/  ULDC UR5, c[0x0][0x228] ;  /* 0x00008a0000057ab9 */ /* 0x000fc40000000800 */
[----:B--2---:R0:W-:Y:S01]  /*95480*/  @P0 STG.E.U8 desc[UR32][R12.64], R2 ;  /* 0x000000020c000986 */ /* 0x0041e2000c101120 */
[----:B------:R-:W-:-:S03]  /*95490*/  ISETP.GE.AND P0, PT, R0, UR19, PT ;  /* 0x0000001300007c0c */ /* 0x000fc6000bf06270 */
[----:B0-----:R-:W2:Y:S04]  /*954a0*/  LDL.LU.64 R12, [R1+0xda8] ;  /* 0x000da800010c7983 */ /* 0x001ea80000300a00 */
[----:B---3--:R0:W-:Y:S01]  /*954b0*/  @P4 STG.E.U8 desc[UR32][R20.64], R3 ;  /* 0x0000000314004986 */ /* 0x0081e2000c101120 */
[C---:B----4-:R-:W-:Y:S02]  /*954c0*/  PRMT R0, R59.reuse, 0x7770, RZ ;  /* 0x000077703b007816 */ /* 0x050fe400000000ff */
[C---:B------:R-:W-:Y:S01]  /*954d0*/  PRMT R2, R59.reuse, 0x7771, RZ ;  /* 0x000077713b027816 */ /* 0x040fe200000000ff */
[----:B0-----:R-:W3:Y:S04]  /*954e0*/  LDL.LU.64 R20, [R1+0xda0] ;  /* 0x000da00001147983 */ /* 0x001ee80000300a00 */
[----:B------:R-:W4:Y:S04]  /*954f0*/  LDL.LU.64 R22, [R1+0xd98] ;  /* 0x000d980001167983 */ /* 0x000f280000300a00 */
[----:B------:R-:W4:Y:S04]  /*95500*/  LDL.LU.64 R18, [R1+0xd90] ;  /* 0x000d900001127983 */ /* 0x000f280000300a00 */
[----:B------:R-:W4:Y:S04]  /*95510*/  LDL.LU R9, [R1+0x300] ;  /* 0x0003000001097983 */ /* 0x000f280000300800 */
[----:B------:R-:W-:Y:S04]  /*95520*/  @P2 STG.E.U8 desc[UR32][R40.64], R0 ;  /* 0x0000000028002986 */ /* 0x000fe8000c101120 */
[----:B------:R0:W-:Y:S01]  /*95530*/  @P6 STG.E.U8 desc[UR32][R16.64], R2 ;  /* 0x0000000210006986 */ /* 0x0001e2000c101120 */
[----:B------:R-:W-:Y:S01]  /*95540*/  ISETP.LT.AND P4, PT, R60, UR4, !P5 ;  /* 0x000000043c007c0c */ /* 0x000fe2000ef81270 */
[----:B------:R-:W-:Y:S01]  /*95550*/  ULDC UR4, c[0x0][0x228] ;  /* 0x00008a0000047ab9 */ /* 0x000fe20000000800 */
[----:B------:R-:W-:Y:S01]  /*95560*/  ISETP.LT.AND P5, PT, R50, UR5, !P5 ;  /* 0x0000000532007c0c */ /* 0x000fe2000efa1270 */
[----:B------:R-:W-:Y:S01]  /*95570*/  ULDC UR5, c[0x0][0x228] ;  /* 0x00008a0000057ab9 */ /* 0x000fe20000000800 */
[----:B0-----:R-:W4:Y:S01]  /*95580*/  LDL.LU.64 R16, [R1+0xd88] ;  /* 0x000d880001107983 */ /* 0x001f220000300a00 */
[----:B------:R-:W-:-:S02]  /*95590*/  PRMT R0, R59, 0x7772, RZ ;  /* 0x000077723b007816 */ /* 0x000fc400000000ff */
[----:B------:R-:W-:-:S06]  /*955a0*/  PRMT R2, R59, 0x7773, RZ ;  /* 0x000077733b027816 */ /* 0x000fcc00000000ff */
[----:B------:R-:W-:Y:S04]  /*955b0*/  @P4 STG.E.U8 desc[UR32][R32.64], R0 ;  /* 0x0000000020004986 */ /* 0x000fe8000c101120 */
[----:B------:R0:W-:Y:S04]  /*955c0*/  @P5 STG.E.U8 desc[UR32][R24.64], R2 ;  /* 0x0000000218005986 */ /* 0x0001e8000c101120 */
[----:B0-----:R-:W4:Y:S01]  /*955d0*/  LDL.LU.64 R24, [R1+0xd80] ;  /* 0x000d800001187983 */ /* 0x001f220000300a00 */
[----:B------:R-:W-:Y:S01]  /*955e0*/  ISETP.LT.AND P6, PT, R52, UR4, !P1 ;  /* 0x0000000434007c0c */ /* 0x000fe2000cfc1270 */
[----:B------:R-:W-:Y:S01]  /*955f0*/  ULDC UR4, c[0x0][0x228] ;  /* 0x00008a0000047ab9 */ /* 0x000fe20000000800 */
[----:B------:R-:W-:Y:S01]  /*95600*/  ISETP.LT.AND P2, PT, R51, UR5, !P1 ;  /* 0x0000000533007c0c */ /* 0x000fe2000cf41270 */
[----:B------:R-:W-:Y:S01]  /*95610*/  ULDC UR5, c[0x0][0x228] ;  /* 0x00008a0000057ab9 */ /* 0x000fe20000000800 */
[----:B------:R-:W-:Y:S01]  /*95620*/  PRMT R0, R58, 0x7770, RZ ;  /* 0x000077703a007816 */ /* 0x000fe200000000ff */
[----:B------:R-:W4:Y:S01]  /*95630*/  LDL.LU.64 R40, [R1+0xd78] ;  /* 0x000d780001287983 */ /* 0x000f220000300a00 */
[----:B------:R-:W-:Y:S01]  /*95640*/  ISETP.LT.AND P5, PT, R44, UR4, !P1 ;  /* 0x000000042c007c0c */ /* 0x000fe2000cfa1270 */
[----:B------:R-:W-:Y:S01]  /*95650*/  ULDC UR4, c[0x0][0x228] ;  /* 0x00008a0000047ab9 */ /* 0x000fe20000000800 */
[----:B------:R-:W-:Y:S01]  /*95660*/  ISETP.LT.AND P4, PT, R15, UR5, !P1 ;  /* 0x000000050f007c0c */ /* 0x000fe2000cf81270 */
[----:B------:R-:W-:Y:S01]  /*95670*/  ULDC UR5, c[0x0][0x228] ;  /* 0x00008a0000057ab9 */ /* 0x000fe20000000800 */
[----:B------:R-:W-:-:S03]  /*95680*/  PRMT R2, R58, 0x7771, RZ ;  /* 0x000077713a027816 */ /* 0x000fc600000000ff */
[----:B--2---:R0:W-:Y:S01]  /*95690*/  @P6 STG.E.U8 desc[UR32][R12.64], R0 ;  /* 0x000000000c006986 */ /* 0x0041e2000c101120 */
[----:B------:R-:W-:Y:S01]  /*956a0*/  ISETP.LT.AND P6, PT, R54, UR4, !P1 ;  /* 0x0000000436007c0c */ /* 0x000fe2000cfc1270 */
[----:B------:R-:W-:Y:S02]  /*956b0*/  ULDC UR4, c[0x0][0x228] ;  /* 0x00008a0000047ab9 */ /* 0x000fe40000000800 */
[----:B0-----:R-:W2:Y:S01]  /*956c0*/  LDL.LU.64 R12, [R1+0xd70] ;  /* 0x000d7000010c7983 */ /* 0x001ea20000300a00 */
[----:B------:R-:W-:-:S03]  /*956d0*/  PRMT R0, R58, 0x7772, RZ ;  /* 0x000077723a007816 */ /* 0x000fc600000000ff */
[----:B------:R-:W2:Y:S04]  /*956e0*/  LDL.LU R59, [R1+0x2f0] ;  /* 0x0002f000013b7983 */ /* 0x000ea80000300800 */
[----:B---3--:R0:W-:Y:S04]  /*956f0*/  @P2 STG.E.U8 desc[UR32][R20.64], R2 ;  /* 0x0000000214002986 */ /* 0x0081e8000c101120 */
[----:B------:R-:W3:Y:S04]  /*95700*/  LDL.LU.64 R32, [R1+0xd68] ;  /* 0x000d680001207983 */ /* 0x000ee80000300a00 */
[----:B----4-:R1:W-:Y:S04]  /*95710*/  @P5 STG.E.U8 desc[UR32][R22.64], R0 ;  /* 0x0000000016005986 */ /* 0x0103e8000c101120 */
[----:B0-----:R-:W4:Y:S01]  /*95720*/  LDL.LU.64 R20, [R1+0xd58] ;  /* 0x000d580001147983 */ /* 0x001f220000300a00 */
[----:B------:R-:W-:-:S02]  /*95730*/  PRMT R2, R58, 0x7773, RZ ;  /* 0x000077733a027816 */ /* 0x000fc400000000ff */
[----:B-1----:R-:W-:-:S03]  /*95740*/  PRMT R0, R9, 0x7770, RZ ;  /* 0x0000777009007816 */ /* 0x002fc600000000ff */
[----:B------:R-:W-:Y:S04]  /*95750*/  @P4 STG.E.U8 desc[UR32][R18.64], R2 ;  /* 0x0000000212004986 */ /* 0x000fe8000c101120 */
[----:B------:R0:W-:Y:S01]  /*95760*/  @P6 STG.E.U8 desc[UR32][R16.64], R0 ;  /* 0x0000000010006986 */ /* 0x0001e2000c101120 */
[----:B------:R-:W-:Y:S01]  /*95770*/  ISETP.LT.AND P2, PT, R55, UR5, !P1 ;  /* 0x0000000537007c0c */ /* 0x000fe2000cf41270 */
[----:B------:R-:W-:Y:S02]  /*95780*/  ULDC UR5, c[0x0][0x228] ;  /* 0x00008a0000057ab9 */ /* 0x000fe40000000800 */
[----:B0-----:R-:W4:Y:S01]  /*95790*/  LDL.LU.64 R16, [R1+0xd60] ;  /* 0x000d600001107983 */ /* 0x001f220000300a00 */
[----:B------:R-:W-:-:S09]  /*957a0*/  PRMT R2, R9, 0x7771, RZ ;  /* 0x0000777109027816 */ /* 0x000fd200000000ff */
[----:B------:R0:W-:Y:S04]  /*957b0*/  @P2 STG.E.U8 desc[UR32][R24.64], R2 ;  /* 0x0000000218002986 */ /* 0x0001e8000c101120 */
[----:B0-----:R-:W4:Y:S01]  /*957c0*/  LDL.LU.64 R24, [R1+0xd50] ;  /* 0x000d500001187983 */ /* 0x001f220000300a00 */
[----:B------:R-:W-:Y:S01]  /*957d0*/  ISETP.LT.AND P5, PT, R36, UR4, !P1 ;  /* 0x0000000424007c0c */ /* 0x000fe2000cfa1270 */
[----:B------:R-:W-:Y:S01]  /*957e0*/  ULDC UR4, c[0x0][0x228] ;  /* 0x00008a0000047ab9 */ /* 0x000fe20000000800 */
[----:B------:R-:W-:Y:S01]  /*957f0*/  ISETP.LT.AND P4, PT, R28, UR5, !P1 ;  /* 0x000000051c007c0c */ /* 0x000fe2000cf81270 */
[----:B------:R-:W4:Y:S01]  /*95800*/  LDL.LU R58, [R1+0x2e0] ;  /* 0x0002e000013a7983 */ /* 0x000f220000300800 */
[----:B------:R-:W-:Y:S01]  /*95810*/  ISETP.LT.AND P6, PT, R48, UR4, !P1 ;  /* 0x0000000430007c0c */ /* 0x000fe2000cfc1270 */
[----:B------:R-:W-:Y:S01]  /*95820*/  ULDC UR4, c[0x0][0x228] ;  /* 0x00008a0000047ab9 */ /* 0x000fe20000000800 */
[----:B------:R-:W-:Y:S01]  /*95830*/  PRMT R0, R9, 0x7772, RZ ;  /* 0x0000777209007816 */ /* 0x000fe200000000ff */
[----:B------:R-:W-:Y:S01]  /*95840*/  ULDC UR5, c[0x0][0x228] ;  /* 0x00008a0000057ab9 */ /* 0x000fe20000000800 */
[----:B------:R-:W-:Y:S01]  /*95850*/  ISETP.LT.AND P2, PT, R61, UR4, !P1 ;  /* 0x000000043d007c0c */ /* 0x000fe2000cf41270 */
[----:B------:R-:W-:Y:S01]  /*95860*/  ULDC UR4, c[0x0][0x228] ;  /* 0x00008a0000047ab9 */ /* 0x000fe20000000800 */
[----:B------:R-:W-:-:S03]  /*95870*/  PRMT R2, R9, 0x7773, RZ ;  /* 0x0000777309027816 */ /* 0x000fc600000000ff */
[----:B------:R0:W-:Y:S04]  /*95880*/  @P5 STG.E.U8 desc[UR32][R40.64], R0 ;  /* 0x0000000028005986 */ /* 0x0001e8000c101120 */
[----:B0-----:R-:W4:Y:S01]  /*95890*/  LDL.LU.64 R40, [R1+0xd48] ;  /* 0x000d480001287983 */ /* 0x001f220000300a00 */
[----:B------:R-:W-:Y:S01]  /*958a0*/  ISETP.LT.AND P5, PT, R53, UR5, !P1 ;  /* 0x0000000535007c0c */ /* 0x000fe2000cfa1270 */
[----:B------:R-:W-:Y:S02]  /*958b0*/  ULDC UR5, c[0x0][0x228] ;  /* 0x00008a0000057ab9 */ /* 0x000fe40000000800 */
[----:B--2---:R0:W-:Y:S01]  /*958c0*/  @P4 STG.E.U8 desc[UR32][R12.64], R2 ;  /* 0x000000020c004986 */ /* 0x0041e2000c101120 */
[----:B------:R-:W-:Y:S01]  /*958d0*/  ISETP.LT.AND P4, PT, R11, UR4, !P1 ;  /* 0x000000040b007c0c */ /* 0x000fe2000cf81270 */
[----:B------:R-:W-:Y:S01]  /*958e0*/  ULDC UR4, c[0x0][0x228] ;  /* 0x00008a0000047ab9 */ /* 0x000fe20000000800 */
[C---:B------:R-:W-:Y:S01]  /*958f0*/  PRMT R0, R59.reuse, 0x7770, RZ ;  /* 0x000077703b007816 */ /* 0x040fe200000000ff */
[----:B0-----:R-:W2:Y:S01]  /*95900*/  LDL.LU.64 R12, [R1+0xd40] ;  /* 0x000d4000010c7983 */ /* 0x001ea20000300a00 */
[----:B------:R-:W-:-:S03]  /*95910*/  PRMT R2, R59, 0x7771, RZ ;  /* 0x000077713b027816 */ /* 0x000fc600000000ff */
[----:B---3--:R0:W-:Y:S04]  /*95920*/  @P6 STG.E.U8 desc[UR32][R32.64], R0 ;  /* 0x0000000020006986 */ /* 0x0081e8000c101120 */
[----:B----4-:R1:W-:Y:S04]  /*95930*/  @P2 STG.E.U8 desc[UR32][R20.64], R2 ;  /* 0x0000000214002986 */ /* 0x0103e8000c101120 */
[----:B0-----:R-:W3:Y:S04]  /*95940*/  LDL.LU.64 R32, [R1+0xa78] ;  /* 0x000a780001207983 */ /* 0x001ee80000300a00 */
[----:B-1----:R-:W4:Y:S01]  /*95950*/  LDL.LU.64 R20, [R1+0xa68] ;  /* 0x000a680001147983 */ /* 0x002f220000300a00 */
[----:B------:R-:W-:-:S03]  /*95960*/  PRMT R2, R59, 0x7772, RZ ;  /* 0x000077723b027816 */ /* 0x000fc600000000ff */
[----:B------:R-:W4:Y:S04]  /*95970*/  LDL.LU R9, [R1+0x344] ;  /* 0x0003440001097983 */ /* 0x000f280000300800 */
[----:B------:R0:W-:Y:S04]  /*95980*/  @P4 STG.E.U8 desc[UR32][R16.64], R2 ;  /* 0x0000000210004986 */ /* 0x0001e8000c101120 */
[----:B0-----:R-:W4:Y:S01]  /*95990*/  LDL.LU.64 R16, [R1+0xa60] ;  /* 0x000a600001107983 */ /* 0x001f220000300a00 */
[----:B------:R-:W-:-:S05]  /*959a0*/  PRMT R3, R59, 0x7773, RZ ;  /* 0x000077733b037816 */ /* 0x000fca00000000ff */
[----:B------:R0:W-:Y:S04]  /*959b0*/  @P5 STG.E.U8 desc[UR32][R24.64], R3 ;  /* 0x0000000318005986 */ /* 0x0001e8000c101120 */
[----:B0-----:R-:W4:Y:S01]  /*959c0*/  LDL.LU.64 R24, [R1+0xa48] ;  /* 0x000a480001187983 */ /* 0x001f220000300a00 */
[----:B------:R-:W-:Y:S01]  /*959d0*/  ISETP.LT.AND P2, PT, R56, UR4, !P1 ;  /* 0x0000000438007c0c */ /* 0x000fe2000cf41270 */
[----:B------:R-:W-:Y:S01]  /*959e0*/  VIADD R0, R29, 0x34 ;  /* 0x000000341d007836 */ /* 0x000fe20000000000 */
[----:B------:R-:W-:Y:S01]  /*959f0*/  ISETP.LT.AND P6, PT, R57, UR5, !P1 ;  /* 0x0000000539007c0c */ /* 0x000fe2000cfc1270 */
[----:B------:R-:W-:Y:S01]  /*95a00*/  ULDC UR4, c[0x0][0x228] ;  /* 0x00008a0000047ab9 */ /* 0x000fe20000000800 */
[----:B------:R-:W-:Y:S01]  /*95a10*/  ULDC UR5, c[0x0][0x228] ;  /* 0x00008a0000057ab9 */ /* 0x000fe20000000800 */
[----:B------:R-:W-:Y:S01]  /*95a20*/  ISETP.LT.AND P5, PT, R60, UR4, !P1 ;  /* 0x000000043c007c0c */ /* 0x000fe2000cfa1270 */
[----:B------:R-:W4:Y:S01]  /*95a30*/  LDL.LU.64 R22, [R1+0xa40] ;  /* 0x000a400001167983 */ /* 0x000f220000300a00 */
[----:B------:R-:W-:Y:S01]  /*95a40*/  ISETP.GE.AND P4, PT, R0, UR17, PT ;  /* 0x0000001100007c0c */ /* 0x000fe2000bf86270 */
[----:B------:R-:W-:Y:S01]  /*95a50*/  ULDC UR4, c[0x0][0x228] ;  /* 0x00008a0000047ab9 */ /* 0x000fe20000000800 */
[----:B------:R-:W-:Y:S01]  /*95a60*/  ISETP.LT.AND P1, PT, R50, UR5, !P1 ;  /* 0x0000000532007c0c */ /* 0x000fe2000cf21270 */
[----:B------:R-:W4:Y:S01]  /*95a70*/  LDL.LU.64 R18, [R1+0xa38] ;  /* 0x000a380001127983 */ /* 0x000f220000300a00 */
[C---:B------:R-:W-:Y:S01]  /*95a80*/  PRMT R0, R58.reuse, 0x7770, RZ ;  /* 0x000077703a007816 */ /* 0x040fe200000000ff */
[----:B------:R-:W-:Y:S01]  /*95a90*/  ULDC UR5, c[0x0][0x228] ;  /* 0x00008a0000057ab9 */ /* 0x000fe20000000800 */
[C---:B------:R-:W-:Y:S01]  /*95aa0*/  PRMT R2, R58.reuse, 0x7771, RZ ;  /* 0x000077713a027816 */ /* 0x040fe200000000ff */
[----:B------:R-:W4:Y:S04]  /*95ab0*/  LDL.LU R59, [R1+0x334] ;  /* 0x00033400013b7983 */ /* 0x000f280000300800 */
[----:B------:R0:W-:Y:S02]  /*95ac0*/  @P2 STG.E.U8 desc[UR32][R40.64], R0 ;  /* 0x0000000028002986 */ /* 0x0001e4000c101120 */
[----:B0-----:R-:W-:-:S02]  /*95ad0*/  PRMT R0, R58, 0x7772, RZ ;  /* 0x000077723a007816 */ /* 0x001fc400000000ff */
[----:B------:R-:W-:Y:S01]  /*95ae0*/  ISETP.LT.AND P2, PT, R51, UR5, !P3 ;  /* 0x0000000533007c0c */ /* 0x000fe2000df41270 */
[----:B------:R-:W-:Y:S01]  /*95af0*/  ULDC UR5, c[0x0][0x228] ;  /* 0x00008a0000057ab9 */ /* 0x000fe20000000800 */
[----:B--2---:R0:W-:Y:S01]  /*95b00*/  @P6 STG.E.U8 desc[UR32][R12.64], R2 ;  /* 0x000000020c006986 */ /* 0x0041e2000c101120 */
[----:B------:R-:W-:Y:S01]  /*95b10*/  ISETP.LT.AND P6, PT, R52, UR4, !P3 ;  /* 0x0000000434007c0c */ /* 0x000fe2000dfc1270 */
[----:B------:R-:W-:Y:S01]  /*95b20*/  ULDC UR4, c[0x0][0x228] ;  /* 0x00008a0000047ab9 */ /* 0x000fe20000000800 */
[----:B0-----:R-:W-:Y:S01]  /*95b30*/  PRMT R2, R58, 0x7773, RZ ;  /* 0x000077733a027816 */ /* 0x001fe200000000ff */
[----:B------:R-:W2:Y:S04]  /*95b40*/  LDL.LU.64 R12, [R1+0xa30] ;  /* 0x000a3000010c7983 */ /* 0x000ea80000300a00 */
[----:B---3--:R0:W-:Y:S04]  /*95b50*/  @P5 STG.E.U8 desc[UR32][R32.64], R0 ;  /* 0x0000000020005986 */ /* 0x0081e8000c101120 */
[----:B----4-:R1:W-:Y:S01]  /*95b60*/  @P1 STG.E.U8 desc[UR32][R20.64], R2 ;  /* 0x0000000214001986 */ /* 0x0103e2000c101120 */
[----:B0-----:R-:W-:-:S03]  /*95b70*/  PRMT R0, R9, 0x7770, RZ ;  /* 0x0000777009007816 */ /* 0x001fc600000000ff */
[----:B-1----:R-:W3:Y:S04]  /*95b80*/  LDL.LU.64 R20, [R1+0xa28] ;  /* 0x000a280001147983 */ /* 0x002ee80000300a00 */
[----:B------:R-:W4:Y:S04]  /*95b90*/  LDL.LU.64 R40, [R1+0xa20] ;  /* 0x000a200001287983 */ /* 0x000f280000300a00 */
[----:B------:R0:W-:Y:S04]  /*95ba0*/  @P6 STG.E.U8 desc[UR32][R16.64], R0 ;  /* 0x0000000010006986 */ /* 0x0001e8000c101120 */
[----:B0-----:R-:W4:Y:S04]  /*95bb0*/  LDL.LU.64 R16, [R1+0xa18] ;  /* 0x000a180001107983 */ /* 0x001f280000300a00 */
[----:B------:R-:W4:Y:S01]  /*95bc0*/  LDL.LU R58, [R1+0x254] ;  /* 0x00025400013a7983 */ /* 0x000f220000300800 */
[----:B------:R-:W-:-:S03]  /*95bd0*/  PRMT R2, R9, 0x7771, RZ ;  /* 0x0000777109027816 */ /* 0x000fc600000000ff */
[----:B------:R-:W4:Y:S04]  /*95be0*/  LDL.LU.64 R32, [R1+0xa10] ;  /* 0x000a100001207983 */ /* 0x000f280000300a00 */
[----:B------:R0:W-:Y:S04]  /*95bf0*/  @P2 STG.E.U8 desc[UR32][R24.64], R2 ;  /* 0x0000000218002986 */ /* 0x0001e8000c101120 */
[----:B0-----:R-:W4:Y:S01]  /*95c00*/  LDL.LU.64 R24, [R1+0xa00] ;  /* 0x000a000001187983 */ /* 0x001f220000300a00 */
        /* <DEDUP_REMOVED lines=9> */
[----:B------:R-:W-:-:S03]  /*95ca0*/  PRMT R2, R9, 0x7773, RZ ;  /* 0x0000777309027816 */ /* 0x000fc600000000ff */
[----:B------:R0:W-:Y:S01]  /*95cb0*/  @P5 STG.E.U8 desc[UR32][R22.64], R0 ;  /* 0x0000000016005986 */ /* 0x0001e2000c101120 */
[----:B------:R-:W-:Y:S01]  /*95cc0*/  ISETP.LT.AND P5, PT, R36, UR4, !P3 ;  /* 0x0000000424007c0c */ /* 0x000fe2000dfa1270 */
[----:B------:R-:W-:Y:S02]  /*95cd0*/  ULDC UR4, c[0x0][0x228] ;  /* 0x00008a0000047ab9 */ /* 0x000fe40000000800 */
[----:B------:R1:W-:Y:S01]  /*95ce0*/  @P1 STG.E.U8 desc[UR32][R18.64], R2 ;  /* 0x0000000212001986 */ /* 0x0003e2000c101120 */
[----:B------:R-:W-:Y:S01]  /*95cf0*/  ISETP.LT.AND P1, PT, R28, UR5, !P3 ;  /* 0x000000051c007c0c */ /* 0x000fe2000df21270 */
[----:B------:R-:W-:Y:S01]  /*95d00*/  ULDC UR5, c[0x0][0x228] ;  /* 0x00008a0000057ab9 */ /* 0x000fe20000000800 */
[C---:B0-----:R-:W-:Y:S02]  /*95d10*/  PRMT R0, R59.reuse, 0x7770, RZ ;  /* 0x000077703b007816 */ /* 0x041fe400000000ff */
[----:B-1----:R-:W-:-:S03]  /*95d20*/  PRMT R2, R59, 0x7771, RZ ;  /* 0x000077713b027816 */ /* 0x002fc600000000ff */
[----:B--2---:R0:W-:Y:S04]  /*95d30*/  @P6 STG.E.U8 desc[UR32][R12.64], R0 ;  /* 0x000000000c006986 */ /* 0x0041e8000c101120 */
[----:B0-----:R-:W2:Y:S01]  /*95d40*/  LDL.LU.64 R12, [R1+0xa08] ;  /* 0x000a0800010c7983 */ /* 0x001ea20000300a00 */
[----:B------:R-:W-:-:S03]  /*95d50*/  PRMT R0, R59, 0x7772, RZ ;  /* 0x000077723b007816 */ /* 0x000fc600000000ff */
[----:B---3--:R0:W-:Y:S01]  /*95d60*/  @P2 STG.E.U8 desc[UR32][R20.64], R2 ;  /* 0x0000000214002986 */ /* 0x0081e2000c101120 */
[----:B------:R-:W-:Y:S01]  /*95d70*/  ISETP.LT.AND P6, PT, R48, UR4, !P3 ;  /* 0x0000000430007c0c */ /* 0x000fe2000dfc1270 */
[----:B------:R-:W-:Y:S02]  /*95d80*/  ULDC UR4, c[0x0][0x228] ;  /* 0x00008a0000047ab9 */ /* 0x000fe40000000800 */
[----:B----4-:R1:W-:Y:S04]  /*95d90*/  @P5 STG.E.U8 desc[UR32][R40.64], R0 ;  /* 0x0000000028005986 */ /* 0x0103e8000c101120 */
[----:B0-----:R-:W3:Y:S01]  /*95da0*/  LDL.LU.64 R20, [R1+0x9f8] ;  /* 0x0009f80001147983 */ /* 0x001ee20000300a00 */
[----:B------:R-:W-:-:S03]  /*95db0*/  PRMT R2, R59, 0x7773, RZ ;  /* 0x000077733b027816 */ /* 0x000fc600000000ff */
[----:B------:R-:W4:Y:S04]  /*95dc0*/  LDL.LU R9, [R1+0x324] ;  /* 0x0003240001097983 */ /* 0x000f280000300800 */
[----:B-1----:R-:W4:Y:S04]  /*95dd0*/  LDL.LU.64 R40, [R1+0x9f0] ;  /* 0x0009f00001287983 */ /* 0x002f280000300a00 */
[----:B------:R0:W-:Y:S01]  /*95de0*/  @P1 STG.E.U8 desc[UR32][R16.64], R2 ;  /* 0x0000000210001986 */ /* 0x0001e2000c101120 */
[----:B------:R-:W-:Y:S01]  /*95df0*/  ISETP.LT.AND P2, PT, R61, UR4, !P3 ;  /* 0x000000043d007c0c */ /* 0x000fe2000df41270 */
[----:B------:R-:W-:-:S02]  /*95e00*/  ULDC UR4, c[0x0][0x228] ;  /* 0x00008a0000047ab9 */ /* 0x000fc40000000800 */
[----:B0-----:R-:W4:Y:S01]  /*95e10*/  LDL.LU.64 R16, [R1+0x9e8] ;  /* 0x0009e80001107983 */ /* 0x001f220000300a00 */
[C---:B------:R-:W-:Y:S02]  /*95e20*/  PRMT R0, R58.reuse, 0x7770, RZ ;  /* 0x000077703a007816 */ /* 0x040fe400000000ff */
[----:B------:R-:W-:-:S03]  /*95e30*/  PRMT R2, R58, 0x7771, RZ ;  /* 0x000077713a027816 */ /* 0x000fc600000000ff */
        /* <DEDUP_REMOVED lines=21> */
[----:B------:R-:W-:Y:S01]  /*95f90*/  PRMT R2, R9, 0x7771, RZ ;  /* 0x0000777109027816 */ /* 0x000fe200000000ff */
[----:B0-----:R-:W3:Y:S04]  /*95fa0*/  LDL.LU.64 R20, [R1+0x9c8] ;  /* 0x0009c80001147983 */ /* 0x001ee80000300a00 */
[----:B------:R-:W4:Y:S04]  /*95fb0*/  LDL.LU.64 R22, [R1+0x9c0] ;  /* 0x0009c00001167983 */ /* 0x000f280000300a00 */
[----:B------:R-:W4:Y:S04]  /*95fc0*/  LDL.LU.64 R18, [R1+0x9b8] ;  /* 0x0009b80001127983 */ /* 0x000f280000300a00 */
[----:B------:R-:W4:Y:S01]  /*95fd0*/  LDL.LU R58, [R1+0x304] ;  /* 0x00030400013a7983 */ /* 0x000f220000300800 */
[----:B------:R-:W-:Y:S01]  /*95fe0*/  ISETP.LT.AND P5, PT, R60, UR4, !P3 ;  /* 0x000000043c007c0c */ /* 0x000fe2000dfa1270 */
[----:B------:R-:W-:-:S02]  /*95ff0*/  ULDC UR4, c[0x0][0x228] ;  /* 0x00008a0000047ab9 */ /* 0x000fc40000000800 */
[----:B------:R-:W-:Y:S04]  /*96000*/  @P2 STG.E.U8 desc[UR32][R40.64], R0 ;  /* 0x0000000028002986 */ /* 0x000fe8000c101120 */
[----:B------:R0:W-:Y:S01]  /*96010*/  @P6 STG.E.U8 desc[UR32][R16.64], R2 ;  /* 0x0000000210006986 */ /* 0x0001e2000c101120 */
[----:B------:R-:W-:Y:S01]  /*96020*/  ISETP.LT.AND P3, PT, R50, UR5, !P3 ;  /* 0x0000000532007c0c */ /* 0x000fe2000df61270 */
[----:B------:R-:W-:Y:S02]  /*96030*/  ULDC UR5, c[0x0][0x228] ;  /* 0x00008a0000057ab9 */ /* 0x000fe40000000800 */
        /* <DEDUP_REMOVED lines=10> */
[----:B------:R-:W-:Y:S01]  /*960e0*/  ULDC UR5, c[0x0][0x228] ;  /* 0x00008a0000057ab9 */ /* 0x000fe20000000800 */
[----:B------:R-:W-:-:S02]  /*960f0*/  PRMT R0, R59, 0x7770, RZ ;  /* 0x000077703b007816 */ /* 0x000fc400000000ff */
        /* <DEDUP_REMOVED lines=8> */
[----:B0-----:R-:W2:Y:S04]  /*96180*/  LDL.LU.64 R12, [R1+0x998] ;  /* 0x00099800010c7983 */ /* 0x001ea80000300a00 */
[----:B------:R-:W2:Y:S01]  /*96190*/  LDL.LU R9, [R1+0x2f4] ;  /* 0x0002f40001097983 */ /* 0x000ea20000300800 */
[----:B------:R-:W-:-:S03]  /*961a0*/  PRMT R0, R59, 0x7772, RZ ;  /* 0x000077723b007816 */ /* 0x000fc600000000ff */
[----:B------:R-:W2:Y:S04]  /*961b0*/  LDL.LU.64 R40, [R1+0x990] ;  /* 0x0009900001287983 */ /* 0x000ea80000300a00 */
[----:B---3--:R0:W-:Y:S04]  /*961c0*/  @P2 STG.E.U8 desc[UR32][R20.64], R2 ;  /* 0x0000000214002986 */ /* 0x0081e8000c101120 */
[----:B----4-:R1:W-:Y:S01]  /*961d0*/  @P5 STG.E.U8 desc[UR32][R22.64], R0 ;  /* 0x0000000016005986 */ /* 0x0103e2000c101120 */
[----:B0-----:R-:W-:-:S03]  /*961e0*/  PRMT R2, R59, 0x7773, RZ ;  /* 0x000077733b027816 */ /* 0x001fc600000000ff */
[----:B------:R-:W3:Y:S01]  /*961f0*/  LDL.LU.64 R20, [R1+0x980] ;  /* 0x0009800001147983 */ /* 0x000ee20000300a00 */
[----:B-1----:R-:W-:-:S03]  /*96200*/  PRMT R0, R58, 0x7770, RZ ;  /* 0x000077703a007816 */ /* 0x002fc600000000ff */
[----:B------:R0:W-:Y:S01]  /*96210*/  @P3 STG.E.U8 desc[UR32][R18.64], R2 ;  /* 0x0000000212003986 */ /* 0x0001e2000c101120 */
[----:B------:R-:W-:Y:S02]  /*96220*/  ISETP.LT.AND P2, PT, R55, UR5, !P0 ;  /* 0x0000000537007c0c */ /* 0x000fe4000c741270 */
[----:B------:R-:W-:Y:S01]  /*96230*/  ISETP.LT.AND P5, PT, R36, UR4, !P0 ;  /* 0x0000000424007c0c */ /* 0x000fe2000c7a1270 */
[----:B------:R-:W-:Y:S01]  /*96240*/  ULDC UR5, c[0x0][0x228] ;  /* 0x00008a0000057ab9 */ /* 0x000fe20000000800 */
[----:B------:R-:W-:Y:S01]  /*96250*/  ULDC UR4, c[0x0][0x228] ;  /* 0x00008a0000047ab9 */ /* 0x000fe20000000800 */
[----:B------:R1:W-:Y:S01]  /*96260*/  @P6 STG.E.U8 desc[UR32][R16.64], R0 ;  /* 0x0000000010006986 */ /* 0x0003e2000c101120 */
[----:B0-----:R-:W-:-:S03]  /*96270*/  PRMT R2, R58, 0x7771, RZ ;  /* 0x000077713a027816 */ /* 0x001fc600000000ff */
[----:B-1----:R-:W4:Y:S01]  /*96280*/  LDL.LU.64 R16, [R1+0x988] ;  /* 0x0009880001107983 */ /* 0x002f220000300a00 */
[----:B------:R-:W-:-:S03]  /*96290*/  PRMT R0, R58, 0x7772, RZ ;  /* 0x000077723a007816 */ /* 0x000fc600000000ff */
[----:B------:R0:W-:Y:S04]  /*962a0*/  @P2 STG.E.U8 desc[UR32][R32.64], R2 ;  /* 0x0000000220002986 */ /* 0x0001e8000c101120 */
[----:B------:R1:W-:Y:S04]  /*962b0*/  @P5 STG.E.U8 desc[UR32][R24.64], R0 ;  /* 0x0000000018005986 */ /* 0x0003e8000c101120 */
[----:B0-----:R-:W4:Y:S04]  /*962c0*/  LDL.LU.64 R32, [R1+0x978] ;  /* 0x0009780001207983 */ /* 0x001f280000300a00 */
[----:B------:R-:W4:Y:S04]  /*962d0*/  LDL.LU R59, [R1+0x2e4] ;  /* 0x0002e400013b7983 */ /* 0x000f280000300800 */
[----:B-1----:R-:W4:Y:S01]  /*962e0*/  LDL.LU.64 R24, [R1+0x970] ;  /* 0x0009700001187983 */ /* 0x002f220000300a00 */
[----:B------:R-:W-:-:S02]  /*962f0*/  ISETP.LT.AND P3, PT, R28, UR5, !P0 ;  /* 0x000000051c007c0c */ /* 0x000fc4000c761270 */
[----:B------:R-:W-:Y:S01]  /*96300*/  ISETP.LT.AND P6, PT, R48, UR4, !P0 ;  /* 0x0000000430007c0c */ /* 0x000fe2000c7c1270 */
[----:B------:R-:W-:Y:S01]  /*96310*/  ULDC UR4, c[0x0][0x228] ;  /* 0x00008a0000047ab9 */ /* 0x000fe20000000800 */
[----:B------:R-:W-:Y:S02]  /*96320*/  PRMT R2, R58, 0x7773, RZ ;  /* 0x000077733a027816 */ /* 0x000fe400000000ff */
[----:B------:R-:W-:Y:S01]  /*96330*/  ISETP.LT.AND P2, PT, R61, UR4, !P0 ;  /* 0x000000043d007c0c */ /* 0x000fe2000c741270 */
[----:B------:R-:W-:Y:S01]  /*96340*/  ULDC UR4, c[0x0][0x228] ;  /* 0x00008a0000047ab9 */ /* 0x000fe20000000800 */
[----:B------:R-:W-:Y:S02]  /*96350*/  ULDC UR5, c[0x0][0x228] ;  /* 0x00008a0000057ab9 */ /* 0x000fe40000000800 */
[----:B------:R-:W-:Y:S01]  /*96360*/  ISETP.LT.AND P5, PT, R53, UR5, !P0 ;  /* 0x0000000535007c0c */ /* 0x000fe2000c7a1270 */
[----:B------:R-:W-:Y:S02]  /*96370*/  ULDC UR5, c[0x0][0x228] ;  /* 0x00008a0000057ab9 */ /* 0x000fe40000000800 */
[----:B--2---:R0:W-:Y:S01]  /*96380*/  @P3 STG.E.U8 desc[UR32][R12.64], R2 ;  /* 0x000000020c003986 */ /* 0x0041e2000c101120 */
[----:B------:R-:W-:-:S02]  /*96390*/  ISETP.LT.AND P3, PT, R11, UR4, !P0 ;  /* 0x000000040b007c0c */ /* 0x000fc4000c761270 */
[C---:B------:R-:W-:Y:S01]  /*963a0*/  PRMT R0, R9.reuse, 0x7770, RZ ;  /* 0x0000777009007816 */ /* 0x040fe200000000ff */
[----:B------:R-:W-:Y:S01]  /*963b0*/  ULDC UR4, c[0x0][0x228] ;  /* 0x00008a0000047ab9 */ /* 0x000fe20000000800 */
[----:B0-----:R-:W2:Y:S01]  /*963c0*/  LDL.LU.64 R12, [R1+0x968] ;  /* 0x00096800010c7983 */ /* 0x001ea20000300a00 */
[----:B------:R-:W-:-:S03]  /*963d0*/  PRMT R2, R9, 0x7771, RZ ;  /* 0x0000777109027816 */ /* 0x000fc600000000ff */
[----:B------:R-:W-:Y:S04]  /*963e0*/  @P6 STG.E.U8 desc[UR32][R40.64], R0 ;  /* 0x0000000028006986 */ /* 0x000fe8000c101120 */
[----:B------:R-:W2:Y:S04]  /*963f0*/  LDL.LU.64 R18, [R1+0x960] ;  /* 0x0009600001127983 */ /* 0x000ea80000300a00 */
[----:B---3--:R0:W-:Y:S04]  /*96400*/  @P2 STG.E.U8 desc[UR32][R20.64], R2 ;  /* 0x0000000214002986 */ /* 0x0081e8000c101120 */
[----:B0-----:R-:W3:Y:S01]  /*96410*/  LDL.LU.64 R20, [R1+0x958] ;  /* 0x0009580001147983 */ /* 0x001ee20000300a00 */
[----:B------:R-:W-:-:S03]  /*96420*/  PRMT R2, R9, 0x7772, RZ ;  /* 0x0000777209027816 */ /* 0x000fc600000000ff */
[----:B------:R-:W3:Y:S01]  /*96430*/  LDL.LU R58, [R1+0x348] ;  /* 0x00034800013a7983 */ /* 0x000ee20000300800 */
[----:B------:R-:W-:Y:S01]  /*96440*/  ISETP.LT.AND P2, PT, R56, UR4, !P0 ;  /* 0x0000000438007c0c */ /* 0x000fe2000c741270 */
[----:B------:R-:W-:Y:S01]  /*96450*/  VIADD R0, R29, 0x36 ;  /* 0x000000361d007836 */ /* 0x000fe20000000000 */
[----:B------:R-:W-:Y:S02]  /*96460*/  PRMT R3, R9, 0x7773, RZ ;  /* 0x0000777309037816 */ /* 0x000fe400000000ff */
[----:B------:R-:W-:Y:S01]  /*96470*/  ISETP.LT.AND P6, PT, R57, UR5, !P0 ;  /* 0x0000000539007c0c */ /* 0x000fe2000c7c1270 */
[----:B------:R-:W-:Y:S01]  /*96480*/  ULDC UR4, c[0x0][0x228] ;  /* 0x00008a0000047ab9 */ /* 0x000fe20000000800 */
[----:B------:R-:W-:Y:S01]  /*96490*/  ULDC UR5, c[0x0][0x228] ;  /* 0x00008a0000057ab9 */ /* 0x000fe20000000800 */
[----:B----4-:R0:W-:Y:S04]  /*964a0*/  @P3 STG.E.U8 desc[UR32][R16.64], R2 ;  /* 0x0000000210003986 */ /* 0x0101e8000c101120 */
[----:B0-----:R-:W4:Y:S04]  /*964b0*/  LDL.LU.64 R16, [R1+0x950] ;  /* 0x0009500001107983 */ /* 0x001f280000300a00 */
[----:B------:R-:W4:Y:S01]  /*964c0*/  LDL.LU.64 R40, [R1+0x948] ;  /* 0x0009480001287983 */ /* 0x000f220000300a00 */
[----:B------:R-:W-:-:S03]  /*964d0*/  ISETP.GE.AND P3, PT, R0, UR13, PT ;  /* 0x0000000d00007c0c */ /* 0x000fc6000bf66270 */
[----:B------:R0:W-:Y:S01]  /*964e0*/  @P5 STG.E.U8 desc[UR32][R32.64], R3 ;  /* 0x0000000320005986 */ /* 0x0001e2000c101120 */
[----:B------:R-:W-:-:S05]  /*964f0*/  PRMT R0, R59, 0x7770, RZ ;  /* 0x000077703b007816 */ /* 0x000fca00000000ff */
[----:B------:R1:W-:Y:S04]  /*96500*/  @P2 STG.E.U8 desc[UR32][R24.64], R0 ;  /* 0x0000000018002986 */ /* 0x0003e8000c101120 */
[----:B0-----:R-:W4:Y:S04]  /*96510*/  LDL.LU.64 R32, [R1+0x940] ;  /* 0x0009400001207983 */ /* 0x001f280000300a00 */
[----:B-1----:R-:W4:Y:S01]  /*96520*/  LDL.LU.64 R24, [R1+0x920] ;  /* 0x0009200001187983 */ /* 0x002f220000300a00 */
[----:B------:R-:W-:Y:S02]  /*96530*/  ISETP.LT.AND P5, PT, R60, UR4, !P0 ;  /* 0x000000043c007c0c */ /* 0x000fe4000c7a1270 */
[----:B------:R-:W-:Y:S01]  /*96540*/  PRMT R2, R59, 0x7771, RZ ;  /* 0x000077713b027816 */ /* 0x000fe200000000ff */
[----:B------:R-:W-:Y:S01]  /*96550*/  ULDC UR4, c[0x0][0x228] ;  /* 0x00008a0000047ab9 */ /* 0x000fe20000000800 */
[----:B------:R-:W-:-:S02]  /*96560*/  ISETP.LT.AND P0, PT, R50, UR5, !P0 ;  /* 0x0000000532007c0c */ /* 0x000fc4000c701270 */
[----:B------:R-:W-:Y:S01]  /*96570*/  PRMT R0, R59, 0x7772, RZ ;  /* 0x000077723b007816 */ /* 0x000fe200000000ff */
[----:B------:R-:W-:Y:S02]  /*96580*/  ULDC UR5, c[0x0][0x228] ;  /* 0x00008a0000057ab9 */ /* 0x000fe40000000800 */
[----:B------:R-:W-:Y:S01]  /*96590*/  ISETP.LT.AND P2, PT, R51, UR5, !P4 ;  /* 0x0000000533007c0c */ /* 0x000fe2000e741270 */
[----:B------:R-:W-:Y:S01]  /*965a0*/  ULDC UR5, c[0x0][0x228] ;  /* 0x00008a0000057ab9 */ /* 0x000fe20000000800 */
[----:B--2---:R0:W-:Y:S01]  /*965b0*/  @P6 STG.E.U8 desc[UR32][R12.64], R2 ;  /* 0x000000020c006986 */ /* 0x0041e2000c101120 */
[----:B------:R-:W-:-:S03]  /*965c0*/  ISETP.LT.AND P6, PT, R52, UR4, !P4 ;  /* 0x0000000434007c0c */ /* 0x000fc6000e7c1270 */
[----:B------:R1:W-:Y:S01]  /*965d0*/  @P5 STG.E.U8 desc[UR32][R18.64], R0 ;  /* 0x0000000012005986 */ /* 0x0003e2000c101120 */
[----:B------:R-:W-:-:S03]  /*965e0*/  ULDC UR4, c[0x0][0x228] ;  /* 0x00008a0000047ab9 */ /* 0x000fc60000000800 */
[----:B0-----:R-:W2:Y:S01]  /*965f0*/  LDL.LU R12, [R1+0x338] ;  /* 0x00033800010c7983 */ /* 0x001ea20000300800 */
[----:B------:R-:W-:-:S03]  /*96600*/  PRMT R2, R59, 0x7773, RZ ;  /* 0x000077733b027816 */ /* 0x000fc600000000ff */
[----:B------:R-:W2:Y:S04]  /*96610*/  LDL.LU.64 R22, [R1+0x938] ;  /* 0x0009380001167983 */ /* 0x000ea80000300a00 */
[----:B-1----:R-:W2:Y:S01]  /*96620*/  LDL.LU.64 R18, [R1+0x908] ;  /* 0x0009080001127983 */ /* 0x002ea20000300a00 */
[----:B------:R-:W-:Y:S01]  /*96630*/  ISETP.LT.AND P5, PT, R44, UR4, !P4 ;  /* 0x000000042c007c0c */ /* 0x000fe2000e7a1270 */
[----:B------:R-:W-:Y:S01]  /*96640*/  ULDC UR4, c[0x0][0x228] ;  /* 0x00008a0000047ab9 */ /* 0x000fe20000000800 */
[----:B---3--:R-:W-:Y:S01]  /*96650*/  PRMT R0, R58, 0x7770, RZ ;  /* 0x000077703a007816 */ /* 0x008fe200000000ff */
[----:B------:R0:W-:Y:S01]  /*96660*/  @P0 STG.E.U8 desc[UR32][R20.64], R2 ;  /* 0x0000000214000986 */ /* 0x0001e2000c101120 */
[----:B------:R-:W-:Y:S01]  /*96670*/  ISETP.LT.AND P0, PT, R15, UR4, !P4 ;  /* 0x000000040f007c0c */ /* 0x000fe2000e701270 */
[----:B------:R-:W-:-:S02]  /*96680*/  ULDC UR4, c[0x0][0x228] ;  /* 0x00008a0000047ab9 */ /* 0x000fc40000000800 */
[----:B0-----:R-:W3:Y:S01]  /*96690*/  LDL.LU.64 R20, [R1+0x900] ;  /* 0x0009000001147983 */ /* 0x001ee20000300a00 */
[----:B------:R-:W-:-:S03]  /*966a0*/  PRMT R2, R58, 0x7771, RZ ;  /* 0x000077713a027816 */ /* 0x000fc600000000ff */
[----:B----4-:R0:W-:Y:S04]  /*966b0*/  @P6 STG.E.U8 desc[UR32][R16.64], R0 ;  /* 0x0000000010006986 */ /* 0x0101e8000c101120 */
[----:B------:R1:W-:Y:S04]  /*966c0*/  @P2 STG.E.U8 desc[UR32][R40.64], R2 ;  /* 0x0000000228002986 */ /* 0x0003e8000c101120 */
[----:B0-----:R-:W4:Y:S04]  /*966d0*/  LDL.LU.64 R16, [R1+0x8d8] ;  /* 0x0008d80001107983 */ /* 0x001f280000300a00 */
[----:B------:R-:W4:Y:S01]  /*966e0*/  LDL.LU R59, [R1+0x258] ;  /* 0x00025800013b7983 */ /* 0x000f220000300800 */
[----:B------:R-:W-:-:S02]  /*966f0*/  PRMT R0, R58, 0x7772, RZ ;  /* 0x000077723a007816 */ /* 0x000fc400000000ff */
[----:B-1----:R-:W-:Y:S02]  /*96700*/  PRMT R2, R58, 0x7773, RZ ;  /* 0x000077733a027816 */ /* 0x002fe400000000ff */
[----:B------:R-:W4:Y:S04]  /*96710*/  LDL.LU R58, [R1+0x34c] ;  /* 0x00034c00013a7983 */ /* 0x000f280000300800 */
[----:B------:R-:W4:Y:S04]  /*96720*/  LDL.LU.64 R40, [R1+0x918] ;  /* 0x0009180001287983 */ /* 0x000f280000300a00 */
[----:B------:R0:W-:Y:S04]  /*96730*/  @P5 STG.E.U8 desc[UR32][R32.64], R0 ;  /* 0x0000000020005986 */ /* 0x0001e8000c101120 */
[----:B------:R1:W-:Y:S04]  /*96740*/  @P0 STG.E.U8 desc[UR32][R24.64], R2 ;  /* 0x0000000218000986 */ /* 0x0003e8000c101120 */
[----:B0-----:R-:W4:Y:S04]  /*96750*/  LDL.LU.64 R32, [R1+0x910] ;  /* 0x0009100001207983 */ /* 0x001f280000300a00 */
[----:B-1----:R-:W4:Y:S01]  /*96760*/  LDL.LU.64 R24, [R1+0x8e8] ;  /* 0x0008e80001187983 */ /* 0x002f220000300a00 */
[----:B------:R-:W-:-:S02]  /*96770*/  ISETP.LT.AND P2, PT, R54, UR4, !P4 ;  /* 0x0000000436007c0c */ /* 0x000fc4000e741270 */
[----:B------:R-:W-:Y:S01]  /*96780*/  ISETP.LT.AND P5, PT, R55, UR5, !P4 ;  /* 0x0000000537007c0c */ /* 0x000fe2000e7a1270 */
[----:B------:R-:W-:Y:S01]  /*96790*/  ULDC UR4, c[0x0][0x228] ;  /* 0x00008a0000047ab9 */ /* 0x000fe20000000800 */
[----:B------:R-:W-:Y:S01]  /*967a0*/  ULDC UR5, c[0x0][0x228] ;  /* 0x00008a0000057ab9 */ /* 0x000fe20000000800 */
[----:B------:R-:W-:Y:S02]  /*967b0*/  ISETP.LT.AND P0, PT, R36, UR4, !P4 ;  /* 0x0000000424007c0c */ /* 0x000fe4000e701270 */
[----:B------:R-:W-:Y:S01]  /*967c0*/  ISETP.LT.AND P6, PT, R28, UR5, !P4 ;  /* 0x000000051c007c0c */ /* 0x000fe2000e7c1270 */
[----:B------:R-:W-:Y:S01]  /*967d0*/  VIADD R2, R29, 0x37 ;  /* 0x000000371d027836 */ /* 0x000fe20000000000 */
[----:B------:R-:W-:Y:S01]  /*967e0*/  ULDC UR4, c[0x0][0x228] ;  /* 0x00008a0000047ab9 */ /* 0x000fe20000000800 */
[----:B------:R-:W-:Y:S01]  /*967f0*/  ULDC UR5, c[0x0][0x228] ;  /* 0x00008a0000057ab9 */ /* 0x000fe20000000800 */
[C---:B--2---:R-:W-:Y:S02]  /*96800*/  PRMT R0, R12.reuse, 0x7770, RZ ;  /* 0x000077700c007816 */ /* 0x044fe400000000ff */
[----:B------:R-:W-:-:S03]  /*96810*/  PRMT R3, R12, 0x7771, RZ ;  /* 0x000077710c037816 */ /* 0x000fc600000000ff */
[----:B------:R0:W-:Y:S01]  /*96820*/  @P2 STG.E.U8 desc[UR32][R22.64], R0 ;  /* 0x0000000016002986 */ /* 0x0001e2000c101120 */
[----:B------:R-:W-:-:S03]  /*96830*/  ISETP.GE.AND P2, PT, R2, UR11, PT ;  /* 0x0000000b02007c0c */ /* 0x000fc6000bf46270 */
[----:B------:R1:W-:Y:S01]  /*96840*/  @P5 STG.E.U8 desc[UR32][R18.64], R3 ;  /* 0x0000000312005986 */ /* 0x0003e2000c101120 */
[----:B------:R-:W-:Y:S02]  /*96850*/  PRMT R2, R12, 0x7773, RZ ;  /* 0x000077730c027816 */ /* 0x000fe400000000ff */
[----:B------:R-:W-:Y:S01]  /*96860*/  ISETP.LT.AND P5, PT, R48, UR4, !P4 ;  /* 0x0000000430007c0c */ /* 0x000fe2000e7a1270 */
[----:B------:R-:W-:Y:S01]  /*96870*/  ULDC UR4, c[0x0][0x228] ;  /* 0x00008a0000047ab9 */ /* 0x000fe20000000800 */
[----:B0-----:R-:W-:Y:S02]  /*96880*/  PRMT R0, R12, 0x7772, RZ ;  /* 0x000077720c007816 */ /* 0x001fe400000000ff */
[----:B------:R-:W2:Y:S04]  /*96890*/  LDL.LU R12, [R1+0x33c] ;  /* 0x00033c00010c7983 */ /* 0x000ea80000300800 */
[----:B-1----:R-:W2:Y:S04]  /*968a0*/  LDL.LU.64 R18, [R1+0x930] ;  /* 0x0009300001127983 */ /* 0x002ea80000300a00 */
[----:B---3--:R0:W-:Y:S01]  /*968b0*/  @P0 STG.E.U8 desc[UR32][R20.64], R0 ;  /* 0x0000000014000986 */ /* 0x0081e2000c101120 */
[----:B------:R-:W-:Y:S01]  /*968c0*/  ISETP.LT.AND P0, PT, R11, UR5, !P4 ;  /* 0x000000050b007c0c */ /* 0x000fe2000e701270 */
[----:B------:R-:W-:-:S02]  /*968d0*/  ULDC UR5, c[0x0][0x228] ;  /* 0x00008a0000057ab9 */ /* 0x000fc40000000800 */
[----:B0-----:R-:W3:Y:S04]  /*968e0*/  LDL.LU.64 R20, [R1+0x928] ;  /* 0x0009280001147983 */ /* 0x001ee80000300a00 */
[----:B----4-:R0:W-:Y:S01]  /*968f0*/  @P6 STG.E.U8 desc[UR32][R16.64], R2 ;  /* 0x0000000210006986 */ /* 0x0101e2000c101120 */
[----:B------:R-:W-:Y:S02]  /*96900*/  ISETP.LT.AND P6, PT, R61, UR4, !P4 ;  /* 0x000000043d007c0c */ /* 0x000fe4000e7c1270 */
[C---:B------:R-:W-:Y:S02]  /*96910*/  PRMT R4, R59.reuse, 0x7770, RZ ;  /* 0x000077703b047816 */ /* 0x040fe400000000ff */
[C---:B------:R-:W-:Y:S02]  /*96920*/  PRMT R6, R59.reuse, 0x7772, RZ ;  /* 0x000077723b067816 */ /* 0x040fe400000000ff */
[----:B------:R-:W-:-:S02]  /*96930*/  PRMT R8, R59, 0x7773, RZ ;  /* 0x000077733b087816 */ /* 0x000fc400000000ff */
[C---:B------:R-:W-:Y:S02]  /*96940*/  PRMT R3, R58.reuse, 0x7770, RZ ;  /* 0x000077703a037816 */ /* 0x040fe400000000ff */
[C---:B------:R-:W-:Y:S01]  /*96950*/  PRMT R0, R58.reuse, 0x7772, RZ ;  /* 0x000077723a007816 */ /* 0x040fe200000000ff */
[----:B0-----:R-:W4:Y:S04]  /*96960*/  LDL.LU.64 R16, [R1+0x8f8] ;  /* 0x0008f80001107983 */ /* 0x001f280000300a00 */
[----:B------:R-:W3:Y:S04]  /*96970*/  LDL.LU R14, [R1+0x328] ;  /* 0x00032800010e7983 */ /* 0x000ee80000300800 */
[----:B------:R0:W-:Y:S01]  /*96980*/  @P5 STG.E.U8 desc[UR32][R40.64], R4 ;  /* 0x0000000428005986 */ /* 0x0001e2000c101120 */
[----:B------:R-:W-:-:S02]  /*96990*/  PRMT R2, R58, 0x7771, RZ ;  /* 0x000077713a027816 */ /* 0x000fc400000000ff */
[----:B------:R-:W-:Y:S01]  /*969a0*/  PRMT R5, R58, 0x7773, RZ ;  /* 0x000077733a057816 */ /* 0x000fe200000000ff */
[----:B------:R-:W-:Y:S01]  /*969b0*/  ULDC UR4, c[0x0][0x228] ;  /* 0x00008a0000047ab9 */ /* 0x000fe20000000800 */
[----:B0-----:R-:W-:Y:S01]  /*969c0*/  PRMT R4, R59, 0x7771, RZ ;  /* 0x000077713b047816 */ /* 0x001fe200000000ff */
[----:B------:R-:W4:Y:S04]  /*969d0*/  LDL.LU.64 R40, [R1+0x8f0] ;  /* 0x0008f00001287983 */ /* 0x000f280000300a00 */
[----:B------:R0:W-:Y:S04]  /*969e0*/  @P6 STG.E.U8 desc[UR32][R32.64], R4 ;  /* 0x0000000420006986 */ /* 0x0001e8000c101120 */
[----:B------:R1:W-:Y:S04]  /*969f0*/  @P0 STG.E.U8 desc[UR32][R24.64], R6 ;  /* 0x0000000618000986 */ /* 0x0003e8000c101120 */
[----:B0-----:R-:W4:Y:S04]  /*96a00*/  LDL.LU.64 R32, [R1+0x8e0] ;  /* 0x0008e00001207983 */ /* 0x001f280000300a00 */
[----:B------:R-:W4:Y:S04]  /*96a10*/  LDL.LU R13, [R1+0x318] ;  /* 0x00031800010d7983 */ /* 0x000f280000300800 */
[----:B-1----:R-:W4:Y:S04]  /*96a20*/  LDL.LU.64 R24, [R1+0x8d0] ;  /* 0x0008d00001187983 */ /* 0x002f280000300a00 */
[----:B------:R-:W4:Y:S01]  /*96a30*/  LDL.LU.64 R58, [R1+0x8c8] ;  /* 0x0008c800013a7983 */ /* 0x000f220000300a00 */
[----:B------:R-:W-:Y:S01]  /*96a40*/  ISETP.LT.AND P5, PT, R53, UR4, !P4 ;  /* 0x0000000435007c0c */ /* 0x000fe2000e7a1270 */
[----:B------:R-:W-:Y:S01]  /*96a50*/  ULDC UR4, c[0x0][0x228] ;  /* 0x00008a0000047ab9 */ /* 0x000fe20000000800 */
[----:B------:R-:W-:-:S02]  /*96a60*/  ISETP.LT.AND P6, PT, R57, UR5, !P4 ;  /* 0x0000000539007c0c */ /* 0x000fc4000e7c1270 */
[----:B------:R-:W-:Y:S01]  /*96a70*/  ISETP.LT.AND P0, PT, R56, UR4, !P4 ;  /* 0x0000000438007c0c */ /* 0x000fe2000e701270 */
[----:B------:R-:W-:Y:S01]  /*96a80*/  ULDC UR4, c[0x0][0x228] ;  /* 0x00008a0000047ab9 */ /* 0x000fe20000000800 */
[----:B------:R-:W-:-:S07]  /*96a90*/  ULDC UR5, c[0x0][0x228] ;  /* 0x00008a0000057ab9 */ /* 0x000fce0000000800 */
[----:B--2---:R3:W-:Y:S01]  /*96aa0*/  @P5 STG.E.U8 desc[UR32][R18.64], R8 ;  /* 0x0000000812005986 */ /* 0x0047e2000c101120 */
[----:B------:R-:W-:Y:S02]  /*96ab0*/  ISETP.LT.AND P5, PT, R60, UR4, !P4 ;  /* 0x000000043c007c0c */ /* 0x000fe4000e7a1270 */
[----:B------:R-:W-:Y:S01]  /*96ac0*/  ISETP.LT.AND P4, PT, R50, UR5, !P4 ;  /* 0x0000000532007c0c */ /* 0x000fe2000e781270 */
[----:B------:R-:W-:Y:S01]  /*96ad0*/  ULDC UR4, c[0x0][0x228] ;  /* 0x00008a0000047ab9 */ /* 0x000fe20000000800 */
[----:B------:R-:W-:Y:S01]  /*96ae0*/  ULDC UR5, c[0x0][0x228] ;  /* 0x00008a0000057ab9 */ /* 0x000fe20000000800 */
[C---:B------:R-:W-:Y:S02]  /*96af0*/  PRMT R4, R12.reuse, 0x7770, RZ ;  /* 0x000077700c047816 */ /* 0x040fe400000000ff */
[C---:B------:R-:W-:Y:S02]  /*96b00*/  PRMT R7, R12.reuse, 0x7771, RZ ;  /* 0x000077710c077816 */ /* 0x040fe400000000ff */
[----:B------:R-:W-:-:S02]  /*96b10*/  PRMT R6, R12, 0x7772, RZ ;  /* 0x000077720c067816 */ /* 0x000fc400000000ff */
[----:B------:R-:W-:Y:S02]  /*96b20*/  PRMT R9, R12, 0x7773, RZ ;  /* 0x000077730c097816 */ /* 0x000fe400000000ff */
[C---:B---3--:R-:W-:Y:S02]  /*96b30*/  PRMT R8, R14.reuse, 0x7770, RZ ;  /* 0x000077700e087816 */ /* 0x048fe400000000ff */
[----:B------:R-:W-:-:S03]  /*96b40*/  PRMT R10, R14, 0x7771, RZ ;  /* 0x000077710e0a7816 */ /* 0x000fc600000000ff */
[----:B------:R0:W-:Y:S04]  /*96b50*/  @P0 STG.E.U8 desc[UR32][R20.64], R8 ;  /* 0x0000000814000986 */ /* 0x0001e8000c101120 */
[----:B----4-:R1:W-:Y:S01]  /*96b60*/  @P6 STG.E.U8 desc[UR32][R16.64], R10 ;  /* 0x0000000a10006986 */ /* 0x0103e2000c101120 */
[----:B------:R-:W-:Y:S02]  /*96b70*/  ISETP.LT.AND P6, PT, R52, UR4, !P1 ;  /* 0x0000000434007c0c */ /* 0x000fe4000cfc1270 */
[----:B------:R-:W-:Y:S01]  /*96b80*/  ISETP.LT.AND P0, PT, R51, UR5, !P1 ;  /* 0x0000000533007c0c */ /* 0x000fe2000cf01270 */
[----:B------:R-:W-:Y:S01]  /*96b90*/  ULDC UR4, c[0x0][0x228] ;  /* 0x00008a0000047ab9 */ /* 0x000fe20000000800 */
[----:B------:R-:W-:Y:S01]  /*96ba0*/  ULDC UR5, c[0x0][0x228] ;  /* 0x00008a0000057ab9 */ /* 0x000fe20000000800 */
[----:B0-----:R-:W2:Y:S01]  /*96bb0*/  LDL.LU.64 R20, [R1+0x8c0] ;  /* 0x0008c00001147983 */ /* 0x001ea20000300a00 */
[----:B------:R-:W-:-:S03]  /*96bc0*/  PRMT R8, R14, 0x7772, RZ ;  /* 0x000077720e087816 */ /* 0x000fc600000000ff */
[----:B-1----:R-:W3:Y:S01]  /*96bd0*/  LDL.LU.64 R16, [R1+0x8b8] ;  /* 0x0008b80001107983 */ /* 0x002ee20000300a00 */
[----:B------:R-:W-:-:S03]  /*96be0*/  PRMT R10, R14, 0x7773, RZ ;  /* 0x000077730e0a7816 */ /* 0x000fc600000000ff */
[----:B------:R-:W4:Y:S04]  /*96bf0*/  LDL.LU R12, [R1+0x308] ;  /* 0x00030800010c7983 */ /* 0x000f280000300800 */
[----:B------:R0:W-:Y:S04]  /*96c00*/  @P5 STG.E.U8 desc[UR32][R40.64], R8 ;  /* 0x0000000828005986 */ /* 0x0001e8000c101120 */
[----:B------:R-:W4:Y:S04]  /*96c10*/  LDL.LU.64 R26, [R1+0x8b0] ;  /* 0x0008b000011a7983 */ /* 0x000f280000300a00 */
[----:B------:R-:W4:Y:S04]  /*96c20*/  LDL.LU.64 R22, [R1+0x8a8] ;  /* 0x0008a80001167983 */ /* 0x000f280000300a00 */
[----:B------:R1:W-:Y:S01]  /*96c30*/  @P4 STG.E.U8 desc[UR32][R32.64], R10 ;  /* 0x0000000a20004986 */ /* 0x0003e2000c101120 */
[----:B0-----:R-:W-:-:S02]  /*96c40*/  PRMT R8, R13, 0x7770, RZ ;  /* 0x000077700d087816 */ /* 0x001fc400000000ff */
[----:B-1----:R-:W-:-:S03]  /*96c50*/  PRMT R10, R13, 0x7771, RZ ;  /* 0x000077710d0a7816 */ /* 0x002fc600000000ff */
[----:B------:R-:W-:Y:S04]  /*96c60*/  @P6 STG.E.U8 desc[UR32][R24.64], R8 ;  /* 0x0000000818006986 */ /* 0x000fe8000c101120 */
[----:B------:R0:W-:Y:S04]  /*96c70*/  @P0 STG.E.U8 desc[UR32][R58.64], R10 ;  /* 0x0000000a3a000986 */ /* 0x0001e8000c101120 */
[----:B0-----:R-:W4:Y:S04]  /*96c80*/  LDL.LU.64 R58, [R1+0x8a0] ;  /* 0x0008a000013a7983 */ /* 0x001f280000300a00 */
[----:B------:R-:W4:Y:S04]  /*96c90*/  LDL.LU.64 R18, [R1+0x898] ;  /* 0x0008980001127983 */ /* 0x000f280000300a00 */
[----:B------:R-:W4:Y:S04]  /*96ca0*/  LDL.LU R40, [R1+0x2f8] ;  /* 0x0002f80001287983 */ /* 0x000f280000300800 */
[----:B------:R-:W4:Y:S01]  /*96cb0*/  LDL.LU.64 R24, [R1+0x890] ;  /* 0x0008900001187983 */ /* 0x000f220000300a00 */
[----:B------:R-:W-:-:S02]  /*96cc0*/  ISETP.LT.AND P5, PT, R44, UR4, !P1 ;  /* 0x000000042c007c0c */ /* 0x000fc4000cfa1270 */
[----:B------:R-:W-:Y:S01]  /*96cd0*/  ISETP.LT.AND P4, PT, R15, UR5, !P1 ;  /* 0x000000050f007c0c */ /* 0x000fe2000cf81270 */
[----:B------:R-:W-:Y:S01]  /*96ce0*/  ULDC UR4, c[0x0][0x228] ;  /* 0x00008a0000047ab9 */ /* 0x000fe20000000800 */
[----:B------:R-:W-:Y:S02]  /*96cf0*/  PRMT R8, R13, 0x7772, RZ ;  /* 0x000077720d087816 */ /* 0x000fe400000000ff */
[----:B------:R-:W-:Y:S01]  /*96d00*/  ISETP.LT.AND P6, PT, R54, UR4, !P1 ;  /* 0x0000000436007c0c */ /* 0x000fe2000cfc1270 */
[----:B------:R-:W-:Y:S01]  /*96d10*/  ULDC UR5, c[0x0][0x228] ;  /* 0x00008a0000057ab9 */ /* 0x000fe20000000800 */
[----:B------:R-:W-:Y:S01]  /*96d20*/  ULDC UR4, c[0x0][0x228] ;  /* 0x00008a0000047ab9 */ /* 0x000fe20000000800 */
[----:B------:R-:W-:Y:S02]  /*96d30*/  ISETP.LT.AND P0, PT, R55, UR5, !P1 ;  /* 0x0000000537007c0c */ /* 0x000fe4000cf01270 */
[----:B------:R-:W-:Y:S01]  /*96d40*/  PRMT R10, R13, 0x7773, RZ ;  /* 0x000077730d0a7816 */ /* 0x000fe200000000ff */
[----:B------:R-:W-:Y:S01]  /*96d50*/  ULDC UR5, c[0x0][0x228] ;  /* 0x00008a0000057ab9 */ /* 0x000fe20000000800 */
[----:B--2---:R0:W-:Y:S01]  /*96d60*/  @P5 STG.E.U8 desc[UR32][R20.64], R8 ;  /* 0x0000000814005986 */ /* 0x0041e2000c101120 */
[----:B------:R-:W-:-:S03]  /*96d70*/  ISETP.LT.AND P5, PT, R36, UR4, !P1 ;  /* 0x0000000424007c0c */ /* 0x000fc6000cfa1270 */
[----:B---3--:R1:W-:Y:S01]  /*96d80*/  @P4 STG.E.U8 desc[UR32][R16.64], R10 ;  /* 0x0000000a10004986 */ /* 0x0083e2000c101120 */
[----:B------:R-:W-:-:S03]  /*96d90*/  ULDC UR4, c[0x0][0x228] ;  /* 0x00008a0000047ab9 */ /* 0x000fc60000000800 */
[----:B0-----:R-:W2:Y:S01]  /*96da0*/  LDL.LU.64 R20, [R1+0x888] ;  /* 0x0008880001147983 */ /* 0x001ea20000300a00 */
[----:B----4-:R-:W-:-:S03]  /*96db0*/  PRMT R8, R12, 0x7770, RZ ;  /* 0x000077700c087816 */ /* 0x010fc600000000ff */
[----:B------:R-:W3:Y:S01]  /*96dc0*/  LDL.LU.64 R32, [R1+0x880] ;  /* 0x0008800001207983 */ /* 0x000ee20000300a00 */
[----:B-1----:R-:W-:-:S03]  /*96dd0*/  PRMT R10, R12, 0x7771, RZ ;  /* 0x000077710c0a7816 */ /* 0x002fc600000000ff */
[----:B------:R-:W4:Y:S04]  /*96de0*/  LDL.LU.64 R16, [R1+0x878] ;  /* 0x0008780001107983 */ /* 0x000f280000300a00 */
[----:B------:R0:W-:Y:S04]  /*96df0*/  @P6 STG.E.U8 desc[UR32][R26.64], R8 ;  /* 0x000000081a006986 */ /* 0x0001e8000c101120 */
[----:B------:R-:W4:Y:S04]  /*96e00*/  LDL.LU R14, [R1+0x2e8] ;  /* 0x0002e800010e7983 */ /* 0x000f280000300800 */
[----:B------:R1:W-:Y:S01]  /*96e10*/  @P0 STG.E.U8 desc[UR32][R22.64], R10 ;  /* 0x0000000a16000986 */ /* 0x0003e2000c101120 */
[----:B0-----:R-:W-:-:S02]  /*96e20*/  PRMT R8, R12, 0x7772, RZ ;  /* 0x000077720c087816 */ /* 0x001fc400000000ff */
[----:B-1----:R-:W-:Y:S02]  /*96e30*/  PRMT R10, R12, 0x7773, RZ ;  /* 0x000077730c0a7816 */ /* 0x002fe400000000ff */
[----:B------:R-:W4:Y:S01]  /*96e40*/  LDL.LU.64 R12, [R1+0x870] ;  /* 0x00087000010c7983 */ /* 0x000f220000300a00 */
[----:B------:R-:W-:Y:S02]  /*96e50*/  ISETP.LT.AND P4, PT, R28, UR5, !P1 ;  /* 0x000000051c007c0c */ /* 0x000fe4000cf81270 */
[----:B------:R-:W-:Y:S01]  /*96e60*/  ISETP.LT.AND P6, PT, R48, UR4, !P1 ;  /* 0x0000000430007c0c */ /* 0x000fe2000cfc1270 */
[----:B------:R-:W-:Y:S01]  /*96e70*/  ULDC UR5, c[0x0][0x228] ;  /* 0x00008a0000057ab9 */ /* 0x000fe20000000800 */
[----:B------:R-:W-:Y:S01]  /*96e80*/  ULDC UR4, c[0x0][0x228] ;  /* 0x00008a0000047ab9 */ /* 0x000fe20000000800 */
[----:B------:R0:W-:Y:S04]  /*96e90*/  @P5 STG.E.U8 desc[UR32][R58.64], R8 ;  /* 0x000000083a005986 */ /* 0x0001e8000c101120 */
[----:B0-----:R-:W4:Y:S01]  /*96ea0*/  LDL.LU.64 R58, [R1+0x868] ;  /* 0x00086800013a7983 */ /* 0x001f220000300a00 */
[----:B------:R-:W-:-:S03]  /*96eb0*/  PRMT R8, R40, 0x7770, RZ ;  /* 0x0000777028087816 */ /* 0x000fc600000000ff */
[----:B------:R-:W-:Y:S04]  /*96ec0*/  @P4 STG.E.U8 desc[UR32][R18.64], R10 ;  /* 0x0000000a12004986 */ /* 0x000fe8000c101120 */
[----:B------:R0:W-:Y:S04]  /*96ed0*/  @P6 STG.E.U8 desc[UR32][R24.64], R8 ;  /* 0x0000000818006986 */ /* 0x0001e8000c101120 */
[----:B0-----:R-:W4:Y:S01]  /*96ee0*/  LDL.LU.64 R24, [R1+0x860] ;  /* 0x0008600001187983 */ /* 0x001f220000300a00 */
[----:B------:R-:W-:Y:S02]  /*96ef0*/  ISETP.LT.AND P0, PT, R61, UR5, !P1 ;  /* 0x000000053d007c0c */ /* 0x000fe4000cf01270 */
[----:B------:R-:W-:Y:S01]  /*96f00*/  ISETP.LT.AND P5, PT, R11, UR4, !P1 ;  /* 0x000000040b007c0c */ /* 0x000fe2000cfa1270 */
[----:B------:R-:W-:Y:S01]  /*96f10*/  ULDC UR5, c[0x0][0x228] ;  /* 0x00008a0000057ab9 */ /* 0x000fe20000000800 */
[----:B------:R-:W-:-:S02]  /*96f20*/  PRMT R10, R40, 0x7771, RZ ;  /* 0x00007771280a7816 */ /* 0x000fc400000000ff */
[----:B------:R-:W-:Y:S01]  /*96f30*/  ISETP.LT.AND P4, PT, R53, UR5, !P1 ;  /* 0x0000000535007c0c */ /* 0x000fe2000cf81270 */
[----:B------:R-:W-:Y:S01]  /*96f40*/  ULDC UR4, c[0x0][0x228] ;  /* 0x00008a0000047ab9 */ /* 0x000fe20000000800 */
[----:B------:R-:W-:Y:S02]  /*96f50*/  PRMT R8, R40, 0x7772, RZ ;  /* 0x0000777228087816 */ /* 0x000fe400000000ff */
[----:B------:R-:W-:Y:S01]  /*96f60*/  ISETP.LT.AND P6, PT, R56, UR4, !P1 ;  /* 0x0000000438007c0c */ /* 0x000fe2000cfc1270 */
[----:B------:R-:W-:Y:S01]  /*96f70*/  ULDC UR4, c[0x0][0x228] ;  /* 0x00008a0000047ab9 */ /* 0x000fe20000000800 */
[----:B------:R-:W-:Y:S01]  /*96f80*/  ULDC UR5, c[0x0][0x228] ;  /* 0x00008a0000057ab9 */ /* 0x000fe20000000800 */
[----:B--2---:R0:W-:Y:S01]  /*96f90*/  @P0 STG.E.U8 desc[UR32][R20.64], R10 ;  /* 0x0000000a14000986 */ /* 0x0041e2000c101120 */
[----:B------:R-:W-:-:S03]  /*96fa0*/  ISETP.LT.AND P0, PT, R57, UR4, !P1 ;  /* 0x0000000439007c0c */ /* 0x000fc6000cf01270 */
[----:B---3--:R1:W-:Y:S01]  /*96fb0*/  @P5 STG.E.U8 desc[UR32][R32.64], R8 ;  /* 0x0000000820005986 */ /* 0x0083e2000c101120 */
[----:B------:R-:W-:-:S03]  /*96fc0*/  ULDC UR4, c[0x0][0x228] ;  /* 0x00008a0000047ab9 */ /* 0x000fc60000000800 */
[----:B0-----:R-:W2:Y:S01]  /*96fd0*/  LDL.LU.64 R20, [R1+0x858] ;  /* 0x0008580001147983 */ /* 0x001ea20000300a00 */
[----:B------:R-:W-:-:S03]  /*96fe0*/  PRMT R10, R40, 0x7773, RZ ;  /* 0x00007773280a7816 */ /* 0x000fc600000000ff */
[----:B------:R-:W3:Y:S04]  /*96ff0*/  LDL.LU.64 R26, [R1+0x850] ;  /* 0x00085000011a7983 */ /* 0x000ee80000300a00 */
[----:B------:R-:W3:Y:S04]  /*97000*/  LDL.LU.64 R22, [R1+0x848] ;  /* 0x0008480001167983 */ /* 0x000ee80000300a00 */
[----:B-1----:R-:W3:Y:S04]  /*97010*/  LDL.LU.64 R32, [R1+0x840] ;  /* 0x0008400001207983 */ /* 0x002ee80000300a00 */
[----:B----4-:R0:W-:Y:S01]  /*97020*/  @P4 STG.E.U8 desc[UR32][R16.64], R10 ;  /* 0x0000000a10004986 */ /* 0x0101e2000c101120 */
[----:B------:R-:W-:-:S05]  /*97030*/  PRMT R8, R14, 0x7770, RZ ;  /* 0x000077700e087816 */ /* 0x000fca00000000ff */
[----:B------:R1:W-:Y:S01]  /*97040*/  @P6 STG.E.U8 desc[UR32][R12.64], R8 ;  /* 0x000000080c006986 */ /* 0x0003e2000c101120 */
[----:B0-----:R-:W-:-:S03]  /*97050*/  PRMT R10, R14, 0x7771, RZ ;  /* 0x000077710e0a7816 */ /* 0x001fc600000000ff */
[----:B-1----:R-:W4:Y:S01]  /*97060*/  LDL.LU.64 R12, [R1+0x838] ;  /* 0x00083800010c7983 */ /* 0x002f220000300a00 */
[----:B------:R-:W-:-:S03]  /*97070*/  ISETP.LT.AND P4, PT, R60, UR4, !P1 ;  /* 0x000000043c007c0c */ /* 0x000fc6000cf81270 */
[----:B------:R0:W-:Y:S01]  /*97080*/  @P0 STG.E.U8 desc[UR32][R58.64], R10 ;  /* 0x0000000a3a000986 */ /* 0x0001e2000c101120 */
[C---:B------:R-:W-:Y:S01]  /*97090*/  PRMT R8, R14.reuse, 0x7772, RZ ;  /* 0x000077720e087816 */ /* 0x040fe200000000ff */
[----:B------:R-:W-:Y:S02]  /*970a0*/  ULDC UR4, c[0x0][0x228] ;  /* 0x00008a0000047ab9 */ /* 0x000fe40000000800 */
[----:B0-----:R-:W4:Y:S04]  /*970b0*/  LDL.LU.64 R58, [R1+0x830] ;  /* 0x00083000013a7983 */ /* 0x001f280000300a00 */
[----:B------:R-:W4:Y:S01]  /*970c0*/  LDL.LU.64 R16, [R1+0x828] ;  /* 0x0008280001107983 */ /* 0x000f220000300a00 */
[----:B------:R-:W-:-:S03]  /*970d0*/  PRMT R10, R14, 0x7773, RZ ;  /* 0x000077730e0a7816 */ /* 0x000fc600000000ff */
[----:B------:R-:W4:Y:S04]  /*970e0*/  LDL.LU R14, [R1+0x25c] ;  /* 0x00025c00010e7983 */ /* 0x000f280000300800 */
[----:B------:R-:W4:Y:S04]  /*970f0*/  LDL.LU.64 R18, [R1+0x820] ;  /* 0x0008200001127983 */ /* 0x000f280000300a00 */
[----:B------:R0:W-:Y:S04]  /*97100*/  @P4 STG.E.U8 desc[UR32][R24.64], R8 ;  /* 0x0000000818004986 */ /* 0x0001e8000c101120 */
[----:B------:R-:W4:Y:S04]  /*97110*/  LDL.LU.64 R40, [R1+0x810] ;  /* 0x0008100001287983 */ /* 0x000f280000300a00 */
[----:B0-----:R-:W4:Y:S01]  /*97120*/  LDL.LU.64 R24, [R1+0x808] ;  /* 0x0008080001187983 */ /* 0x001f220000300a00 */
[----:B------:R-:W-:Y:S01]  /*97130*/  ISETP.LT.AND P1, PT, R50, UR5, !P1 ;  /* 0x0000000532007c0c */ /* 0x000fe2000cf21270 */
[----:B------:R-:W-:Y:S01]  /*97140*/  ULDC UR5, c[0x0][0x228] ;  /* 0x00008a0000057ab9 */ /* 0x000fe20000000800 */
[----:B------:R-:W-:Y:S01]  /*97150*/  ISETP.LT.AND P6, PT, R52, UR4, !P3 ;  /* 0x0000000434007c0c */ /* 0x000fe2000dfc1270 */
[----:B------:R-:W-:Y:S01]  /*97160*/  ULDC UR4, c[0x0][0x228] ;  /* 0x00008a0000047ab9 */ /* 0x000fe20000000800 */
[----:B------:R-:W-:-:S02]  /*97170*/  ISETP.LT.AND P0, PT, R51, UR5, !P3 ;  /* 0x0000000533007c0c */ /* 0x000fc4000df01270 */
[----:B------:R-:W-:Y:S01]  /*97180*/  ISETP.LT.AND P5, PT, R44, UR4, !P3 ;  /* 0x000000042c007c0c */ /* 0x000fe2000dfa1270 */
[----:B------:R-:W-:Y:S01]  /*97190*/  ULDC UR4, c[0x0][0x228] ;  /* 0x00008a0000047ab9 */ /* 0x000fe20000000800 */
[----:B------:R-:W-:Y:S02]  /*971a0*/  ULDC UR5, c[0x0][0x228] ;  /* 0x00008a0000057ab9 */ /* 0x000fe40000000800 */
[----:B------:R-:W-:Y:S01]  /*971b0*/  ISETP.LT.AND P4, PT, R54, UR5, !P3 ;  /* 0x0000000536007c0c */ /* 0x000fe2000df81270 */
[----:B------:R-:W-:Y:S02]  /*971c0*/  ULDC UR5, c[0x0][0x228] ;  /* 0x00008a0000057ab9 */ /* 0x000fe40000000800 */
[----:B--2---:R0:W-:Y:S01]  /*971d0*/  @P1 STG.E.U8 desc[UR32][R20.64], R10 ;  /* 0x0000000a14001986 */ /* 0x0041e2000c101120 */
[----:B------:R-:W-:-:S03]  /*971e0*/  ISETP.LT.AND P1, PT, R15, UR4, !P3 ;  /* 0x000000040f007c0c */ /* 0x000fc6000df21270 */
[----:B---3--:R-:W-:Y:S04]  /*971f0*/  @P6 STG.E.U8 desc[UR32][R26.64], R3 ;  /* 0x000000031a006986 */ /* 0x008fe8000c101120 */
[----:B------:R-:W-:Y:S01]  /*97200*/  @P0 STG.E.U8 desc[UR32][R22.64], R2 ;  /* 0x0000000216000986 */ /* 0x000fe2000c101120 */
[----:B------:R-:W-:-:S03]  /*97210*/  ULDC UR4, c[0x0][0x228] ;  /* 0x00008a0000047ab9 */ /* 0x000fc60000000800 */
[----:B------:R1:W-:Y:S01]  /*97220*/  @P5 STG.E.U8 desc[UR32][R32.64], R0 ;  /* 0x0000000020005986 */ /* 0x0003e2000c101120 */
[----:B------:R-:W-:Y:S01]  /*97230*/  ISETP.LT.AND P5, PT, R55, UR4, !P3 ;  /* 0x0000000437007c0c */ /* 0x000fe2000dfa1270 */
[----:B------:R-:W-:Y:S02]  /*97240*/  ULDC UR4, c[0x0][0x228] ;  /* 0x00008a0000047ab9 */ /* 0x000fe40000000800 */
[----:B0-----:R-:W2:Y:S01]  /*97250*/  LDL.LU.64 R20, [R1+0x438] ;  /* 0x0004380001147983 */ /* 0x001ea20000300a00 */
[----:B------:R-:W-:Y:S01]  /*97260*/  ISETP.LT.AND P0, PT, R36, UR5, !P3 ;  /* 0x0000000524007c0c */ /* 0x000fe2000df01270 */
[----:B------:R-:W-:Y:S02]  /*97270*/  ULDC UR5, c[0x0][0x228] ;  /* 0x00008a0000057ab9 */ /* 0x000fe40000000800 */
[----:B----4-:R0:W-:Y:S01]  /*97280*/  @P1 STG.E.U8 desc[UR32][R12.64], R5 ;  /* 0x000000050c001986 */ /* 0x0101e2000c101120 */
[----:B------:R-:W-:Y:S01]  /*97290*/  ISETP.LT.AND P1, PT, R28, UR4, !P3 ;  /* 0x000000041c007c0c */ /* 0x000fe2000df21270 */
[----:B------:R-:W-:Y:S01]  /*972a0*/  ULDC UR4, c[0x0][0x228] ;  /* 0x00008a0000047ab9 */ /* 0x000fe20000000800 */
[----:B-1----:R-:W-:Y:S01]  /*972b0*/  VIADD R0, R29, 0x38 ;  /* 0x000000381d007836 */ /* 0x002fe20000000000 */
[----:B0-----:R-:W3:Y:S04]  /*972c0*/  LDL.LU.64 R12, [R1+0x800] ;  /* 0x00080000010c7983 */ /* 0x001ee80000300a00 */
[----:B------:R0:W-:Y:S04]  /*972d0*/  @P4 STG.E.U8 desc[UR32][R58.64], R4 ;  /* 0x000000043a004986 */ /* 0x0001e8000c101120 */
[----:B------:R1:W-:Y:S01]  /*972e0*/  @P5 STG.E.U8 desc[UR32][R16.64], R7 ;  /* 0x0000000710005986 */ /* 0x0003e2000c101120 */
[----:B------:R-:W-:-:S03]  /*972f0*/  ISETP.LT.AND P4, PT, R48, UR4, !P3 ;  /* 0x0000000430007c0c */ /* 0x000fc6000df81270 */
[----:B0-----:R-:W4:Y:S04]  /*97300*/  LDL.LU R59, [R1+0x32c] ;  /* 0x00032c00013b7983 */ /* 0x001f280000300800 */
[----:B------:R-:W4:Y:S04]  /*97310*/  LDL.LU.64 R32, [R1+0x818] ;  /* 0x0008180001207983 */ /* 0x000f280000300a00 */
[----:B-1----:R-:W4:Y:S01]  /*97320*/  LDL.LU.64 R16, [R1+0x7f8] ;  /* 0x0007f80001107983 */ /* 0x002f220000300a00 */
[----:B------:R-:W-:Y:S02]  /*97330*/  ISETP.GE.AND P5, PT, R0, UR43, PT ;  /* 0x0000002b00007c0c */ /* 0x000fe4000bfa6270 */
[----:B------:R-:W-:Y:S01]  /*97340*/  PRMT R0, R14, 0x7770, RZ ;  /* 0x000077700e007816 */ /* 0x000fe200000000ff */
[----:B------:R-:W-:Y:S04]  /*97350*/  @P0 STG.E.U8 desc[UR32][R18.64], R6 ;  /* 0x0000000612000986 */ /* 0x000fe8000c101120 */
[----:B------:R-:W-:Y:S01]  /*97360*/  @P1 STG.E.U8 desc[UR32][R40.64], R9 ;  /* 0x0000000928001986 */ /* 0x000fe2000c101120 */
[----:B------:R-:W-:-:S02]  /*97370*/  ISETP.LT.AND P6, PT, R61, UR5, !P3 ;  /* 0x000000053d007c0c */ /* 0x000fc4000dfc1270 */
[----:B------:R-:W-:Y:S01]  /*97380*/  PRMT R2, R14, 0x7771, RZ ;  /* 0x000077710e027816 */ /* 0x000fe200000000ff */
[----:B------:R0:W-:Y:S01]  /*97390*/  @P4 STG.E.U8 desc[UR32][R24.64], R0 ;  /* 0x0000000018004986 */ /* 0x0001e2000c101120 */
[----:B------:R-:W-:Y:S01]  /*973a0*/  ULDC UR4, c[0x0][0x228] ;  /* 0x00008a0000047ab9 */ /* 0x000fe20000000800 */
[----:B------:R-:W-:Y:S02]  /*973b0*/  ULDC UR5, c[0x0][0x228] ;  /* 0x00008a0000057ab9 */ /* 0x000fe40000000800 */
[----:B0-----:R-:W4:Y:S01]  /*973c0*/  LDL.LU.64 R24, [R1+0x408] ;  /* 0x0004080001187983 */ /* 0x001f220000300a00 */
[----:B------:R-:W-:Y:S01]  /*973d0*/  ISETP.LT.AND P1, PT, R11, UR4, !P3 ;  /* 0x000000040b007c0c */ /* 0x000fe2000df21270 */
[----:B------:R-:W-:Y:S02]  /*973e0*/  ULDC UR4, c[0x0][0x228] ;  /* 0x00008a0000047ab9 */ /* 0x000fe40000000800 */
[----:B------:R-:W4:Y:S01]  /*973f0*/  LDL.LU R58, [R1+0x31c] ;  /* 0x00031c00013a7983 */ /* 0x000f220000300800 */
[----:B------:R-:W-:-:S03]  /*97400*/  ISETP.LT.AND P4, PT, R56, UR5, !P3 ;  /* 0x0000000538007c0c */ /* 0x000fc6000df81270 */
[----:B------:R-:W4:Y:S01]  /*97410*/  LDL.LU.64 R26, [R1+0x7f0] ;  /* 0x0007f000011a7983 */ /* 0x000f220000300a00 */
[----:B------:R-:W-:-:S03]  /*97420*/  PRMT R0, R14, 0x7772, RZ ;  /* 0x000077720e007816 */ /* 0x000fc600000000ff */
[----:B------:R-:W4:Y:S01]  /*97430*/  LDL.LU.64 R22, [R1+0x430] ;  /* 0x0004300001167983 */ /* 0x000f220000300a00 */
[----:B------:R-:W-:-:S03]  /*97440*/  ULDC UR5, c[0x0][0x228] ;  /* 0x00008a0000057ab9 */ /* 0x000fc60000000800 */
[----:B--2---:R0:W-:Y:S01]  /*97450*/  @P6 STG.E.U8 desc[UR32][R20.64], R2 ;  /* 0x0000000214006986 */ /* 0x0041e2000c101120 */
[----:B------:R-:W-:Y:S01]  /*97460*/  ISETP.LT.AND P6, PT, R53, UR4, !P3 ;  /* 0x0000000435007c0c */ /* 0x000fe2000dfc1270 */
[----:B------:R-:W-:Y:S01]  /*97470*/  ULDC UR4, c[0x0][0x228] ;  /* 0x00008a0000047ab9 */ /* 0x000fe20000000800 */
[----:B0-----:R-:W-:Y:S01]  /*97480*/  VIADD R2, R29, 0x39 ;  /* 0x000000391d027836 */ /* 0x001fe20000000000 */
[----:B------:R-:W2:Y:S04]  /*97490*/  LDL.LU.64 R20, [R1+0x3e8] ;  /* 0x0003e80001147983 */ /* 0x000ea80000300a00 */
[----:B------:R-:W-:Y:S02]  /*974a0*/  ISETP.GE.AND P0, PT, R2, UR41, PT ;  /* 0x0000002902007c0c */ /* 0x000fe4000bf06270 */
[----:B------:R-:W-:Y:S01]  /*974b0*/  PRMT R2, R14, 0x7773, RZ ;  /* 0x000077730e027816 */ /* 0x000fe200000000ff */
[----:B---3--:R0:W-:Y:S01]  /*974c0*/  @P1 STG.E.U8 desc[UR32][R12.64], R0 ;  /* 0x000000000c001986 */ /* 0x0081e2000c101120 */
[----:B------:R-:W-:Y:S01]  /*974d0*/  ISETP.LT.AND P1, PT, R57, UR4, !P3 ;  /* 0x0000000439007c0c */ /* 0x000fe2000df21270 */
[----:B------:R-:W-:-:S02]  /*974e0*/  ULDC UR4, c[0x0][0x228] ;  /* 0x00008a0000047ab9 */ /* 0x000fc40000000800 */
[----:B0-----:R-:W3:Y:S01]  /*974f0*/  LDL.LU.64 R12, [R1+0x3c0] ;  /* 0x0003c000010c7983 */ /* 0x001ee20000300a00 */
[----:B----4-:R-:W-:-:S03]  /*97500*/  PRMT R3, R59, 0x7770, RZ ;  /* 0x000077703b037816 */ /* 0x010fc600000000ff */
[----:B------:R-:W-:Y:S04]  /*97510*/  @P6 STG.E.U8 desc[UR32][R32.64], R2 ;  /* 0x0000000220006986 */ /* 0x000fe8000c101120 */
[----:B------:R0:W-:Y:S01]  /*97520*/  @P4 STG.E.U8 desc[UR32][R16.64], R3 ;  /* 0x0000000310004986 */ /* 0x0001e2000c101120 */
[C---:B------:R-:W-:Y:S02]  /*97530*/  PRMT R4, R59.reuse, 0x7771, RZ ;  /* 0x000077713b047816 */ /* 0x040fe400000000ff */
[C---:B------:R-:W-:Y:S02]  /*97540*/  PRMT R0, R59.reuse, 0x7772, RZ ;  /* 0x000077723b007816 */ /* 0x040fe400000000ff */
[----:B------:R-:W-:Y:S01]  /*97550*/  PRMT R5, R59, 0x7773, RZ ;  /* 0x000077733b057816 */ /* 0x000fe200000000ff */
[----:B0-----:R-:W4:Y:S04]  /*97560*/  LDL.LU.64 R16, [R1+0x3b0] ;  /* 0x0003b00001107983 */ /* 0x001f280000300a00 */
[----:B------:R-:W4:Y:S04]  /*97570*/  LDL.LU R59, [R1+0x30c] ;  /* 0x00030c00013b7983 */ /* 0x000f280000300800 */
[----:B------:R-:W4:Y:S04]  /*97580*/  LDL.LU.64 R18, [R1+0x3b8] ;  /* 0x0003b80001127983 */ /* 0x000f280000300a00 */
[----:B------:R-:W4:Y:S04]  /*97590*/  LDL.LU.64 R40, [R1+0x3a8] ;  /* 0x0003a80001287983 */ /* 0x000f280000300a00 */
[----:B------:R0:W-:Y:S04]  /*975a0*/  @P1 STG.E.U8 desc[UR32][R24.64], R4 ;  /* 0x0000000418001986 */ /* 0x0001e8000c101120 */
[----:B------:R-:W4:Y:S04]  /*975b0*/  LDL.LU.64 R32, [R1+0x3a0] ;  /* 0x0003a00001207983 */ /* 0x000f280000300a00 */
[----:B0-----:R-:W4:Y:S01]  /*975c0*/  LDL.LU.64 R24, [R1+0x398] ;  /* 0x0003980001187983 */ /* 0x001f220000300a00 */
[----:B------:R-:W-:Y:S01]  /*975d0*/  ISETP.LT.AND P4, PT, R60, UR4, !P3 ;  /* 0x000000043c007c0c */ /* 0x000fe2000df81270 */
[----:B------:R-:W-:Y:S01]  /*975e0*/  ULDC UR4, c[0x0][0x228] ;  /* 0x00008a0000047ab9 */ /* 0x000fe20000000800 */
[----:B------:R-:W-:-:S02]  /*975f0*/  ISETP.LT.AND P3, PT, R50, UR5, !P3 ;  /* 0x0000000532007c0c */ /* 0x000fc4000df61270 */
[----:B------:R-:W-:Y:S02]  /*97600*/  ISETP.LT.AND P6, PT, R52, UR4, !P2 ;  /* 0x0000000434007c0c */ /* 0x000fe4000d7c1270 */
[----:B------:R-:W-:Y:S01]  /*97610*/  ISETP.LT.AND P1, PT, R51, UR6, !P2 ;  /* 0x0000000633007c0c */ /* 0x000fe2000d721270 */
[----:B------:R-:W-:Y:S01]  /*97620*/  ULDC UR4, c[0x0][0x228] ;  /* 0x00008a0000047ab9 */ /* 0x000fe20000000800 */
[C---:B------:R-:W-:Y:S02]  /*97630*/  PRMT R2, R58.reuse, 0x7770, RZ ;  /* 0x000077703a027816 */ /* 0x040fe400000000ff */
[C---:B------:R-:W-:Y:S02]  /*97640*/  PRMT R3, R58.reuse, 0x7771, RZ ;  /* 0x000077713a037816 */ /* 0x040fe400000000ff */
[C---:B------:R-:W-:Y:S02]  /*97650*/  PRMT R4, R58.reuse, 0x7772, RZ ;  /* 0x000077723a047816 */ /* 0x040fe400000000ff */
[----:B------:R-:W-:Y:S01]  /*97660*/  PRMT R6, R58, 0x7773, RZ ;  /* 0x000077733a067816 */ /* 0x000fe200000000ff */
[----:B------:R-:W-:Y:S01]  /*97670*/  ULDC UR5, c[0x0][0x228] ;  /* 0x00008a0000057ab9 */ /* 0x000fe20000000800 */
[----:B------:R-:W4:Y:S04]  /*97680*/  LDL.LU R58, [R1+0x2fc] ;  /* 0x0002fc00013a7983 */ /* 0x000f280000300800 */
[----:B------:R-:W-:Y:S01]  /*97690*/  @P4 STG.E.U8 desc[UR32][R26.64], R0 ;  /* 0x000000001a004986 */ /* 0x000fe2000c101120 */
[----:B------:R-:W-:-:S03]  /*976a0*/  ISETP.LT.AND P4, PT, R44, UR4, !P2 ;  /* 0x000000042c007c0c */ /* 0x000fc6000d781270 */
[----:B------:R-:W-:Y:S01]  /*976b0*/  @P3 STG.E.U8 desc[UR32][R22.64], R5 ;  /* 0x0000000516003986 */ /* 0x000fe2000c101120 */
[----:B------:R-:W-:Y:S01]  /*976c0*/  ULDC UR4, c[0x0][0x228] ;  /* 0x00008a0000047ab9 */ /* 0x000fe20000000800 */
[----:B------:R-:W-:Y:S01]  /*976d0*/  ULDC UR6, c[0x0][0x228] ;  /* 0x00008a0000067ab9 */ /* 0x000fe20000000800 */
[----:B------:R-:W-:Y:S01]  /*976e0*/  ISETP.LT.AND P3, PT, R15, UR4, !P2 ;  /* 0x000000040f007c0c */ /* 0x000fe2000d761270 */
[----:B------:R-:W-:Y:S01]  /*976f0*/  ULDC UR4, c[0x0][0x228] ;  /* 0x00008a0000047ab9 */ /* 0x000fe20000000800 */
[----:B--2---:R-:W-:Y:S01]  /*97700*/  @P6 STG.E.U8 desc[UR32][R20.64], R2 ;  /* 0x0000000214006986 */ /* 0x004fe2000c101120 */
[----:B------:R-:W-:Y:S01]  /*97710*/  ISETP.LT.AND P6, PT, R54, UR5, !P2 ;  /* 0x0000000536007c0c */ /* 0x000fe2000d7c1270 */
[----:B------:R-:W-:Y:S02]  /*97720*/  ULDC UR5, c[0x0][0x228] ;  /* 0x00008a0000057ab9 */ /* 0x000fe40000000800 */
[----:B---3--:R0:W-:Y:S01]  /*97730*/  @P1 STG.E.U8 desc[UR32][R12.64], R3 ;  /* 0x000000030c001986 */ /* 0x0081e2000c101120 */
[----:B------:R-:W-:Y:S01]  /*97740*/  ISETP.LT.AND P1, PT, R55, UR4, !P2 ;  /* 0x0000000437007c0c */ /* 0x000fe2000d721270 */
[----:B------:R-:W-:-:S02]  /*97750*/  ULDC UR4, c[0x0][0x228] ;  /* 0x00008a0000047ab9 */ /* 0x000fc40000000800 */
[----:B0-----:R-:W2:Y:S04]  /*97760*/  LDL.LU.64 R12, [R1+0x3e0] ;  /* 0x0003e000010c7983 */ /* 0x001ea80000300a00 */
[----:B------:R-:W3:Y:S04]  /*97770*/  LDL.LU.64 R22, [R1+0x3d8] ;  /* 0x0003d80001167983 */ /* 0x000ee80000300a00 */
[----:B------:R-:W3:Y:S04]  /*97780*/  LDL.LU.64 R20, [R1+0x3d0] ;  /* 0x0003d00001147983 */ /* 0x000ee80000300a00 */
[----:B----4-:R0:W-:Y:S01]  /*97790*/  @P4 STG.E.U8 desc[UR32][R16.64], R4 ;  /* 0x0000000410004986 */ /* 0x0101e2000c101120 */
[----:B------:R-:W-:-:S02]  /*977a0*/  ISETP.LT.AND P4, PT, R36, UR5, !P2 ;  /* 0x0000000524007c0c */ /* 0x000fc4000d781270 */
[C---:B------:R-:W-:Y:S02]  /*977b0*/  PRMT R0, R59.reuse, 0x7770, RZ ;  /* 0x000077703b007816 */ /* 0x040fe400000000ff */
[C---:B------:R-:W-:Y:S02]  /*977c0*/  PRMT R2, R59.reuse, 0x7771, RZ ;  /* 0x000077713b027816 */ /* 0x040fe400000000ff */
[C---:B------:R-:W-:Y:S01]  /*977d0*/  PRMT R3, R59.reuse, 0x7772, RZ ;  /* 0x000077723b037816 */ /* 0x040fe200000000ff */
[----:B------:R1:W-:Y:S04]  /*977e0*/  @P3 STG.E.U8 desc[UR32][R18.64], R6 ;  /* 0x0000000612003986 */ /* 0x0003e8000c101120 */
[----:B0-----:R-:W4:Y:S01]  /*977f0*/  LDL.LU.64 R16, [R1+0x3c8] ;  /* 0x0003c80001107983 */ /* 0x001f220000300a00 */
[----:B------:R-:W-:-:S03]  /*97800*/  PRMT R4, R59, 0x7773, RZ ;  /* 0x000077733b047816 */ /* 0x000fc600000000ff */
[----:B------:R-:W4:Y:S04]  /*97810*/  LDL.LU R59, [R1+0x2ec] ;  /* 0x0002ec00013b7983 */ /* 0x000f280000300800 */
[----:B------:R-:W-:Y:S04]  /*97820*/  @P6 STG.E.U8 desc[UR32][R40.64], R0 ;  /* 0x0000000028006986 */ /* 0x000fe8000c101120 */
[----:B------:R-:W-:Y:S04]  /*97830*/  @P1 STG.E.U8 desc[UR32][R32.64], R2 ;  /* 0x0000000220001986 */ /* 0x000fe8000c101120 */
[----:B-1----:R-:W4:Y:S04]  /*97840*/  LDL.LU.64 R18, [R1+0x3f8] ;  /* 0x0003f80001127983 */ /* 0x002f280000300a00 */
[----:B------:R0:W-:Y:S01]  /*97850*/  @P4 STG.E.U8 desc[UR32][R24.64], R3 ;  /* 0x0000000318004986 */ /* 0x0001e2000c101120 */
[----:B------:R-:W-:-:S03]  /*97860*/  ULDC UR5, c[0x0][0x228] ;  /* 0x00008a0000057ab9 */ /* 0x000fc60000000800 */
[----:B0-----:R-:W4:Y:S01]  /*97870*/  LDL.LU.64 R24, [R1+0x3f0] ;  /* 0x0003f00001187983 */ /* 0x001f220000300a00 */
[----:B------:R-:W-:Y:S01]  /*97880*/  ISETP.LT.AND P1, PT, R28, UR4, !P2 ;  /* 0x000000041c007c0c */ /* 0x000fe2000d721270 */
[----:B------:R-:W-:Y:S01]  /*97890*/  ULDC UR4, c[0x0][0x228] ;  /* 0x00008a0000047ab9 */ /* 0x000fe20000000800 */
[----:B------:R-:W-:Y:S02]  /*978a0*/  ISETP.LT.AND P3, PT, R61, UR5, !P2 ;  /* 0x000000053d007c0c */ /* 0x000fe4000d761270 */
[----:B------:R-:W-:Y:S01]  /*978b0*/  ISETP.LT.AND P6, PT, R48, UR4, !P2 ;  /* 0x0000000430007c0c */ /* 0x000fe2000d7c1270 */
[----:B------:R-:W-:Y:S01]  /*978c0*/  ULDC UR4, c[0x0][0x228] ;  /* 0x00008a0000047ab9 */ /* 0x000fe20000000800 */
[C---:B------:R-:W-:Y:S02]  /*978d0*/  PRMT R3, R58.reuse, 0x7770, RZ ;  /* 0x000077703a037816 */ /* 0x040fe400000000ff */
[----:B------:R-:W-:Y:S02]  /*978e0*/  ISETP.LT.AND P4, PT, R11, UR4, !P2 ;  /* 0x000000040b007c0c */ /* 0x000fe4000d781270 */
[C---:B------:R-:W-:Y:S01]  /*978f0*/  PRMT R2, R58.reuse, 0x7771, RZ ;  /* 0x000077713a027816 */ /* 0x040fe200000000ff */
[----:B------:R-:W-:Y:S01]  /*97900*/  ULDC UR4, c[0x0][0x228] ;  /* 0x00008a0000047ab9 */ /* 0x000fe20000000800 */
[----:B------:R-:W4:Y:S01]  /*97910*/  LDL.LU.64 R40, [R1+0x428] ;  /* 0x0004280001287983 */ /* 0x000f220000300a00 */
[----:B------:R-:W-:-:S03]  /*97920*/  PRMT R0, R58, 0x7772, RZ ;  /* 0x000077723a007816 */ /* 0x000fc600000000ff */
[----:B------:R-:W4:Y:S01]  /*97930*/  LDL.LU.64 R32, [R1+0x420] ;  /* 0x0004200001207983 */ /* 0x000f220000300a00 */
[----:B------:R-:W-:Y:S01]  /*97940*/  PRMT R5, R58, 0x7773, RZ ;  /* 0x000077733a057816 */ /* 0x000fe200000000ff */
[----:B------:R-:W-:Y:S02]  /*97950*/  ULDC UR5, c[0x0][0x228] ;  /* 0x00008a0000057ab9 */ /* 0x000fe40000000800 */
[----:B--2---:R0:W-:Y:S01]  /*97960*/  @P1 STG.E.U8 desc[UR32][R12.64], R4 ;  /* 0x000000040c001986 */ /* 0x0041e2000c101120 */
[----:B------:R-:W-:Y:S01]  /*97970*/  ISETP.LT.AND P1, PT, R53, UR4, !P2 ;  /* 0x0000000435007c0c */ /* 0x000fe2000d721270 */
[----:B------:R-:W-:Y:S02]  /*97980*/  ULDC UR4, c[0x0][0x228] ;  /* 0x00008a0000047ab9 */ /* 0x000fe40000000800 */
[----:B---3--:R-:W-:Y:S04]  /*97990*/  @P6 STG.E.U8 desc[UR32][R22.64], R3 ;  /* 0x0000000316006986 */ /* 0x008fe8000c101120 */
[----:B------:R1:W-:Y:S01]  /*979a0*/  @P3 STG.E.U8 desc[UR32][R20.64], R2 ;  /* 0x0000000214003986 */ /* 0x0003e2000c101120 */
[----:B------:R-:W-:Y:S01]  /*979b0*/  ISETP.LT.AND P6, PT, R56, UR4, !P2 ;  /* 0x0000000438007c0c */ /* 0x000fe2000d7c1270 */
[----:B------:R-:W-:-:S02]  /*979c0*/  ULDC UR4, c[0x0][0x228] ;  /* 0x00008a0000047ab9 */ /* 0x000fc40000000800 */
[----:B0-----:R-:W2:Y:S04]  /*979d0*/  LDL.LU R12, [R1+0x240] ;  /* 0x00024000010c7983 */ /* 0x001ea80000300800 */
[----:B-1----:R-:W3:Y:S04]  /*979e0*/  LDL.LU.64 R20, [R1+0x418] ;  /* 0x0004180001147983 */ /* 0x002ee80000300a00 */
[----:B----4-:R0:W-:Y:S01]  /*979f0*/  @P4 STG.E.U8 desc[UR32][R16.64], R0 ;  /* 0x0000000010004986 */ /* 0x0101e2000c101120 */
[----:B------:R-:W-:-:S03]  /*97a00*/  PRMT R2, R59, 0x7770, RZ ;  /* 0x000077703b027816 */ /* 0x000fc600000000ff */
[----:B0-----:R-:W4:Y:S01]  /*97a10*/  LDL.LU.64 R16, [R1+0x400] ;  /* 0x0004000001107983 */ /* 0x001f220000300a00 */
[----:B------:R-:W-:-:S03]  /*97a20*/  VIADD R0, R29, 0x3a ;  /* 0x0000003a1d007836 */ /* 0x000fc60000000000 */
[----:B------:R-:W4:Y:S04]  /*97a30*/  LDL.LU.64 R22, [R1+0x700] ;  /* 0x0007000001167983 */ /* 0x000f280000300a00 */
[----:B------:R-:W-:Y:S04]  /*97a40*/  @P1 STG.E.U8 desc[UR32][R18.64], R5 ;  /* 0x0000000512001986 */ /* 0x000fe8000c101120 */
[----:B------:R0:W-:Y:S01]  /*97a50*/  @P6 STG.E.U8 desc[UR32][R24.64], R2 ;  /* 0x0000000218006986 */ /* 0x0001e2000c101120 */
[----:B------:R-:W-:Y:S02]  /*97a60*/  PRMT R3, R59, 0x7773, RZ ;  /* 0x000077733b037816 */ /* 0x000fe400000000ff */
[----:B------:R-:W-:-:S02]  /*97a70*/  ISETP.GE.AND P1, PT, R0, UR39, PT ;  /* 0x0000002700007c0c */ /* 0x000fc4000bf26270 */
[C---:B------:R-:W-:Y:S01]  /*97a80*/  PRMT R0, R59.reuse, 0x7771, RZ ;  /* 0x000077713b007816 */ /* 0x040fe200000000ff */
[----:B0-----:R-:W4:Y:S04]  /*97a90*/  LDL.LU.64 R24, [R1+0x460] ;  /* 0x0004600001187983 */ /* 0x001f280000300a00 */
[----:B------:R-:W4:Y:S01]  /*97aa0*/  LDL.LU R14, [R1+0x230] ;  /* 0x00023000010e7983 */ /* 0x000f220000300800 */
[----:B------:R-:W-:-:S03]  /*97ab0*/  PRMT R2, R59, 0x7772, RZ ;  /* 0x000077723b027816 */ /* 0x000fc600000000ff */
[----:B------:R-:W4:Y:S01]  /*97ac0*/  LDL.LU.64 R58, [R1+0x7e8] ;  /* 0x0007e800013a7983 */ /* 0x000f220000300a00 */
[----:B------:R-:W-:Y:S02]  /*97ad0*/  ISETP.LT.AND P3, PT, R57, UR4, !P2 ;  /* 0x0000000439007c0c */ /* 0x000fe4000d761270 */
[----:B------:R-:W-:Y:S01]  /*97ae0*/  ISETP.LT.AND P4, PT, R60, UR5, !P2 ;  /* 0x000000053c007c0c */ /* 0x000fe2000d781270 */
[----:B------:R-:W-:Y:S01]  /*97af0*/  ULDC UR4, c[0x0][0x228] ;  /* 0x00008a0000047ab9 */ /* 0x000fe20000000800 */
[----:B------:R-:W-:Y:S01]  /*97b00*/  ULDC UR5, c[0x0][0x228] ;  /* 0x00008a0000057ab9 */ /* 0x000fe20000000800 */
[----:B------:R-:W-:Y:S02]  /*97b10*/  ISETP.LT.AND P2, PT, R50, UR4, !P2 ;  /* 0x0000000432007c0c */ /* 0x000fe4000d741270 */
[----:B------:R-:W-:Y:S01]  /*97b20*/  ISETP.LT.AND P6, PT, R52, UR5, !P5 ;  /* 0x0000000534007c0c */ /* 0x000fe2000efc1270 */
[----:B------:R-:W-:Y:S01]  /*97b30*/  ULDC UR4, c[0x0][0x228] ;  /* 0x00008a0000047ab9 */ /* 0x000fe20000000800 */
[----:B------:R-:W4:Y:S01]  /*97b40*/  LDL.LU.64 R18, [R1+0x7e0] ;  /* 0x0007e00001127983 */ /* 0x000f220000300a00 */
[----:B------:R-:W-:-:S03]  /*97b50*/  ULDC UR5, c[0x0][0x228] ;  /* 0x00008a0000057ab9 */ /* 0x000fc60000000800 */
[----:B------:R2:W-:Y:S04]  /*97b60*/  @P3 STG.E.U8 desc[UR32][R40.64], R0 ;  /* 0x0000000028003986 */ /* 0x0005e8000c101120 */
[----:B------:R0:W-:Y:S01]  /*97b70*/  @P4 STG.E.U8 desc[UR32][R32.64], R2 ;  /* 0x0000000220004986 */ /* 0x0001e2000c101120 */
[----:B------:R-:W-:Y:S02]  /*97b80*/  ISETP.LT.AND P4, PT, R51, UR4, !P5 ;  /* 0x0000000433007c0c */ /* 0x000fe4000ef81270 */
[----:B------:R-:W-:Y:S01]  /*97b90*/  ISETP.LT.AND P3, PT, R44, UR5, !P5 ;  /* 0x000000052c007c0c */ /* 0x000fe2000ef61270 */
[----:B------:R-:W-:Y:S01]  /*97ba0*/  ULDC UR4, c[0x0][0x228] ;  /* 0x00008a0000047ab9 */ /* 0x000fe20000000800 */
[----:B------:R-:W-:Y:S01]  /*97bb0*/  ULDC UR5, c[0x0][0x228] ;  /* 0x00008a0000057ab9 */ /* 0x000fe20000000800 */
[C---:B--2---:R-:W-:Y:S01]  /*97bc0*/  PRMT R0, R12.reuse, 0x7770, RZ ;  /* 0x000077700c007816 */ /* 0x044fe200000000ff */
[----:B---3--:R1:W-:Y:S01]  /*97bd0*/  @P2 STG.E.U8 desc[UR32][R20.64], R3 ;  /* 0x0000000314002986 */ /* 0x0083e2000c101120 */
[----:B0-----:R-:W-:-:S03]  /*97be0*/  PRMT R2, R12, 0x7772, RZ ;  /* 0x000077720c027816 */ /* 0x001fc600000000ff */
[----:B-1----:R-:W2:Y:S04]  /*97bf0*/  LDL.LU.64 R20, [R1+0x7d8] ;  /* 0x0007d80001147983 */ /* 0x002ea80000300a00 */
[----:B------:R-:W3:Y:S04]  /*97c00*/  LDL.LU.64 R40, [R1+0x7d0] ;  /* 0x0007d00001287983 */ /* 0x000ee80000300a00 */
[----:B------:R-:W3:Y:S04]  /*97c10*/  LDL.LU.64 R32, [R1+0x7c8] ;  /* 0x0007c80001207983 */ /* 0x000ee80000300a00 */
[----:B----4-:R0:W-:Y:S01]  /*97c20*/  @P6 STG.E.U8 desc[UR32][R16.64], R0 ;  /* 0x0000000010006986 */ /* 0x0101e2000c101120 */
[----:B------:R-:W-:-:S02]  /*97c30*/  ISETP.LT.AND P6, PT, R15, UR4, !P5 ;  /* 0x000000040f007c0c */ /* 0x000fc4000efc1270 */
[----:B------:R-:W-:Y:S01]  /*97c40*/  ISETP.LT.AND P2, PT, R54, UR5, !P5 ;  /* 0x0000000536007c0c */ /* 0x000fe2000ef41270 */
[----:B------:R-:W-:Y:S01]  /*97c50*/  ULDC UR4, c[0x0][0x228] ;  /* 0x00008a0000047ab9 */ /* 0x000fe20000000800 */
[----:B------:R-:W-:Y:S01]  /*97c60*/  ULDC UR5, c[0x0][0x228] ;  /* 0x00008a0000057ab9 */ /* 0x000fe20000000800 */
[----:B0-----:R-:W4:Y:S01]  /*97c70*/  LDL.LU.64 R16, [R1+0x7c0] ;  /* 0x0007c00001107983 */ /* 0x001f220000300a00 */
[----:B------:R-:W-:-:S03]  /*97c80*/  PRMT R0, R12, 0x7771, RZ ;  /* 0x000077710c007816 */ /* 0x000fc600000000ff */
[----:B------:R-:W4:Y:S04]  /*97c90*/  LDL.LU R13, [R1+0x220] ;  /* 0x00022000010d7983 */ /* 0x000f280000300800 */
[----:B------:R0:W-:Y:S04]  /*97ca0*/  @P4 STG.E.U8 desc[UR32][R22.64], R0 ;  /* 0x0000000016004986 */ /* 0x0001e8000c101120 */
[----:B------:R1:W-:Y:S01]  /*97cb0*/  @P3 STG.E.U8 desc[UR32][R24.64], R2 ;  /* 0x0000000218003986 */ /* 0x0003e2000c101120 */
[----:B0-----:R-:W-:-:S03]  /*97cc0*/  PRMT R0, R12, 0x7773, RZ ;  /* 0x000077730c007816 */ /* 0x001fc600000000ff */
[----:B-1----:R-:W4:Y:S04]  /*97cd0*/  LDL.LU.64 R24, [R1+0x7b8] ;  /* 0x0007b80001187983 */ /* 0x002f280000300a00 */
[----:B------:R0:W-:Y:S04]  /*97ce0*/  @P6 STG.E.U8 desc[UR32][R58.64], R0 ;  /* 0x000000003a006986 */ /* 0x0001e8000c101120 */
[----:B0-----:R-:W4:Y:S01]  /*97cf0*/  LDL.LU.64 R58, [R1+0x7a8] ;  /* 0x0007a800013a7983 */ /* 0x001f220000300a00 */
[----:B------:R-:W-:Y:S02]  /*97d00*/  ISETP.LT.AND P4, PT, R55, UR4, !P5 ;  /* 0x0000000437007c0c */ /* 0x000fe4000ef81270 */
[----:B------:R-:W-:-:S02]  /*97d10*/  ISETP.LT.AND P3, PT, R36, UR5, !P5 ;  /* 0x0000000524007c0c */ /* 0x000fc4000ef61270 */
[C---:B------:R-:W-:Y:S01]  /*97d20*/  PRMT R2, R14.reuse, 0x7770, RZ ;  /* 0x000077700e027816 */ /* 0x040fe200000000ff */
[----:B------:R-:W-:Y:S01]  /*97d30*/  ULDC UR4, c[0x0][0x228] ;  /* 0x00008a0000047ab9 */ /* 0x000fe20000000800 */
[----:B------:R-:W-:Y:S02]  /*97d40*/  PRMT R0, R14, 0x7771, RZ ;  /* 0x000077710e007816 */ /* 0x000fe400000000ff */
[----:B------:R-:W-:Y:S01]  /*97d50*/  ISETP.LT.AND P6, PT, R28, UR4, !P5 ;  /* 0x000000041c007c0c */ /* 0x000fe2000efc1270 */
[----:B------:R-:W-:Y:S01]  /*97d60*/  ULDC UR5, c[0x0][0x228] ;  /* 0x00008a0000057ab9 */ /* 0x000fe20000000800 */
[----:B------:R0:W-:Y:S01]  /*97d70*/  @P2 STG.E.U8 desc[UR32][R18.64], R2 ;  /* 0x0000000212002986 */ /* 0x0001e2000c101120 */
[----:B------:R-:W-:-:S03]  /*97d80*/  ISETP.LT.AND P2, PT, R48, UR5, !P5 ;  /* 0x0000000530007c0c */ /* 0x000fc6000ef41270 */
[----:B------:R-:W4:Y:S01]  /*97d90*/  LDL.LU R12, [R1+0x200] ;  /* 0x00020000010c7983 */ /* 0x000f220000300800 */
[----:B------:R-:W-:Y:S01]  /*97da0*/  ULDC UR4, c[0x0][0x228] ;  /* 0x00008a0000047ab9 */ /* 0x000fe20000000800 */
[----:B------:R-:W-:Y:S01]  /*97db0*/  ULDC UR5, c[0x0][0x228] ;  /* 0x00008a0000057ab9 */ /* 0x000fe20000000800 */
[----:B0-----:R-:W-:Y:S01]  /*97dc0*/  PRMT R2, R14, 0x7772, RZ ;  /* 0x000077720e027816 */ /* 0x001fe200000000ff */
[----:B------:R-:W4:Y:S04]  /*97dd0*/  LDL.LU.64 R18, [R1+0x7b0] ;  /* 0x0007b00001127983 */ /* 0x000f280000300a00 */
[----:B--2---:R0:W-:Y:S01]  /*97de0*/  @P4 STG.E.U8 desc[UR32][R20.64], R0 ;  /* 0x0000000014004986 */ /* 0x0041e2000c101120 */
[----:B------:R-:W-:Y:S01]  /*97df0*/  ISETP.LT.AND P4, PT, R61, UR4, !P5 ;  /* 0x000000043d007c0c */ /* 0x000fe2000ef81270 */
[----:B------:R-:W-:-:S02]  /*97e00*/  ULDC UR4, c[0x0][0x228] ;  /* 0x00008a0000047ab9 */ /* 0x000fc40000000800 */
[----:B---3--:R1:W-:Y:S01]  /*97e10*/  @P3 STG.E.U8 desc[UR32][R40.64], R2 ;  /* 0x0000000228003986 */ /* 0x0083e2000c101120 */
[----:B------:R-:W-:Y:S01]  /*97e20*/  ISETP.LT.AND P3, PT, R11, UR4, !P5 ;  /* 0x000000040b007c0c */ /* 0x000fe2000ef61270 */
[----:B------:R-:W-:Y:S01]  /*97e30*/  ULDC UR4, c[0x0][0x228] ;  /* 0x00008a0000047ab9 */ /* 0x000fe20000000800 */
[----:B0-----:R-:W-:Y:S01]  /*97e40*/  PRMT R0, R14, 0x7773, RZ ;  /* 0x000077730e007816 */ /* 0x001fe200000000ff */
[----:B------:R-:W2:Y:S04]  /*97e50*/  LDL.LU.64 R20, [R1+0x7a0] ;  /* 0x0007a00001147983 */ /* 0x000ea80000300a00 */
[----:B-1----:R-:W3:Y:S04]  /*97e60*/  LDL.LU.64 R40, [R1+0x798] ;  /* 0x0007980001287983 */ /* 0x002ee80000300a00 */
[----:B------:R0:W-:Y:S01]  /*97e70*/  @P6 STG.E.U8 desc[UR32][R32.64], R0 ;  /* 0x0000000020006986 */ /* 0x0001e2000c101120 */
[----:B----4-:R-:W-:-:S05]  /*97e80*/  PRMT R2, R13, 0x7770, RZ ;  /* 0x000077700d027816 */ /* 0x010fca00000000ff */
[----:B------:R1:W-:Y:S04]  /*97e90*/  @P2 STG.E.U8 desc[UR32][R16.64], R2 ;  /* 0x0000000210002986 */ /* 0x0003e8000c101120 */
[----:B0-----:R-:W4:Y:S01]  /*97ea0*/  LDL.LU.64 R32, [R1+0x788] ;  /* 0x0007880001207983 */ /* 0x001f220000300a00 */
[C---:B------:R-:W-:Y:S02]  /*97eb0*/  PRMT R0, R13.reuse, 0x7771, RZ ;  /* 0x000077710d007816 */ /* 0x040fe400000000ff */
[----:B-1----:R-:W-:Y:S01]  /*97ec0*/  PRMT R2, R13, 0x7772, RZ ;  /* 0x000077720d027816 */ /* 0x002fe200000000ff */
[----:B------:R-:W4:Y:S04]  /*97ed0*/  LDL.LU R16, [R1+0x1f0] ;  /* 0x0001f00001107983 */ /* 0x000f280000300800 */
[----:B------:R0:W-:Y:S04]  /*97ee0*/  @P4 STG.E.U8 desc[UR32][R24.64], R0 ;  /* 0x0000000018004986 */ /* 0x0001e8000c101120 */
[----:B0-----:R-:W4:Y:S04]  /*97ef0*/  LDL.LU.64 R24, [R1+0x790] ;  /* 0x0007900001187983 */ /* 0x001f280000300a00 */
[----:B------:R0:W-:Y:S04]  /*97f00*/  @P3 STG.E.U8 desc[UR32][R58.64], R2 ;  /* 0x000000023a003986 */ /* 0x0001e8000c101120 */
[----:B0-----:R-:W4:Y:S01]  /*97f10*/  LDL.LU.64 R58, [R1+0x780] ;  /* 0x00078000013a7983 */ /* 0x001f220000300a00 */
[----:B------:R-:W-:-:S02]  /*97f20*/  ISETP.LT.AND P2, PT, R53, UR4, !P5 ;  /* 0x0000000435007c0c */ /* 0x000fc4000ef41270 */
[----:B------:R-:W-:Y:S01]  /*97f30*/  ISETP.LT.AND P4, PT, R56, UR5, !P5 ;  /* 0x0000000538007c0c */ /* 0x000fe2000ef81270 */
[----:B------:R-:W-:Y:S01]  /*97f40*/  ULDC UR4, c[0x0][0x228] ;  /* 0x00008a0000047ab9 */ /* 0x000fe20000000800 */
[----:B------:R-:W-:Y:S01]  /*97f50*/  ULDC UR5, c[0x0][0x228] ;  /* 0x00008a0000057ab9 */ /* 0x000fe20000000800 */
[----:B------:R-:W-:Y:S02]  /*97f60*/  ISETP.LT.AND P6, PT, R57, UR4, !P5 ;  /* 0x0000000439007c0c */ /* 0x000fe4000efc1270 */
[----:B------:R-:W-:Y:S01]  /*97f70*/  PRMT R2, R13, 0x7773, RZ ;  /* 0x000077730d027816 */ /* 0x000fe200000000ff */
[----:B------:R-:W-:Y:S01]  /*97f80*/  VIADD R0, R29, 0x3b ;  /* 0x0000003b1d007836 */ /* 0x000fe20000000000 */
[----:B------:R-:W-:Y:S02]  /*97f90*/  ISETP.LT.AND P3, PT, R60, UR5, !P5 ;  /* 0x000000053c007c0c */ /* 0x000fe4000ef61270 */
[----:B------:R-:W-:Y:S01]  /*97fa0*/  PRMT R3, R12, 0x7770, RZ ;  /* 0x000077700c037816 */ /* 0x000fe200000000ff */
[----:B------:R-:W-:Y:S01]  /*97fb0*/  ULDC UR4, c[0x0][0x228] ;  /* 0x00008a0000047ab9 */ /* 0x000fe20000000800 */
[----:B------:R-:W-:Y:S01]  /*97fc0*/  ULDC UR5, c[0x0][0x228] ;  /* 0x00008a0000057ab9 */ /* 0x000fe20000000800 */
[----:B------:R-:W-:Y:S01]  /*97fd0*/  ISETP.LT.AND P5, PT, R50, UR4, !P5 ;  /* 0x0000000432007c0c */ /* 0x000fe2000efa1270 */
[----:B------:R-:W4:Y:S04]  /*97fe0*/  LDL.LU.64 R26, [R1+0x770] ;  /* 0x00077000011a7983 */ /* 0x000f280000300a00 */
[----:B------:R0:W-:Y:S01]  /*97ff0*/  @P2 STG.E.U8 desc[UR32][R18.64], R2 ;  /* 0x0000000212002986 */ /* 0x0001e2000c101120 */
[----:B------:R-:W-:-:S02]  /*98000*/  ISETP.GE.AND P2, PT, R0, UR37, PT ;  /* 0x0000002500007c0c */ /* 0x000fc4000bf46270 */
[C---:B------:R-:W-:Y:S01]  /*98010*/  PRMT R0, R12.reuse, 0x7771, RZ ;  /* 0x000077710c007816 */ /* 0x040fe200000000ff */
[----:B------:R-:W-:Y:S01]  /*98020*/  ULDC UR4, c[0x0][0x228] ;  /* 0x00008a0000047ab9 */ /* 0x000fe20000000800 */
[----:B0-----:R-:W-:Y:S01]  /*98030*/  PRMT R2, R12, 0x7772, RZ ;  /* 0x000077720c027816 */ /* 0x001fe200000000ff */
[----:B--2---:R0:W-:Y:S01]  /*98040*/  @P4 STG.E.U8 desc[UR32][R20.64], R3 ;  /* 0x0000000314004986 */ /* 0x0041e2000c101120 */
[----:B------:R-:W-:-:S03]  /*98050*/  ISETP.LT.AND P4, PT, R52, UR5, !P0 ;  /* 0x0000000534007c0c */ /* 0x000fc6000c781270 */
[----:B---3--:R1:W-:Y:S01]  /*98060*/  @P6 STG.E.U8 desc[UR32][R40.64], R0 ;  /* 0x0000000028006986 */ /* 0x0083e2000c101120 */
[----:B------:R-:W-:-:S03]  /*98070*/  ULDC UR5, c[0x0][0x228] ;  /* 0x00008a0000057ab9 */ /* 0x000fc60000000800 */
[----:B0-----:R-:W2:Y:S04]  /*98080*/  LDL.LU.64 R20, [R1+0x768] ;  /* 0x0007680001147983 */ /* 0x001ea80000300a00 */
[----:B------:R-:W3:Y:S04]  /*98090*/  LDL.LU R13, [R1+0x1e0] ;  /* 0x0001e000010d7983 */ /* 0x000ee80000300800 */
[----:B------:R-:W3:Y:S04]  /*980a0*/  LDL.LU R14, [R1+0x14c8] ;  /* 0x0014c800010e7983 */ /* 0x000ee80000300800 */
[----:B------:R-:W3:Y:S01]  /*980b0*/  LDL.LU.64 R22, [R1+0x778] ;  /* 0x0007780001167983 */ /* 0x000ee20000300a00 */
[----:B-1----:R-:W-:-:S03]  /*980c0*/  PRMT R0, R12, 0x7773, RZ ;  /* 0x000077730c007816 */ /* 0x002fc600000000ff */
[----:B------:R-:W3:Y:S04]  /*980d0*/  LDL.LU.64 R40, [R1+0x758] ;  /* 0x0007580001287983 */ /* 0x000ee80000300a00 */
[----:B----4-:R0:W-:Y:S02]  /*980e0*/  @P3 STG.E.U8 desc[UR32][R32.64], R2 ;  /* 0x0000000220003986 */ /* 0x0101e4000c101120 */
[----:B0-----:R-:W-:Y:S02]  /*980f0*/  PRMT R2, R16, 0x7770, RZ ;  /* 0x0000777010027816 */ /* 0x001fe400000000ff */
[----:B------:R0:W-:Y:S04]  /*98100*/  @P5 STG.E.U8 desc[UR32][R24.64], R0 ;  /* 0x0000000018005986 */ /* 0x0001e8000c101120 */
[----:B0-----:R-:W4:Y:S04]  /*98110*/  LDL.LU.64 R24, [R1+0x760] ;  /* 0x0007600001187983 */ /* 0x001f280000300a00 */
[----:B------:R-:W4:Y:S04]  /*98120*/  LDL.LU.64 R18, [R1+0x750] ;  /* 0x0007500001127983 */ /* 0x000f280000300a00 */
[----:B------:R0:W-:Y:S04]  /*98130*/  @P4 STG.E.U8 desc[UR32][R58.64], R2 ;  /* 0x000000023a004986 */ /* 0x0001e8000c101120 */
[----:B------:R-:W4:Y:S04]  /*98140*/  LDL.LU.64 R32, [R1+0x748] ;  /* 0x0007480001207983 */ /* 0x000f280000300a00 */
[----:B0-----:R-:W4:Y:S04]  /*98150*/  LDL.LU.64 R58, [R1+0x730] ;  /* 0x00073000013a7983 */ /* 0x001f280000300a00 */
[----:B------:R-:W4:Y:S01]  /*98160*/  LDL.LU R12, [R1+0x210] ;  /* 0x00021000010c7983 */ /* 0x000f220000300800 */
[----:B------:R-:W-:-:S02]  /*98170*/  ISETP.LT.AND P6, PT, R51, UR4, !P0 ;  /* 0x0000000433007c0c */ /* 0x000fc4000c7c1270 */
[----:B------:R-:W-:Y:S01]  /*98180*/  ISETP.LT.AND P3, PT, R44, UR5, !P0 ;  /* 0x000000052c007c0c */ /* 0x000fe2000c761270 */
[----:B------:R-:W-:Y:S01]  /*98190*/  ULDC UR4, c[0x0][0x228] ;  /* 0x00008a0000047ab9 */ /* 0x000fe20000000800 */
[----:B------:R-:W-:Y:S01]  /*981a0*/  ULDC UR5, c[0x0][0x228] ;  /* 0x00008a0000057ab9 */ /* 0x000fe20000000800 */
[----:B------:R-:W-:Y:S02]  /*981b0*/  ISETP.LT.AND P5, PT, R15, UR4, !P0 ;  /* 0x000000040f007c0c */ /* 0x000fe4000c7a1270 */
[----:B------:R-:W-:Y:S02]  /*981c0*/  ISETP.LT.AND P4, PT, R54, UR5, !P0 ;  /* 0x0000000536007c0c */ /* 0x000fe4000c781270 */
[C---:B------:R-:W-:Y:S02]  /*981d0*/  PRMT R0, R16.reuse, 0x7771, RZ ;  /* 0x0000777110007816 */ /* 0x040fe400000000ff */
[C---:B------:R-:W-:Y:S01]  /*981e0*/  PRMT R2, R16.reuse, 0x7772, RZ ;  /* 0x0000777210027816 */ /* 0x040fe200000000ff */
[----:B------:R-:W-:Y:S01]  /*981f0*/  ULDC UR4, c[0x0][0x228] ;  /* 0x00008a0000047ab9 */ /* 0x000fe20000000800 */
[----:B------:R-:W-:Y:S01]  /*98200*/  ULDC UR5, c[0x0][0x228] ;  /* 0x00008a0000057ab9 */ /* 0x000fe20000000800 */
[----:B------:R0:W-:Y:S01]  /*98210*/  @P6 STG.E.U8 desc[UR32][R26.64], R0 ;  /* 0x000000001a006986 */ /* 0x0001e2000c101120 */
[----:B------:R-:W-:Y:S01]  /*98220*/  ISETP.LT.AND P6, PT, R55, UR4, !P0 ;  /* 0x0000000437007c0c */ /* 0x000fe2000c7c1270 */
[----:B------:R-:W-:Y:S01]  /*98230*/  ULDC UR4, c[0x0][0x228] ;  /* 0x00008a0000047ab9 */ /* 0x000fe20000000800 */
[----:B0-----:R-:W-:Y:S01]  /*98240*/  PRMT R0, R16, 0x7773, RZ ;  /* 0x0000777310007816 */ /* 0x001fe200000000ff */
[----:B--2---:R0:W-:Y:S01]  /*98250*/  @P3 STG.E.U8 desc[UR32][R20.64], R2 ;  /* 0x0000000214003986 */ /* 0x0041e2000c101120 */
[----:B------:R-:W-:-:S03]  /*98260*/  ISETP.LT.AND P3, PT, R36, UR5, !P0 ;  /* 0x0000000524007c0c */ /* 0x000fc6000c761270 */
[----:B---3--:R1:W-:Y:S01]  /*98270*/  @P5 STG.E.U8 desc[UR32][R22.64], R0 ;  /* 0x0000000016005986 */ /* 0x0083e2000c101120 */
[----:B------:R-:W-:Y:S01]  /*98280*/  ULDC UR5, c[0x0][0x228] ;  /* 0x00008a0000057ab9 */ /* 0x000fe20000000800 */
[----:B------:R-:W-:Y:S02]  /*98290*/  ISETP.LT.AND P5, PT, R28, UR4, !P0 ;  /* 0x000000041c007c0c */ /* 0x000fe4000c7a1270 */
[----:B------:R-:W2:Y:S01]  /*982a0*/  LDS.128 R4, [R14] ;  /* 0x000000000e047984 */ /* 0x000ea20000000c00 */
[----:B------:R-:W-:Y:S01]  /*982b0*/  ULDC UR4, c[0x0][0x228] ;  /* 0x00008a0000047ab9 */ /* 0x000fe20000000800 */
[C---:B0-----:R-:W-:Y:S02]  /*982c0*/  PRMT R2, R13.reuse, 0x7770, RZ ;  /* 0x000077700d027816 */ /* 0x041fe400000000ff */
[----:B------:R-:W3:Y:S04]  /*982d0*/  LDL.LU.64 R20, [R1+0x740] ;  /* 0x0007400001147983 */ /* 0x000ee80000300a00 */
[----:B------:R-:W3:Y:S01]  /*982e0*/  LDL.LU.64 R16, [R1+0x720] ;  /* 0x0007200001107983 */ /* 0x000ee20000300a00 */
[----:B-1----:R-:W-:-:S03]  /*982f0*/  PRMT R0, R13, 0x7771, RZ ;  /* 0x000077710d007816 */ /* 0x002fc600000000ff */
[----:B------:R0:W-:Y:S01]  /*98300*/  @P4 STG.E.U8 desc[UR32][R40.64], R2 ;  /* 0x0000000228004986 */ /* 0x0001e2000c101120 */
[----:B------:R-:W-:Y:S01]  /*98310*/  ISETP.LT.AND P4, PT, R48, UR5, !P0 ;  /* 0x0000000530007c0c */ /* 0x000fe2000c781270 */
[----:B------:R-:W-:Y:S01]  /*98320*/  ULDC UR5, c[0x0][0x228] ;  /* 0x00008a0000057ab9 */ /* 0x000fe20000000800 */
[C---:B0-----:R-:W-:Y:S01]  /*98330*/  PRMT R2, R13.reuse, 0x7772, RZ ;  /* 0x000077720d027816 */ /* 0x041fe200000000ff */
[----:B------:R-:W3:Y:S04]  /*98340*/  LDL.LU.64 R40, [R1+0x738] ;  /* 0x0007380001287983 */ /* 0x000ee80000300a00 */
[----:B----4-:R0:W-:Y:S04]  /*98350*/  @P6 STG.E.U8 desc[UR32][R24.64], R0 ;  /* 0x0000000018006986 */ /* 0x0101e8000c101120 */
[----:B------:R1:W-:Y:S01]  /*98360*/  @P3 STG.E.U8 desc[UR32][R18.64], R2 ;  /* 0x0000000212003986 */ /* 0x0003e2000c101120 */
[----:B0-----:R-:W-:-:S03]  /*98370*/  PRMT R0, R13, 0x7773, RZ ;  /* 0x000077730d007816 */ /* 0x001fc600000000ff */
[----:B------:R-:W4:Y:S01]  /*98380*/  LDL.LU.64 R24, [R1+0x718] ;  /* 0x0007180001187983 */ /* 0x000f220000300a00 */
[----:B-1----:R-:W-:-:S03]  /*98390*/  PRMT R2, R12, 0x7770, RZ ;  /* 0x000077700c027816 */ /* 0x002fc600000000ff */
[----:B------:R-:W-:Y:S04]  /*983a0*/  @P5 STG.E.U8 desc[UR32][R32.64], R0 ;  /* 0x0000000020005986 */ /* 0x000fe8000c101120 */
[----:B------:R0:W-:Y:S04]  /*983b0*/  @P4 STG.E.U8 desc[UR32][R58.64], R2 ;  /* 0x000000023a004986 */ /* 0x0001e8000c101120 */
[----:B0-----:R-:W4:Y:S01]  /*983c0*/  LDL.LU.64 R58, [R1+0x728] ;  /* 0x00072800013a7983 */ /* 0x001f220000300a00 */
[----:B------:R-:W-:Y:S01]  /*983d0*/  ISETP.LT.AND P6, PT, R61, UR4, !P0 ;  /* 0x000000043d007c0c */ /* 0x000fe2000c7c1270 */
[----:B------:R-:W-:Y:S01]  /*983e0*/  ULDC UR4, c[0x0][0x228] ;  /* 0x00008a0000047ab9 */ /* 0x000fe20000000800 */
[----:B------:R-:W-:-:S02]  /*983f0*/  PRMT R0, R12, 0x7771, RZ ;  /* 0x000077710c007816 */ /* 0x000fc400000000ff */
[----:B------:R-:W-:Y:S01]  /*98400*/  ISETP.LT.AND P3, PT, R11, UR4, !P0 ;  /* 0x000000040b007c0c */ /* 0x000fe2000c761270 */
[----:B------:R-:W-:Y:S01]  /*98410*/  ULDC UR4, c[0x0][0x228] ;  /* 0x00008a0000047ab9 */ /* 0x000fe20000000800 */
[----:B------:R-:W-:Y:S02]  /*98420*/  PRMT R2, R12, 0x7772, RZ ;  /* 0x000077720c027816 */ /* 0x000fe400000000ff */
[----:B------:R-:W-:Y:S01]  /*98430*/  ISETP.LT.AND P4, PT, R53, UR4, !P0 ;  /* 0x0000000435007c0c */ /* 0x000fe2000c781270 */
[----:B------:R-:W4:Y:S04]  /*98440*/  LDL.LU.64 R32, [R1+0x708] ;  /* 0x0007080001207983 */ /* 0x000f280000300a00 */
[----:B------:R-:W4:Y:S01]  /*98450*/  LDL.LU R13, [R1+0x244] ;  /* 0x00024400010d7983 */ /* 0x000f220000300800 */
[----:B------:R-:W-:Y:S01]  /*98460*/  ISETP.LT.AND P5, PT, R56, UR5, !P0 ;  /* 0x0000000538007c0c */ /* 0x000fe2000c7a1270 */
[----:B------:R-:W-:Y:S01]  /*98470*/  ULDC UR4, c[0x0][0x228] ;  /* 0x00008a0000047ab9 */ /* 0x000fe20000000800 */
[----:B--2---:R-:W-:Y:S01]  /*98480*/  PRMT R3, R4, 0x7770, RZ ;  /* 0x0000777004037816 */ /* 0x004fe200000000ff */
[----:B------:R-:W-:Y:S01]  /*98490*/  ULDC UR5, c[0x0][0x228] ;  /* 0x00008a0000057ab9 */ /* 0x000fe20000000800 */
[----:B---3--:R0:W-:Y:S04]  /*984a0*/  @P6 STG.E.U8 desc[UR32][R20.64], R0 ;  /* 0x0000000014006986 */ /* 0x0081e8000c101120 */
[----:B------:R1:W-:Y:S01]  /*984b0*/  @P3 STG.E.U8 desc[UR32][R16.64], R2 ;  /* 0x0000000210003986 */ /* 0x0003e2000c101120 */
[----:B------:R-:W-:Y:S01]  /*984c0*/  ISETP.LT.AND P3, PT, R57, UR4, !P0 ;  /* 0x0000000439007c0c */ /* 0x000fe2000c761270 */
[----:B0-----:R-:W-:-:S02]  /*984d0*/  VIADD R0, R29, 0x3c ;  /* 0x0000003c1d007836 */ /* 0x001fc40000000000 */
[----:B-1----:R-:W2:Y:S04]  /*984e0*/  LDL.LU.64 R16, [R1+0x710] ;  /* 0x0007100001107983 */ /* 0x002ea80000300a00 */
[----:B------:R-:W3:Y:S01]  /*984f0*/  LDL.LU.64 R20, [R1+0x6f8] ;  /* 0x0006f80001147983 */ /* 0x000ee20000300a00 */
[----:B------:R-:W-:-:S03]  /*98500*/  PRMT R2, R12, 0x7773, RZ ;  /* 0x000077730c027816 */ /* 0x000fc600000000ff */
[----:B------:R-:W3:Y:S01]  /*98510*/  LDL.LU.64 R22, [R1+0x6f0] ;  /* 0x0006f00001167983 */ /* 0x000ee20000300a00 */
[----:B------:R-:W-:Y:S01]  /*98520*/  ISETP.LT.AND P6, PT, R60, UR5, !P0 ;  /* 0x000000053c007c0c */ /* 0x000fe2000c7c1270 */
[----:B------:R-:W-:Y:S01]  /*98530*/  ULDC UR4, c[0x0][0x228] ;  /* 0x00008a0000047ab9 */ /* 0x000fe20000000800 */
[----:B------:R-:W-:Y:S01]  /*98540*/  ULDC UR5, c[0x0][0x228] ;  /* 0x00008a0000057ab9 */ /* 0x000fe20000000800 */
[----:B------:R-:W-:Y:S01]  /*98550*/  @P4 STG.E.U8 desc[UR32][R40.64], R2 ;  /* 0x0000000228004986 */ /* 0x000fe2000c101120 */
[----:B------:R-:W-:Y:S02]  /*98560*/  ISETP.GE.AND P4, PT, R0, UR35, PT ;  /* 0x0000002300007c0c */ /* 0x000fe4000bf86270 */
[----:B------:R-:W-:Y:S01]  /*98570*/  PRMT R0, R4, 0x7771, RZ ;  /* 0x0000777104007816 */ /* 0x000fe200000000ff */
[----:B----4-:R0:W-:Y:S04]  /*98580*/  @P5 STG.E.U8 desc[UR32][R24.64], R3 ;  /* 0x0000000318005986 */ /* 0x0101e8000c101120 */
[----:B0-----:R-:W4:Y:S04]  /*98590*/  LDL.LU.64 R24, [R1+0x6e0] ;  /* 0x0006e00001187983 */ /* 0x001f280000300a00 */
[----:B------:R-:W4:Y:S04]  /*985a0*/  LDL.LU R12, [R1+0x234] ;  /* 0x00023400010c7983 */ /* 0x000f280000300800 */
[----:B------:R0:W-:Y:S04]  /*985b0*/  @P3 STG.E.U8 desc[UR32][R58.64], R0 ;  /* 0x000000003a003986 */ /* 0x0001e8000c101120 */
[----:B0-----:R-:W4:Y:S01]  /*985c0*/  LDL.LU.64 R58, [R1+0x6e8] ;  /* 0x0006e800013a7983 */ /* 0x001f220000300a00 */
[----:B------:R-:W-:-:S02]  /*985d0*/  ISETP.LT.AND P0, PT, R50, UR4, !P0 ;  /* 0x0000000432007c0c */ /* 0x000fc4000c701270 */
[----:B------:R-:W-:Y:S02]  /*985e0*/  ISETP.LT.AND P5, PT, R52, UR5, !P1 ;  /* 0x0000000534007c0c */ /* 0x000fe4000cfa1270 */
[C---:B------:R-:W-:Y:S02]  /*985f0*/  PRMT R2, R4.reuse, 0x7772, RZ ;  /* 0x0000777204027816 */ /* 0x040fe400000000ff */
[----:B------:R-:W-:Y:S01]  /*98600*/  PRMT R4, R4, 0x7773, RZ ;  /* 0x0000777304047816 */ /* 0x000fe200000000ff */
[----:B------:R-:W-:Y:S01]  /*98610*/  ULDC UR4, c[0x0][0x228] ;  /* 0x00008a0000047ab9 */ /* 0x000fe20000000800 */
[----:B------:R-:W4:Y:S04]  /*98620*/  LDL.LU.64 R40, [R1+0x6d0] ;  /* 0x0006d00001287983 */ /* 0x000f280000300a00 */
[----:B------:R0:W-:Y:S01]  /*98630*/  @P6 STG.E.U8 desc[UR32][R32.64], R2 ;  /* 0x0000000220006986 */ /* 0x0001e2000c101120 */
[----:B------:R-:W-:-:S02]  /*98640*/  ISETP.LT.AND P6, PT, R51, UR4, !P1 ;  /* 0x0000000433007c0c */ /* 0x000fc4000cfc1270 */
[C---:B------:R-:W-:Y:S01]  /*98650*/  PRMT R0, R13.reuse, 0x7770, RZ ;  /* 0x000077700d007816 */ /* 0x040fe200000000ff */
[----:B------:R-:W-:Y:S01]  /*98660*/  ULDC UR5, c[0x0][0x228] ;  /* 0x00008a0000057ab9 */ /* 0x000fe20000000800 */
[----:B------:R-:W-:Y:S01]  /*98670*/  ULDC UR4, c[0x0][0x228] ;  /* 0x00008a0000047ab9 */ /* 0x000fe20000000800 */
[----:B------:R-:W-:Y:S01]  /*98680*/  ISETP.LT.AND P3, PT, R44, UR5, !P1 ;  /* 0x000000052c007c0c */ /* 0x000fe2000cf61270 */
[----:B------:R-:W-:Y:S01]  /*98690*/  ULDC UR5, c[0x0][0x228] ;  /* 0x00008a0000057ab9 */ /* 0x000fe20000000800 */
[----:B0-----:R-:W-:Y:S01]  /*986a0*/  PRMT R2, R13, 0x7772, RZ ;  /* 0x000077720d027816 */ /* 0x001fe200000000ff */
[----:B--2---:R0:W-:Y:S04]  /*986b0*/  @P0 STG.E.U8 desc[UR32][R16.64], R4 ;  /* 0x0000000410000986 */ /* 0x0041e8000c101120 */
[----:B---3--:R1:W-:Y:S01]  /*986c0*/  @P5 STG.E.U8 desc[UR32][R20.64], R0 ;  /* 0x0000000014005986 */ /* 0x0083e2000c101120 */
[----:B------:R-:W-:-:S03]  /*986d0*/  ISETP.LT.AND P5, PT, R15, UR4, !P1 ;  /* 0x000000040f007c0c */ /* 0x000fc6000cfa1270 */
[----:B0-----:R-:W2:Y:S04]  /*986e0*/  LDL.LU.64 R16, [R1+0x6d8] ;  /* 0x0006d80001107983 */ /* 0x001ea80000300a00 */
[----:B------:R-:W3:Y:S04]  /*986f0*/  LDL.LU.64 R18, [R1+0x6c0] ;  /* 0x0006c00001127983 */ /* 0x000ee80000300a00 */
[----:B------:R-:W3:Y:S04]  /*98700*/  LDL.LU.64 R32, [R1+0x6c8] ;  /* 0x0006c80001207983 */ /* 0x000ee80000300a00 */
[----:B-1----:R-:W3:Y:S01]  /*98710*/  LDL.LU.64 R20, [R1+0x6b8] ;  /* 0x0006b80001147983 */ /* 0x002ee20000300a00 */
[----:B------:R-:W-:-:S03]  /*98720*/  PRMT R0, R13, 0x7771, RZ ;  /* 0x000077710d007816 */ /* 0x000fc600000000ff */
[----:B------:R-:W3:Y:S01]  /*98730*/  LDL.LU R14, [R1+0x224] ;  /* 0x00022400010e7983 */ /* 0x000ee20000300800 */
[----:B------:R-:W-:Y:S01]  /*98740*/  ISETP.LT.AND P0, PT, R54, UR5, !P1 ;  /* 0x0000000536007c0c */ /* 0x000fe2000cf01270 */
[----:B------:R-:W-:Y:S01]  /*98750*/  ULDC UR4, c[0x0][0x228] ;  /* 0x00008a0000047ab9 */ /* 0x000fe20000000800 */
[----:B------:R-:W-:Y:S01]  /*98760*/  ULDC UR5, c[0x0][0x228] ;  /* 0x00008a0000057ab9 */ /* 0x000fe20000000800 */
[----:B------:R0:W-:Y:S02]  /*98770*/  @P6 STG.E.U8 desc[UR32][R22.64], R0 ;  /* 0x0000000016006986 */ /* 0x0001e4000c101120 */
[----:B0-----:R-:W-:Y:S02]  /*98780*/  PRMT R0, R13, 0x7773, RZ ;  /* 0x000077730d007816 */ /* 0x001fe400000000ff */
[----:B----4-:R0:W-:Y:S04]  /*98790*/  @P3 STG.E.U8 desc[UR32][R24.64], R2 ;  /* 0x0000000218003986 */ /* 0x0101e8000c101120 */
[----:B0-----:R-:W4:Y:S04]  /*987a0*/  LDL.LU.64 R24, [R1+0x6b0] ;  /* 0x0006b00001187983 */ /* 0x001f280000300a00 */
[----:B------:R0:W-:Y:S04]  /*987b0*/  @P5 STG.E.U8 desc[UR32][R58.64], R0 ;  /* 0x000000003a005986 */ /* 0x0001e8000c101120 */
[----:B0-----:R-:W4:Y:S01]  /*987c0*/  LDL.LU.64 R58, [R1+0x6a0] ;  /* 0x0006a000013a7983 */ /* 0x001f220000300a00 */
[----:B------:R-:W-:-:S02]  /*987d0*/  ISETP.LT.AND P6, PT, R55, UR4, !P1 ;  /* 0x0000000437007c0c */ /* 0x000fc4000cfc1270 */
[----:B------:R-:W-:Y:S02]  /*987e0*/  ISETP.LT.AND P3, PT, R36, UR5, !P1 ;  /* 0x0000000524007c0c */ /* 0x000fe4000cf61270 */
[C---:B------:R-:W-:Y:S01]  /*987f0*/  PRMT R2, R12.reuse, 0x7770, RZ ;  /* 0x000077700c027816 */ /* 0x040fe200000000ff */
[----:B------:R-:W-:Y:S01]  /*98800*/  ULDC UR4, c[0x0][0x228] ;  /* 0x00008a0000047ab9 */ /* 0x000fe20000000800 */
[----:B------:R-:W-:Y:S01]  /*98810*/  PRMT R0, R12, 0x7771, RZ ;  /* 0x000077710c007816 */ /* 0x000fe200000000ff */
[----:B------:R-:W-:Y:S01]  /*98820*/  ULDC UR5, c[0x0][0x228] ;  /* 0x00008a0000057ab9 */ /* 0x000fe20000000800 */
[----:B------:R-:W-:Y:S01]  /*98830*/  ISETP.LT.AND P5, PT, R28, UR4, !P1 ;  /* 0x000000041c007c0c */ /* 0x000fe2000cfa1270 */
        /* <DEDUP_REMOVED lines=12> */
[----:B------:R-:W-:Y:S02]  /*98900*/  ULDC UR4, c[0x0][0x228] ;  /* 0x00008a0000047ab9 */ /* 0x000fe40000000800 */
[----:B0-----:R-:W2:Y:S01]  /*98910*/  LDL.LU.64 R16, [R1+0x698] ;  /* 0x0006980001107983 */ /* 0x001ea20000300a00 */
[----:B------:R-:W-:Y:S02]  /*98920*/  PRMT R0, R12, 0x7773, RZ ;  /* 0x000077730c007816 */ /* 0x000fe400000000ff */
[----:B-1----:R-:W-:-:S03]  /*98930*/  PRMT R2, R14, 0x7770, RZ ;  /* 0x000077700e027816 */ /* 0x002fc600000000ff */
[----:B------:R0:W-:Y:S04]  /*98940*/  @P5 STG.E.U8 desc[UR32][R32.64], R0 ;  /* 0x0000000020005986 */ /* 0x0001e8000c101120 */
[----:B------:R1:W-:Y:S04]  /*98950*/  @P0 STG.E.U8 desc[UR32][R20.64], R2 ;  /* 0x0000000214000986 */ /* 0x0003e8000c101120 */
[----:B0-----:R-:W3:Y:S01]  /*98960*/  LDL.LU.64 R32, [R1+0x690] ;  /* 0x0006900001207983 */ /* 0x001ee20000300a00 */
[----:B------:R-:W-:-:S03]  /*98970*/  PRMT R0, R14, 0x7771, RZ ;  /* 0x000077710e007816 */ /* 0x000fc600000000ff */
[----:B-1----:R-:W3:Y:S01]  /*98980*/  LDL.LU.64 R20, [R1+0x680] ;  /* 0x0006800001147983 */ /* 0x002ee20000300a00 */
[----:B------:R-:W-:-:S03]  /*98990*/  PRMT R2, R14, 0x7772, RZ ;  /* 0x000077720e027816 */ /* 0x000fc600000000ff */
[----:B------:R-:W3:Y:S04]  /*989a0*/  LDL.LU R12, [R1+0x1f4] ;  /* 0x0001f400010c7983 */ /* 0x000ee80000300800 */
[----:B----4-:R0:W-:Y:S04]  /*989b0*/  @P6 STG.E.U8 desc[UR32][R24.64], R0 ;  /* 0x0000000018006986 */ /* 0x0101e8000c101120 */
        /* <DEDUP_REMOVED lines=14> */
[----:B------:R-:W4:Y:S04]  /*98aa0*/  LDL.LU.64 R26, [R1+0x658] ;  /* 0x00065800011a7983 */ /* 0x000f280000300a00 */
[----:B------:R0:W-:Y:S01]  /*98ab0*/  @P0 STG.E.U8 desc[UR32][R40.64], R2 ;  /* 0x0000000228000986 */ /* 0x0001e2000c101120 */
[----:B------:R-:W-:-:S02]  /*98ac0*/  ISETP.GE.AND P0, PT, R0, UR31, PT ;  /* 0x0000001f00007c0c */ /* 0x000fc4000bf06270 */
[----:B------:R-:W-:Y:S02]  /*98ad0*/  ISETP.LT.AND P1, PT, R50, UR4, !P1 ;  /* 0x0000000432007c0c */ /* 0x000fe4000cf21270 */
[C---:B------:R-:W-:Y:S01]  /*98ae0*/  PRMT R0, R13.reuse, 0x7771, RZ ;  /* 0x000077710d007816 */ /* 0x040fe200000000ff */
[----:B------:R-:W-:Y:S01]  /*98af0*/  ULDC UR4, c[0x0][0x228] ;  /* 0x00008a0000047ab9 */ /* 0x000fe20000000800 */
[C---:B0-----:R-:W-:Y:S01]  /*98b00*/  PRMT R2, R13.reuse, 0x7772, RZ ;  /* 0x000077720d027816 */ /* 0x041fe200000000ff */
[----:B--2---:R0:W-:Y:S01]  /*98b10*/  @P5 STG.E.U8 desc[UR32][R16.64], R3 ;  /* 0x0000000310005986 */ /* 0x0041e2000c101120 */
[----:B------:R-:W-:Y:S01]  /*98b20*/  ISETP.LT.AND P5, PT, R52, UR5, !P2 ;  /* 0x0000000534007c0c */ /* 0x000fe2000d7a1270 */
[----:B------:R-:W-:Y:S02]  /*98b30*/  ULDC UR5, c[0x0][0x228] ;  /* 0x00008a0000057ab9 */ /* 0x000fe40000000800 */
[----:B0-----:R-:W2:Y:S04]  /*98b40*/  LDL.LU.64 R16, [R1+0x648] ;  /* 0x0006480001107983 */ /* 0x001ea80000300a00 */
[----:B------:R-:W2:Y:S04]  /*98b50*/  LDL.LU R14, [R1+0x1e4] ;  /* 0x0001e400010e7983 */ /* 0x000ea80000300800 */
[----:B------:R-:W2:Y:S04]  /*98b60*/  LDL.LU.64 R22, [R1+0x640] ;  /* 0x0006400001167983 */ /* 0x000ea80000300a00 */
[----:B---3--:R0:W-:Y:S04]  /*98b70*/  @P3 STG.E.U8 desc[UR32][R32.64], R0 ;  /* 0x0000000020003986 */ /* 0x0081e8000c101120 */
[----:B------:R1:W-:Y:S04]  /*98b80*/  @P6 STG.E.U8 desc[UR32][R20.64], R2 ;  /* 0x0000000214006986 */ /* 0x0003e8000c101120 */
[----:B0-----:R-:W3:Y:S01]  /*98b90*/  LDL.LU.64 R32, [R1+0x610] ;  /* 0x0006100001207983 */ /* 0x001ee20000300a00 */
[----:B------:R-:W-:-:S02]  /*98ba0*/  PRMT R0, R13, 0x7773, RZ ;  /* 0x000077730d007816 */ /* 0x000fc400000000ff */
[----:B-1----:R-:W-:Y:S01]  /*98bb0*/  PRMT R2, R12, 0x7770, RZ ;  /* 0x000077700c027816 */ /* 0x002fe200000000ff */
[----:B------:R-:W3:Y:S04]  /*98bc0*/  LDL.LU.64 R20, [R1+0x608] ;  /* 0x0006080001147983 */ /* 0x000ee80000300a00 */
[----:B------:R-:W3:Y:S04]  /*98bd0*/  LDL.LU.64 R18, [R1+0x600] ;  /* 0x0006000001127983 */ /* 0x000ee80000300a00 */
[----:B----4-:R0:W-:Y:S04]  /*98be0*/  @P1 STG.E.U8 desc[UR32][R24.64], R0 ;  /* 0x0000000018001986 */ /* 0x0101e8000c101120 */
[----:B0-----:R-:W4:Y:S04]  /*98bf0*/  LDL.LU.64 R24, [R1+0x5f8] ;  /* 0x0005f80001187983 */ /* 0x001f280000300a00 */
[----:B------:R0:W-:Y:S04]  /*98c00*/  @P5 STG.E.U8 desc[UR32][R58.64], R2 ;  /* 0x000000023a005986 */ /* 0x0001e8000c101120 */
        /* <DEDUP_REMOVED lines=18> */
[----:B------:R1:W-:Y:S01]  /*98d30*/  @P5 STG.E.U8 desc[UR32][R22.64], R0 ;  /* 0x0000000016005986 */ /* 0x0003e2000c101120 */
[----:B------:R-:W-:Y:S01]  /*98d40*/  ULDC UR5, c[0x0][0x228] ;  /* 0x00008a0000057ab9 */ /* 0x000fe20000000800 */
[----:B------:R-:W-:Y:S01]  /*98d50*/  ISETP.LT.AND P5, PT, R28, UR4, !P2 ;  /* 0x000000041c007c0c */ /* 0x000fe2000d7a1270 */
[----:B------:R-:W-:Y:S01]  /*98d60*/  ULDC UR4, c[0x0][0x228] ;  /* 0x00008a0000047ab9 */ /* 0x000fe20000000800 */
[C---:B0-----:R-:W-:Y:S01]  /*98d70*/  PRMT R2, R14.reuse, 0x7770, RZ ;  /* 0x000077700e027816 */ /* 0x041fe200000000ff */
[----:B------:R-:W2:Y:S04]  /*98d80*/  LDL.LU.64 R16, [R1+0x5b8] ;  /* 0x0005b80001107983 */ /* 0x000ea80000300a00 */
[----:B------:R-:W2:Y:S01]  /*98d90*/  LDL.LU.64 R12, [R1+0x5a8] ;  /* 0x0005a800010c7983 */ /* 0x000ea20000300a00 */
[----:B-1----:R-:W-:-:S03]  /*98da0*/  PRMT R0, R14, 0x7771, RZ ;  /* 0x000077710e007816 */ /* 0x002fc600000000ff */
[----:B---3--:R0:W-:Y:S01]  /*98db0*/  @P1 STG.E.U8 desc[UR32][R32.64], R2 ;  /* 0x0000000220001986 */ /* 0x0081e2000c101120 */
[----:B------:R-:W-:-:S03]  /*98dc0*/  ISETP.LT.AND P1, PT, R48, UR5, !P2 ;  /* 0x0000000530007c0c */ /* 0x000fc6000d721270 */
[----:B------:R1:W-:Y:S01]  /*98dd0*/  @P6 STG.E.U8 desc[UR32][R20.64], R0 ;  /* 0x0000000014006986 */ /* 0x0003e2000c101120 */
[----:B------:R-:W-:Y:S01]  /*98de0*/  ULDC UR5, c[0x0][0x228] ;  /* 0x00008a0000057ab9 */ /* 0x000fe20000000800 */
[C---:B0-----:R-:W-:Y:S02]  /*98df0*/  PRMT R2, R14.reuse, 0x7772, RZ ;  /* 0x000077720e027816 */ /* 0x041fe400000000ff */
[----:B------:R-:W3:Y:S01]  /*98e00*/  LDL.LU.64 R32, [R1+0x5b0] ;  /* 0x0005b00001207983 */ /* 0x000ee20000300a00 */
[----:B-1----:R-:W-:-:S03]  /*98e10*/  PRMT R0, R14, 0x7773, RZ ;  /* 0x000077730e007816 */ /* 0x002fc600000000ff */
[----:B------:R-:W3:Y:S04]  /*98e20*/  LDL.LU.64 R20, [R1+0x590] ;  /* 0x0005900001147983 */ /* 0x000ee80000300a00 */
[----:B------:R0:W-:Y:S04]  /*98e30*/  @P3 STG.E.U8 desc[UR32][R18.64], R2 ;  /* 0x0000000212003986 */ /* 0x0001e8000c101120 */
[----:B----4-:R-:W-:Y:S01]  /*98e40*/  @P5 STG.E.U8 desc[UR32][R24.64], R0 ;  /* 0x0000000018005986 */ /* 0x010fe2000c101120 */
[----:B0-----:R-:W-:-:S05]  /*98e50*/  PRMT R2, R40, 0x7770, RZ ;  /* 0x0000777028027816 */ /* 0x001fca00000000ff */
[----:B------:R0:W-:Y:S04]  /*98e60*/  @P1 STG.E.U8 desc[UR32][R58.64], R2 ;  /* 0x000000023a001986 */ /* 0x0001e8000c101120 */
[----:B0-----:R-:W4:Y:S04]  /*98e70*/  LDL.LU.64 R58, [R1+0x588] ;  /* 0x00058800013a7983 */ /* 0x001f280000300a00 */
[----:B------:R-:W4:Y:S01]  /*98e80*/  LDL.LU.64 R24, [R1+0x570] ;  /* 0x0005700001187983 */ /* 0x000f220000300a00 */
[----:B------:R-:W-:Y:S01]  /*98e90*/  ISETP.LT.AND P6, PT, R61, UR4, !P2 ;  /* 0x000000043d007c0c */ /* 0x000fe2000d7c1270 */
[----:B------:R-:W-:Y:S01]  /*98ea0*/  ULDC UR4, c[0x0][0x228] ;  /* 0x00008a0000047ab9 */ /* 0x000fe20000000800 */
[----:B------:R-:W-:-:S02]  /*98eb0*/  PRMT R0, R40, 0x7771, RZ ;  /* 0x0000777128007816 */ /* 0x000fc400000000ff */
[----:B------:R-:W-:Y:S01]  /*98ec0*/  ISETP.LT.AND P3, PT, R11, UR4, !P2 ;  /* 0x000000040b007c0c */ /* 0x000fe2000d761270 */
[----:B------:R-:W-:Y:S01]  /*98ed0*/  ULDC UR4, c[0x0][0x228] ;  /* 0x00008a0000047ab9 */ /* 0x000fe20000000800 */
[----:B------:R-:W-:Y:S02]  /*98ee0*/  PRMT R2, R40, 0x7772, RZ ;  /* 0x0000777228027816 */ /* 0x000fe400000000ff */
[----:B------:R-:W-:Y:S01]  /*98ef0*/  ISETP.LT.AND P1, PT, R53, UR4, !P2 ;  /* 0x0000000435007c0c */ /* 0x000fe2000d721270 */
[----:B------:R-:W4:Y:S01]  /*98f00*/  LDL.LU R14, [R1+0x248] ;  /* 0x00024800010e7983 */ /* 0x000f220000300800 */
[----:B------:R-:W-:Y:S01]  /*98f10*/  ULDC UR4, c[0x0][0x228] ;  /* 0x00008a0000047ab9 */ /* 0x000fe20000000800 */
[----:B------:R-:W-:Y:S02]  /*98f20*/  ISETP.LT.AND P5, PT, R56, UR5, !P2 ;  /* 0x0000000538007c0c */ /* 0x000fe4000d7a1270 */
[----:B------:R-:W-:Y:S01]  /*98f30*/  PRMT R3, R5, 0x7770, RZ ;  /* 0x0000777005037816 */ /* 0x000fe200000000ff */
[----:B------:R-:W-:Y:S01]  /*98f40*/  ULDC UR5, c[0x0][0x228] ;  /* 0x00008a0000057ab9 */ /* 0x000fe20000000800 */
[----:B--2---:R0:W-:Y:S04]  /*98f50*/  @P6 STG.E.U8 desc[UR32][R16.64], R0 ;  /* 0x0000000010006986 */ /* 0x0041e8000c101120 */
[----:B------:R1:W-:Y:S01]  /*98f60*/  @P3 STG.E.U8 desc[UR32][R12.64], R2 ;  /* 0x000000020c003986 */ /* 0x0003e2000c101120 */
[----:B------:R-:W-:-:S03]  /*98f70*/  ISETP.LT.AND P6, PT, R57, UR4, !P2 ;  /* 0x0000000439007c0c */ /* 0x000fc6000d7c1270 */
[----:B0-----:R-:W2:Y:S04]  /*98f80*/  LDL.LU.64 R16, [R1+0x580] ;  /* 0x0005800001107983 */ /* 0x001ea80000300a00 */
[----:B-1----:R-:W2:Y:S01]  /*98f90*/  LDL.LU.64 R12, [R1+0x530] ;  /* 0x00053000010c7983 */ /* 0x002ea20000300a00 */
[----:B------:R-:W-:Y:S01]  /*98fa0*/  PRMT R2, R40, 0x7773, RZ ;  /* 0x0000777328027816 */ /* 0x000fe200000000ff */
[----:B------:R-:W-:Y:S02]  /*98fb0*/  VIADD R0, R29, 0x3e ;  /* 0x0000003e1d007836 */ /* 0x000fe40000000000 */
[----:B------:R-:W2:Y:S04]  /*98fc0*/  LDL.LU.64 R22, [R1+0x548] ;  /* 0x0005480001167983 */ /* 0x000ea80000300a00 */
[----:B---3--:R0:W-:Y:S01]  /*98fd0*/  @P1 STG.E.U8 desc[UR32][R32.64], R2 ;  /* 0x0000000220001986 */ /* 0x0081e2000c101120 */
[----:B------:R-:W-:Y:S01]  /*98fe0*/  ISETP.LT.AND P3, PT, R60, UR5, !P2 ;  /* 0x000000053c007c0c */ /* 0x000fe2000d761270 */
[----:B------:R-:W-:Y:S01]  /*98ff0*/  ULDC UR4, c[0x0][0x228] ;  /* 0x00008a0000047ab9 */ /* 0x000fe20000000800 */
[----:B------:R-:W-:-:S02]  /*99000*/  ISETP.GE.AND P1, PT, R0, UR29, PT ;  /* 0x0000001d00007c0c */ /* 0x000fc4000bf26270 */
[----:B------:R-:W-:Y:S01]  /*99010*/  PRMT R0, R5, 0x7771, RZ ;  /* 0x0000777105007816 */ /* 0x000fe200000000ff */
[----:B------:R1:W-:Y:S01]  /*99020*/  @P5 STG.E.U8 desc[UR32][R20.64], R3 ;  /* 0x0000000314005986 */ /* 0x0003e2000c101120 */
[----:B------:R-:W-:-:S03]  /*99030*/  ULDC UR5, c[0x0][0x228] ;  /* 0x00008a0000057ab9 */ /* 0x000fc60000000800 */
[----:B0-----:R-:W3:Y:S04]  /*99040*/  LDL.LU.64 R32, [R1+0x520] ;  /* 0x0005200001207983 */ /* 0x001ee80000300a00 */
[----:B-1----:R-:W3:Y:S01]  /*99050*/  LDL.LU R20, [R1+0x238] ;  /* 0x0002380001147983 */ /* 0x002ee20000300800 */
[----:B------:R-:W-:-:S03]  /*99060*/  PRMT R2, R5, 0x7772, RZ ;  /* 0x0000777205027816 */ /* 0x000fc600000000ff */
[----:B----4-:R0:W-:Y:S04]  /*99070*/  @P6 STG.E.U8 desc[UR32][R58.64], R0 ;  /* 0x000000003a006986 */ /* 0x0101e8000c101120 */
[----:B0-----:R-:W4:Y:S04]  /*99080*/  LDL.LU.64 R58, [R1+0x518] ;  /* 0x00051800013a7983 */ /* 0x001f280000300a00 */
[----:B------:R0:W-:Y:S04]  /*99090*/  @P3 STG.E.U8 desc[UR32][R24.64], R2 ;  /* 0x0000000218003986 */ /* 0x0001e8000c101120 */
[----:B------:R-:W4:Y:S04]  /*990a0*/  LDL.LU.64 R40, [R1+0x4e8] ;  /* 0x0004e80001287983 */ /* 0x000f280000300a00 */
[----:B0-----:R-:W4:Y:S01]  /*990b0*/  LDL.LU.64 R24, [R1+0x500] ;  /* 0x0005000001187983 */ /* 0x001f220000300a00 */
[----:B------:R-:W-:-:S02]  /*990c0*/  ISETP.LT.AND P2, PT, R50, UR4, !P2 ;  /* 0x0000000432007c0c */ /* 0x000fc4000d741270 */
[----:B------:R-:W-:Y:S01]  /*990d0*/  ISETP.LT.AND P5, PT, R52, UR5, !P4 ;  /* 0x0000000534007c0c */ /* 0x000fe2000e7a1270 */
[----:B------:R-:W-:Y:S01]  /*990e0*/  ULDC UR4, c[0x0][0x228] ;  /* 0x00008a0000047ab9 */ /* 0x000fe20000000800 */
[----:B------:R-:W-:Y:S02]  /*990f0*/  PRMT R5, R5, 0x7773, RZ ;  /* 0x0000777305057816 */ /* 0x000fe400000000ff */
[----:B------:R-:W-:Y:S02]  /*99100*/  ISETP.LT.AND P6, PT, R51, UR4, !P4 ;  /* 0x0000000433007c0c */ /* 0x000fe4000e7c1270 */
[----:B------:R-:W-:Y:S01]  /*99110*/  PRMT R0, R14, 0x7770, RZ ;  /* 0x000077700e007816 */ /* 0x000fe200000000ff */
[----:B------:R-:W-:Y:S01]  /*99120*/  ULDC UR5, c[0x0][0x228] ;  /* 0x00008a0000057ab9 */ /* 0x000fe20000000800 */
[----:B------:R-:W4:Y:S01]  /*99130*/  LDL.LU.64 R18, [R1+0x4c8] ;  /* 0x0004c80001127983 */ /* 0x000f220000300a00 */
[----:B------:R-:W-:Y:S01]  /*99140*/  ULDC UR4, c[0x0][0x228] ;  /* 0x00008a0000047ab9 */ /* 0x000fe20000000800 */
[----:B------:R-:W-:-:S02]  /*99150*/  ISETP.LT.AND P3, PT, R44, UR5, !P4 ;  /* 0x000000052c007c0c */ /* 0x000fc4000e761270 */
[C---:B------:R-:W-:Y:S01]  /*99160*/  PRMT R2, R14.reuse, 0x7772, RZ ;  /* 0x000077720e027816 */ /* 0x040fe200000000ff */
[----:B------:R-:W-:Y:S01]  /*99170*/  ULDC UR5, c[0x0][0x228] ;  /* 0x00008a0000057ab9 */ /* 0x000fe20000000800 */
[----:B--2---:R0:W-:Y:S04]  /*99180*/  @P2 STG.E.U8 desc[UR32][R16.64], R5 ;  /* 0x0000000510002986 */ /* 0x0041e8000c101120 */
[----:B------:R1:W-:Y:S01]  /*99190*/  @P5 STG.E.U8 desc[UR32][R12.64], R0 ;  /* 0x000000000c005986 */ /* 0x0003e2000c101120 */
[----:B------:R-:W-:Y:S01]  /*991a0*/  ISETP.LT.AND P5, PT, R15, UR4, !P4 ;  /* 0x000000040f007c0c */ /* 0x000fe2000e7a1270 */
[----:B------:R-:W-:Y:S02]  /*991b0*/  ULDC UR4, c[0x0][0x228] ;  /* 0x00008a0000047ab9 */ /* 0x000fe40000000800 */
[----:B0-----:R-:W2:Y:S04]  /*991c0*/  LDL.LU.64 R16, [R1+0x4e0] ;  /* 0x0004e00001107983 */ /* 0x001ea80000300a00 */
[----:B-1----:R-:W2:Y:S04]  /*991d0*/  LDL.LU.64 R12, [R1+0x498] ;  /* 0x00049800010c7983 */ /* 0x002ea80000300a00 */
[----:B------:R-:W2:Y:S01]  /*991e0*/  LDL.LU R21, [R1+0x228] ;  /* 0x0002280001157983 */ /* 0x000ea20000300800 */
[----:B------:R-:W-:-:S05]  /*991f0*/  PRMT R0, R14, 0x7771, RZ ;  /* 0x000077710e007816 */ /* 0x000fca00000000ff */
[----:B------:R0:W-:Y:S04]  /*99200*/  @P6 STG.E.U8 desc[UR32][R22.64], R0 ;  /* 0x0000000016006986 */ /* 0x0001e8000c101120 */
[----:B---3--:R1:W-:Y:S01]  /*99210*/  @P3 STG.E.U8 desc[UR32][R32.64], R2 ;  /* 0x0000000220003986 */ /* 0x0083e2000c101120 */
[----:B------:R-:W-:Y:S02]  /*99220*/  ISETP.LT.AND P2, PT, R54, UR5, !P4 ;  /* 0x0000000536007c0c */ /* 0x000fe4000e741270 */
[----:B0-----:R-:W-:Y:S01]  /*99230*/  PRMT R0, R14, 0x7773, RZ ;  /* 0x000077730e007816 */ /* 0x001fe200000000ff */
[----:B-1----:R-:W3:Y:S01]  /*99240*/  LDL.LU.64 R32, [R1+0x4c0] ;  /* 0x0004c00001207983 */ /* 0x002ee20000300a00 */
[----:B------:R-:W-:Y:S02]  /*99250*/  ISETP.LT.AND P6, PT, R55, UR4, !P4 ;  /* 0x0000000437007c0c */ /* 0x000fe4000e7c1270 */
[C---:B------:R-:W-:Y:S01]  /*99260*/  PRMT R2, R20.reuse, 0x7770, RZ ;  /* 0x0000777014027816 */ /* 0x040fe200000000ff */
[----:B------:R-:W-:Y:S01]  /*99270*/  ULDC UR5, c[0x0][0x228] ;  /* 0x00008a0000057ab9 */ /* 0x000fe20000000800 */
[----:B------:R-:W-:Y:S01]  /*99280*/  ULDC UR4, c[0x0][0x228] ;  /* 0x00008a0000047ab9 */ /* 0x000fe20000000800 */
[----:B----4-:R0:W-:Y:S04]  /*99290*/  @P5 STG.E.U8 desc[UR32][R58.64], R0 ;  /* 0x000000003a005986 */ /* 0x0101e8000c101120 */
[----:B0-----:R-:W4:Y:S01]  /*992a0*/  LDL.LU.64 R58, [R1+0x490] ;  /* 0x00049000013a7983 */ /* 0x001f220000300a00 */
[----:B------:R-:W-:-:S03]  /*992b0*/  PRMT R0, R20, 0x7771, RZ ;  /* 0x0000777114007816 */ /* 0x000fc600000000ff */
[----:B------:R-:W4:Y:S04]  /*992c0*/  LDL.LU R14, [R1+0x208] ;  /* 0x00020800010e7983 */ /* 0x000f280000300800 */
[----:B------:R0:W-:Y:S04]  /*992d0*/  @P2 STG.E.U8 desc[UR32][R40.64], R2 ;  /* 0x0000000228002986 */ /* 0x0001e8000c101120 */
[----:B------:R1:W-:Y:S04]  /*992e0*/  @P6 STG.E.U8 desc[UR32][R24.64], R0 ;  /* 0x0000000018006986 */ /* 0x0003e8000c101120 */
[----:B0-----:R-:W4:Y:S04]  /*992f0*/  LDL.LU.64 R40, [R1+0x488] ;  /* 0x0004880001287983 */ /* 0x001f280000300a00 */
[----:B-1----:R-:W4:Y:S01]  /*99300*/  LDL.LU.64 R24, [R1+0x480] ;  /* 0x0004800001187983 */ /* 0x002f220000300a00 */
[----:B------:R-:W-:-:S02]  /*99310*/  ISETP.LT.AND P3, PT, R36, UR5, !P4 ;  /* 0x0000000524007c0c */ /* 0x000fc4000e761270 */
        /* <DEDUP_REMOVED lines=8> */
[----:B------:R-:W-:Y:S01]  /*993a0*/  ULDC UR5, c[0x0][0x228] ;  /* 0x00008a0000057ab9 */ /* 0x000fe20000000800 */
[----:B------:R0:W-:Y:S01]  /*993b0*/  @P3 STG.E.U8 desc[UR32][R18.64], R2 ;  /* 0x0000000212003986 */ /* 0x0001e2000c101120 */
[----:B------:R-:W-:Y:S01]  /*993c0*/  ISETP.LT.AND P3, PT, R11, UR4, !P4 ;  /* 0x000000040b007c0c */ /* 0x000fe2000e761270 */
[----:B------:R-:W-:-:S02]  /*993d0*/  ULDC UR4, c[0x0][0x228] ;  /* 0x00008a0000047ab9 */ /* 0x000fc40000000800 */
[----:B--2---:R1:W-:Y:S01]  /*993e0*/  @P5 STG.E.U8 desc[UR32][R16.64], R0 ;  /* 0x0000000010005986 */ /* 0x0043e2000c101120 */
[----:B0-----:R-:W-:-:S05]  /*993f0*/  PRMT R2, R21, 0x7770, RZ ;  /* 0x0000777015027816 */ /* 0x001fca00000000ff */
[----:B------:R0:W-:Y:S04]  /*99400*/  @P2 STG.E.U8 desc[UR32][R12.64], R2 ;  /* 0x000000020c002986 */ /* 0x0001e8000c101120 */
[----:B-1----:R-:W2:Y:S01]  /*99410*/  LDL.LU.64 R16, [R1+0x4b0] ;  /* 0x0004b00001107983 */ /* 0x002ea20000300a00 */
[----:B------:R-:W-:-:S03]  /*99420*/  PRMT R0, R21, 0x7771, RZ ;  /* 0x0000777115007816 */ /* 0x000fc600000000ff */
[----:B0-----:R-:W2:Y:S01]  /*99430*/  LDL.LU.64 R12, [R1+0x4a8] ;  /* 0x0004a800010c7983 */ /* 0x001ea20000300a00 */
[----:B------:R-:W-:-:S03]  /*99440*/  PRMT R2, R21, 0x7772, RZ ;  /* 0x0000777215027816 */ /* 0x000fc600000000ff */
[----:B------:R-:W2:Y:S04]  /*99450*/  LDL.LU R20, [R1+0x1f8] ;  /* 0x0001f80001147983 */ /* 0x000ea80000300800 */
[----:B---3--:R0:W-:Y:S01]  /*99460*/  @P6 STG.E.U8 desc[UR32][R32.64], R0 ;  /* 0x0000000020006986 */ /* 0x0081e2000c101120 */
[----:B------:R-:W-:Y:S02]  /*99470*/  ISETP.LT.AND P2, PT, R53, UR4, !P4 ;  /* 0x0000000435007c0c */ /* 0x000fe4000e741270 */
[----:B------:R-:W-:Y:S01]  /*99480*/  ISETP.LT.AND P5, PT, R56, UR5, !P4 ;  /* 0x0000000538007c0c */ /* 0x000fe2000e7a1270 */
[----:B------:R-:W-:Y:S01]  /*99490*/  ULDC UR4, c[0x0][0x228] ;  /* 0x00008a0000047ab9 */ /* 0x000fe20000000800 */
[----:B------:R-:W-:Y:S01]  /*994a0*/  ULDC UR5, c[0x0][0x228] ;  /* 0x00008a0000057ab9 */ /* 0x000fe20000000800 */
[----:B0-----:R-:W3:Y:S04]  /*994b0*/  LDL.LU.64 R32, [R1+0x4b8] ;  /* 0x0004b80001207983 */ /* 0x001ee80000300a00 */
[----:B----4-:R0:W-:Y:S04]  /*994c0*/  @P3 STG.E.U8 desc[UR32][R58.64], R2 ;  /* 0x000000023a003986 */ /* 0x0101e8000c101120 */
[----:B0-----:R-:W4:Y:S01]  /*994d0*/  LDL.LU.64 R58, [R1+0x4a0] ;  /* 0x0004a000013a7983 */ /* 0x001f220000300a00 */
[----:B------:R-:W-:-:S02]  /*994e0*/  PRMT R2, R21, 0x7773, RZ ;  /* 0x0000777315027816 */ /* 0x000fc400000000ff */
[----:B------:R-:W-:Y:S01]  /*994f0*/  PRMT R3, R14, 0x7770, RZ ;  /* 0x000077700e037816 */ /* 0x000fe200000000ff */
[----:B------:R-:W4:Y:S04]  /*99500*/  LDL.LU.64 R26, [R1+0x4d8] ;  /* 0x0004d800011a7983 */ /* 0x000f280000300a00 */
[----:B------:R-:W-:Y:S04]  /*99510*/  @P2 STG.E.U8 desc[UR32][R40.64], R2 ;  /* 0x0000000228002986 */ /* 0x000fe8000c101120 */
[----:B------:R0:W-:Y:S04]  /*99520*/  @P5 STG.E.U8 desc[UR32][R24.64], R3 ;  /* 0x0000000318005986 */ /* 0x0001e8000c101120 */
[----:B0-----:R-:W4:Y:S01]  /*99530*/  LDL.LU.64 R24, [R1+0x4d0] ;  /* 0x0004d00001187983 */ /* 0x001f220000300a00 */
[----:B------:R-:W-:Y:S01]  /*99540*/  ISETP.LT.AND P3, PT, R57, UR4, !P4 ;  /* 0x0000000439007c0c */ /* 0x000fe2000e761270 */
[----:B------:R-:W-:Y:S01]  /*99550*/  VIADD R0, R29, 0x3f ;  /* 0x0000003f1d007836 */ /* 0x000fe20000000000 */
[----:B------:R-:W-:Y:S01]  /*99560*/  ISETP.LT.AND P6, PT, R60, UR5, !P4 ;  /* 0x000000053c007c0c */ /* 0x000fe2000e7c1270 */
[----:B------:R-:W-:Y:S01]  /*99570*/  ULDC UR4, c[0x0][0x228] ;  /* 0x00008a0000047ab9 */ /* 0x000fe20000000800 */
[----:B------:R-:W-:Y:S01]  /*99580*/  ULDC UR5, c[0x0][0x228] ;  /* 0x00008a0000057ab9 */ /* 0x000fe20000000800 */
[----:B------:R-:W4:Y:S01]  /*99590*/  LDL.LU R40, [R1+0x1e8] ;  /* 0x0001e80001287983 */ /* 0x000f220000300800 */
[----:B------:R-:W-:-:S02]  /*995a0*/  ISETP.GE.AND P2, PT, R0, UR27, PT ;  /* 0x0000001b00007c0c */ /* 0x000fc4000bf46270 */
[----:B------:R-:W-:Y:S02]  /*995b0*/  PRMT R0, R14, 0x7771, RZ ;  /* 0x000077710e007816 */ /* 0x000fe400000000ff */
[----:B------:R-:W-:Y:S02]  /*995c0*/  ISETP.LT.AND P4, PT, R50, UR4, !P4 ;  /* 0x0000000432007c0c */ /* 0x000fe4000e781270 */
[----:B------:R-:W-:Y:S02]  /*995d0*/  PRMT R2, R14, 0x7772, RZ ;  /* 0x000077720e027816 */ /* 0x000fe400000000ff */
[----:B------:R-:W-:Y:S01]  /*995e0*/  ISETP.LT.AND P5, PT, R52, UR5, !P0 ;  /* 0x0000000534007c0c */ /* 0x000fe2000c7a1270 */
[----:B------:R-:W-:Y:S01]  /*995f0*/  ULDC UR4, c[0x0][0x228] ;  /* 0x00008a0000047ab9 */ /* 0x000fe20000000800 */
[----:B------:R-:W-:Y:S01]  /*99600*/  ULDC UR5, c[0x0][0x228] ;  /* 0x00008a0000057ab9 */ /* 0x000fe20000000800 */
[----:B--2---:R0:W-:Y:S04]  /*99610*/  @P3 STG.E.U8 desc[UR32][R16.64], R0 ;  /* 0x0000000010003986 */ /* 0x0041e8000c101120 */
[----:B------:R1:W-:Y:S04]  /*99620*/  @P6 STG.E.U8 desc[UR32][R12.64], R2 ;  /* 0x000000020c006986 */ /* 0x0003e8000c101120 */
[----:B0-----:R-:W2:Y:S01]  /*99630*/  LDL.LU.64 R16, [R1+0x4f8] ;  /* 0x0004f80001107983 */ /* 0x001ea20000300a00 */
[----:B------:R-:W-:-:S03]  /*99640*/  PRMT R0, R14, 0x7773, RZ ;  /* 0x000077730e007816 */ /* 0x000fc600000000ff */
[----:B-1----:R-:W2:Y:S01]  /*99650*/  LDL.LU.64 R12, [R1+0x4f0] ;  /* 0x0004f000010c7983 */ /* 0x002ea20000300a00 */
[----:B------:R-:W-:-:S03]  /*99660*/  PRMT R2, R20, 0x7770, RZ ;  /* 0x0000777014027816 */ /* 0x000fc600000000ff */
[----:B------:R-:W2:Y:S04]  /*99670*/  LDL.LU.64 R22, [R1+0x510] ;  /* 0x0005100001167983 */ /* 0x000ea80000300a00 */
[----:B---3--:R0:W-:Y:S04]  /*99680*/  @P4 STG.E.U8 desc[UR32][R32.64], R0 ;  /* 0x0000000020004986 */ /* 0x0081e8000c101120 */
[----:B------:R-:W3:Y:S01]  /*99690*/  LDL.LU.64 R18, [R1+0x508] ;  /* 0x0005080001127983 */ /* 0x000ee20000300a00 */
[----:B------:R-:W-:Y:S02]  /*996a0*/  ISETP.LT.AND P6, PT, R51, UR4, !P0 ;  /* 0x0000000433007c0c */ /* 0x000fe4000c7c1270 */
[----:B------:R-:W-:Y:S01]  /*996b0*/  ISETP.LT.AND P3, PT, R44, UR5, !P0 ;  /* 0x000000052c007c0c */ /* 0x000fe2000c761270 */
[----:B------:R-:W-:Y:S01]  /*996c0*/  ULDC UR4, c[0x0][0x228] ;  /* 0x00008a0000047ab9 */ /* 0x000fe20000000800 */
[----:B------:R-:W-:Y:S01]  /*996d0*/  ULDC UR5, c[0x0][0x228] ;  /* 0x00008a0000057ab9 */ /* 0x000fe20000000800 */
[----:B0-----:R-:W3:Y:S01]  /*996e0*/  LDL.LU.64 R32, [R1+0x540] ;  /* 0x0005400001207983 */ /* 0x001ee20000300a00 */
[----:B------:R-:W-:-:S03]  /*996f0*/  PRMT R0, R20, 0x7771, RZ ;  /* 0x0000777114007816 */ /* 0x000fc600000000ff */
[----:B----4-:R0:W-:Y:S04]  /*99700*/  @P5 STG.E.U8 desc[UR32][R58.64], R2 ;  /* 0x000000023a005986 */ /* 0x0101e8000c101120 */
[----:B0-----:R-:W4:Y:S04]  /*99710*/  LDL.LU.64 R58, [R1+0x538] ;  /* 0x00053800013a7983 */ /* 0x001f280000300a00 */
[----:B------:R-:W4:Y:S01]  /*99720*/  LDL.LU R14, [R1+0x218] ;  /* 0x00021800010e7983 */ /* 0x000f220000300800 */
[----:B------:R-:W-:-:S03]  /*99730*/  PRMT R2, R20, 0x7772, RZ ;  /* 0x0000777214027816 */ /* 0x000fc600000000ff */
[----:B------:R0:W-:Y:S04]  /*99740*/  @P6 STG.E.U8 desc[UR32][R26.64], R0 ;  /* 0x000000001a006986 */ /* 0x0001e8000c101120 */
[----:B------:R1:W-:Y:S01]  /*99750*/  @P3 STG.E.U8 desc[UR32][R24.64], R2 ;  /* 0x0000000218003986 */ /* 0x0003e2000c101120 */
[----:B0-----:R-:W-:-:S03]  /*99760*/  PRMT R0, R20, 0x7773, RZ ;  /* 0x0000777314007816 */ /* 0x001fc600000000ff */
[----:B-1----:R-:W4:Y:S04]  /*99770*/  LDL.LU.64 R24, [R1+0x558] ;  /* 0x0005580001187983 */ /* 0x002f280000300a00 */
[----:B------:R-:W4:Y:S01]  /*99780*/  LDL.LU.64 R20, [R1+0x550] ;  /* 0x0005500001147983 */ /* 0x000f220000300a00 */
[----:B------:R-:W-:Y:S02]  /*99790*/  ISETP.LT.AND P5, PT, R15, UR4, !P0 ;  /* 0x000000040f007c0c */ /* 0x000fe4000c7a1270 */
[----:B------:R-:W-:Y:S01]  /*997a0*/  ISETP.LT.AND P4, PT, R54, UR5, !P0 ;  /* 0x0000000536007c0c */ /* 0x000fe2000c781270 */
[----:B------:R-:W-:Y:S01]  /*997b0*/  ULDC UR4, c[0x0][0x228] ;  /* 0x00008a0000047ab9 */ /* 0x000fe20000000800 */
[----:B------:R-:W-:Y:S01]  /*997c0*/  ULDC UR5, c[0x0][0x228] ;  /* 0x00008a0000057ab9 */ /* 0x000fe20000000800 */
[----:B------:R-:W-:-:S02]  /*997d0*/  ISETP.LT.AND P6, PT, R55, UR4, !P0 ;  /* 0x0000000437007c0c */ /* 0x000fc4000c7c1270 */
[----:B------:R-:W-:Y:S02]  /*997e0*/  PRMT R2, R40, 0x7770, RZ ;  /* 0x0000777028027816 */ /* 0x000fe400000000ff */
[----:B------:R-:W-:Y:S01]  /*997f0*/  ISETP.LT.AND P3, PT, R36, UR5, !P0 ;  /* 0x0000000524007c0c */ /* 0x000fe2000c761270 */
[----:B------:R-:W-:Y:S01]  /*99800*/  ULDC UR4, c[0x0][0x228] ;  /* 0x00008a0000047ab9 */ /* 0x000fe20000000800 */
[----:B------:R-:W-:Y:S02]  /*99810*/  ULDC UR5, c[0x0][0x228] ;  /* 0x00008a0000057ab9 */ /* 0x000fe40000000800 */
[----:B--2---:R0:W-:Y:S01]  /*99820*/  @P5 STG.E.U8 desc[UR32][R16.64], R0 ;  /* 0x0000000010005986 */ /* 0x0041e2000c101120 */
[----:B------:R-:W-:Y:S01]  /*99830*/  ISETP.LT.AND P5, PT, R28, UR4, !P0 ;  /* 0x000000041c007c0c */ /* 0x000fe2000c7a1270 */
[----:B------:R-:W-:Y:S02]  /*99840*/  ULDC UR4, c[0x0][0x228] ;  /* 0x00008a0000047ab9 */ /* 0x000fe40000000800 */
[----:B------:R1:W-:Y:S04]  /*99850*/  @P4 STG.E.U8 desc[UR32][R12.64], R2 ;  /* 0x000000020c004986 */ /* 0x0003e8000c101120 */
[----:B0-----:R-:W2:Y:S01]  /*99860*/  LDL.LU.64 R16, [R1+0x568] ;  /* 0x0005680001107983 */ /* 0x001ea20000300a00 */
[----:B------:R-:W-:-:S02]  /*99870*/  ISETP.LT.AND P4, PT, R48, UR5, !P0 ;  /* 0x0000000530007c0c */ /* 0x000fc4000c781270 */
[C---:B------:R-:W-:Y:S01]  /*99880*/  PRMT R0, R40.reuse, 0x7771, RZ ;  /* 0x0000777128007816 */ /* 0x040fe200000000ff */
[----:B------:R-:W-:Y:S01]  /*99890*/  ULDC UR5, c[0x0][0x228] ;  /* 0x00008a0000057ab9 */ /* 0x000fe20000000800 */
[----:B-1----:R-:W-:-:S03]  /*998a0*/  PRMT R2, R40, 0x7772, RZ ;  /* 0x0000777228027816 */ /* 0x002fc600000000ff */
[----:B------:R0:W-:Y:S04]  /*998b0*/  @P6 STG.E.U8 desc[UR32][R22.64], R0 ;  /* 0x0000000016006986 */ /* 0x0001e8000c101120 */
[----:B------:R-:W2:Y:S04]  /*998c0*/  LDL.LU.64 R12, [R1+0x560] ;  /* 0x00056000010c7983 */ /* 0x000ea80000300a00 */
[----:B---3--:R-:W-:Y:S01]  /*998d0*/  @P3 STG.E.U8 desc[UR32][R18.64], R2 ;  /* 0x0000000212003986 */ /* 0x008fe2000c101120 */
[----:B------:R-:W-:Y:S02]  /*998e0*/  ISETP.LT.AND P6, PT, R61, UR4, !P0 ;  /* 0x000000043d007c0c */ /* 0x000fe4000c7c1270 */
[----:B------:R-:W-:Y:S01]  /*998f0*/  ISETP.LT.AND P3, PT, R11, UR5, !P0 ;  /* 0x000000050b007c0c */ /* 0x000fe2000c761270 */
[----:B------:R-:W-:Y:S01]  /*99900*/  ULDC UR4, c[0x0][0x228] ;  /* 0x00008a0000047ab9 */ /* 0x000fe20000000800 */
[----:B------:R-:W-:Y:S01]  /*99910*/  ULDC UR5, c[0x0][0x228] ;  /* 0x00008a0000057ab9 */ /* 0x000fe20000000800 */
[----:B0-----:R-:W-:-:S05]  /*99920*/  PRMT R0, R40, 0x7773, RZ ;  /* 0x0000777328007816 */ /* 0x001fca00000000ff */
[----:B------:R0:W-:Y:S04]  /*99930*/  @P5 STG.E.U8 desc[UR32][R32.64], R0 ;  /* 0x0000000020005986 */ /* 0x0001e8000c101120 */
[----:B0-----:R-:W3:Y:S01]  /*99940*/  LDL.LU.64 R32, [R1+0x5a0] ;  /* 0x0005a00001207983 */ /* 0x001ee20000300a00 */
[----:B----4-:R-:W-:-:S05]  /*99950*/  PRMT R2, R14, 0x7770, RZ ;  /* 0x000077700e027816 */ /* 0x010fca00000000ff */
[----:B------:R0:W-:Y:S01]  /*99960*/  @P4 STG.E.U8 desc[UR32][R58.64], R2 ;  /* 0x000000023a004986 */ /* 0x0001e2000c101120 */
[----:B------:R-:W-:-:S03]  /*99970*/  PRMT R0, R14, 0x7771, RZ ;  /* 0x000077710e007816 */ /* 0x000fc600000000ff */
[----:B0-----:R-:W4:Y:S01]  /*99980*/  LDL.LU.64 R58, [R1+0x598] ;  /* 0x00059800013a7983 */ /* 0x001f220000300a00 */
[----:B------:R-:W-:-:S03]  /*99990*/  PRMT R2, R14, 0x7772, RZ ;  /* 0x000077720e027816 */ /* 0x000fc600000000ff */
[----:B------:R-:W-:Y:S04]  /*999a0*/  @P6 STG.E.U8 desc[UR32][R24.64], R0 ;  /* 0x0000000018006986 */ /* 0x000fe8000c101120 */
[----:B------:R0:W-:Y:S04]  /*999b0*/  @P3 STG.E.U8 desc[UR32][R20.64], R2 ;  /* 0x0000000214003986 */ /* 0x0001e8000c101120 */
[----:B0-----:R-:W4:Y:S01]  /*999c0*/  LDL.LU.64 R20, [R1+0x578] ;  /* 0x0005780001147983 */ /* 0x001f220000300a00 */
[----:B------:R-:W-:Y:S02]  /*999d0*/  ISETP.LT.AND P5, PT, R53, UR4, !P0 ;  /* 0x0000000435007c0c */ /* 0x000fe4000c7a1270 */
[----:B------:R-:W-:Y:S01]  /*999e0*/  PRMT R0, R14, 0x7773, RZ ;  /* 0x000077730e007816 */ /* 0x000fe200000000ff */
[----:B------:R-:W-:-:S02]  /*999f0*/  ULDC UR4, c[0x0][0x228] ;  /* 0x00008a0000047ab9 */ /* 0x000fc40000000800 */
[----:B------:R-:W-:Y:S01]  /*99a00*/  ISETP.LT.AND P4, PT, R56, UR4, !P0 ;  /* 0x0000000438007c0c */ /* 0x000fe2000c781270 */
[----:B------:R-:W-:Y:S02]  /*99a10*/  ULDC UR4, c[0x0][0x228] ;  /* 0x00008a0000047ab9 */ /* 0x000fe40000000800 */
[----:B------:R-:W-:Y:S02]  /*99a20*/  ISETP.LT.AND P3, PT, R57, UR4, !P0 ;  /* 0x0000000439007c0c */ /* 0x000fe4000c761270 */
[----:B------:R-:W-:Y:S01]  /*99a30*/  PRMT R2, R6, 0x7770, RZ ;  /* 0x0000777006027816 */ /* 0x000fe200000000ff */
[----:B------:R-:W-:Y:S02]  /*99a40*/  ULDC UR4, c[0x0][0x228] ;  /* 0x00008a0000047ab9 */ /* 0x000fe40000000800 */
[----:B--2---:R0:W-:Y:S01]  /*99a50*/  @P5 STG.E.U8 desc[UR32][R16.64], R0 ;  /* 0x0000000010005986 */ /* 0x0041e2000c101120 */
[----:B------:R-:W-:-:S03]  /*99a60*/  ISETP.LT.AND P5, PT, R60, UR5, !P0 ;  /* 0x000000053c007c0c */ /* 0x000fc6000c7a1270 */
[----:B0-----:R-:W2:Y:S04]  /*99a70*/  LDL.LU R16, [R1+0x24c] ;  /* 0x00024c0001107983 */ /* 0x001ea80000300800 */
[----:B------:R-:W2:Y:S04]  /*99a80*/  LDL.LU.64 R22, [R1+0x5e0] ;  /* 0x0005e00001167983 */ /* 0x000ea80000300a00 */
[----:B------:R-:W2:Y:S04]  /*99a90*/  LDL.LU.64 R18, [R1+0x5d8] ;  /* 0x0005d80001127983 */ /* 0x000ea80000300a00 */
[----:B------:R0:W-:Y:S04]  /*99aa0*/  @P4 STG.E.U8 desc[UR32][R12.64], R2 ;  /* 0x000000020c004986 */ /* 0x0001e8000c101120 */
[----:B------:R-:W2:Y:S01]  /*99ab0*/  LDL.LU.64 R24, [R1+0x5d0] ;  /* 0x0005d00001187983 */ /* 0x000ea20000300a00 */
[----:B------:R-:W-:-:S02]  /*99ac0*/  PRMT R0, R6, 0x7771, RZ ;  /* 0x0000777106007816 */ /* 0x000fc400000000ff */
[----:B------:R-:W-:Y:S01]  /*99ad0*/  ISETP.LT.AND P0, PT, R50, UR4, !P0 ;  /* 0x0000000432007c0c */ /* 0x000fe2000c701270 */
[----:B------:R-:W-:Y:S01]  /*99ae0*/  ULDC UR5, c[0x0][0x228] ;  /* 0x00008a0000057ab9 */ /* 0x000fe20000000800 */
[----:B------:R-:W-:Y:S01]  /*99af0*/  ULDC UR4, c[0x0][0x228] ;  /* 0x00008a0000047ab9 */ /* 0x000fe20000000800 */
[----:B0-----:R-:W2:Y:S01]  /*99b00*/  LDL.LU.64 R12, [R1+0x5f0] ;  /* 0x0005f000010c7983 */ /* 0x001ea20000300a00 */
[----:B------:R-:W-:-:S03]  /*99b10*/  PRMT R2, R6, 0x7772, RZ ;  /* 0x0000777206027816 */ /* 0x000fc600000000ff */
[----:B------:R-:W2:Y:S04]  /*99b20*/  LDL.LU R14, [R1+0x23c] ;  /* 0x00023c00010e7983 */ /* 0x000ea80000300800 */
[----:B---3--:R-:W-:Y:S01]  /*99b30*/  @P3 STG.E.U8 desc[UR32][R32.64], R0 ;  /* 0x0000000020003986 */ /* 0x008fe2000c101120 */
[----:B------:R-:W-:-:S03]  /*99b40*/  PRMT R6, R6, 0x7773, RZ ;  /* 0x0000777306067816 */ /* 0x000fc600000000ff */
[----:B----4-:R0:W-:Y:S04]  /*99b50*/  @P5 STG.E.U8 desc[UR32][R58.64], R2 ;  /* 0x000000023a005986 */ /* 0x0101e8000c101120 */
[----:B0-----:R-:W3:Y:S04]  /*99b60*/  LDL.LU.64 R58, [R1+0x5e8] ;  /* 0x0005e800013a7983 */ /* 0x001ee80000300a00 */
[----:B------:R-:W4:Y:S04]  /*99b70*/  LDL.LU.64 R40, [R1+0x628] ;  /* 0x0006280001287983 */ /* 0x000f280000300a00 */
[----:B------:R-:W4:Y:S04]  /*99b80*/  LDL.LU.64 R32, [R1+0x620] ;  /* 0x0006200001207983 */ /* 0x000f280000300a00 */
[----:B------:R0:W-:Y:S04]  /*99b90*/  @P0 STG.E.U8 desc[UR32][R20.64], R6 ;  /* 0x0000000614000986 */ /* 0x0001e8000c101120 */
[----:B0-----:R-:W4:Y:S01]  /*99ba0*/  LDL.LU.64 R20, [R1+0x638] ;  /* 0x0006380001147983 */ /* 0x001f220000300a00 */
[----:B------:R-:W-:-:S02]  /*99bb0*/  ISETP.LT.AND P6, PT, R52, UR5, !P1 ;  /* 0x0000000534007c0c */ /* 0x000fc4000cfc1270 */
[----:B------:R-:W-:Y:S01]  /*99bc0*/  ISETP.LT.AND P4, PT, R52, UR6, !P2 ;  /* 0x0000000634007c0c */ /* 0x000fe2000d781270 */
[----:B------:R-:W-:Y:S01]  /*99bd0*/  ULDC UR5, c[0x0][0x228] ;  /* 0x00008a0000057ab9 */ /* 0x000fe20000000800 */
[----:B------:R-:W-:Y:S01]  /*99be0*/  ULDC UR6, c[0x0][0x228] ;  /* 0x00008a0000067ab9 */ /* 0x000fe20000000800 */
[----:B------:R-:W-:Y:S02]  /*99bf0*/  ISETP.LT.AND P3, PT, R51, UR4, !P1 ;  /* 0x0000000433007c0c */ /* 0x000fe4000cf61270 */
[----:B------:R-:W-:Y:S01]  /*99c00*/  ISETP.LT.AND P5, PT, R44, UR5, !P1 ;  /* 0x000000052c007c0c */ /* 0x000fe2000cfa1270 */
[----:B------:R-:W-:Y:S01]  /*99c10*/  ULDC UR4, c[0x0][0x228] ;  /* 0x00008a0000047ab9 */ /* 0x000fe20000000800 */
[----:B------:R-:W-:Y:S01]  /*99c20*/  ISETP.LT.AND P0, PT, R15, UR6, !P1 ;  /* 0x000000060f007c0c */ /* 0x000fe2000cf01270 */
[----:B------:R-:W4:Y:S01]  /*99c30*/  LDL.LU R52, [R1+0x22c] ;  /* 0x00022c0001347983 */ /* 0x000f220000300800 */
[----:B------:R-:W-:Y:S01]  /*99c40*/  ULDC UR5, c[0x0][0x228] ;  /* 0x00008a0000057ab9 */ /* 0x000fe20000000800 */
[----:B------:R-:W-:Y:S01]  /*99c50*/  ULDC UR6, c[0x0][0x228] ;  /* 0x00008a0000067ab9 */ /* 0x000fe20000000800 */
[----:B--2---:R-:W-:-:S05]  /*99c60*/  PRMT R0, R16, 0x7770, RZ ;  /* 0x0000777010007816 */ /* 0x004fca00000000ff */
[----:B------:R0:W-:Y:S01]  /*99c70*/  @P6 STG.E.U8 desc[UR32][R22.64], R0 ;  /* 0x0000000016006986 */ /* 0x0001e2000c101120 */
[----:B------:R-:W-:Y:S02]  /*99c80*/  ISETP.LT.AND P6, PT, R54, UR4, !P1 ;  /* 0x0000000436007c0c */ /* 0x000fe4000cfc1270 */
[C---:B------:R-:W-:Y:S02]  /*99c90*/  PRMT R2, R16.reuse, 0x7771, RZ ;  /* 0x0000777110027816 */ /* 0x040fe400000000ff */
[C---:B------:R-:W-:Y:S02]  /*99ca0*/  PRMT R3, R16.reuse, 0x7772, RZ ;  /* 0x0000777210037816 */ /* 0x040fe400000000ff */
[----:B------:R-:W-:Y:S01]  /*99cb0*/  PRMT R4, R16, 0x7773, RZ ;  /* 0x0000777310047816 */ /* 0x000fe200000000ff */
[----:B------:R-:W-:Y:S01]  /*99cc0*/  ULDC UR4, c[0x0][0x228] ;  /* 0x00008a0000047ab9 */ /* 0x000fe20000000800 */
[----:B------:R-:W2:Y:S04]  /*99cd0*/  LDL.LU.64 R16, [R1+0x630] ;  /* 0x0006300001107983 */ /* 0x000ea80000300a00 */
[----:B------:R-:W-:Y:S04]  /*99ce0*/  @P3 STG.E.U8 desc[UR32][R18.64], R2 ;  /* 0x0000000212003986 */ /* 0x000fe8000c101120 */
[----:B------:R-:W-:Y:S01]  /*99cf0*/  @P5 STG.E.U8 desc[UR32][R24.64], R3 ;  /* 0x0000000318005986 */ /* 0x000fe2000c101120 */
[----:B------:R-:W-:-:S02]  /*99d00*/  ISETP.LT.AND P3, PT, R55, UR4, !P1 ;  /* 0x0000000437007c0c */ /* 0x000fc4000cf61270 */
[----:B0-----:R-:W-:Y:S01]  /*99d10*/  PRMT R0, R14, 0x7770, RZ ;  /* 0x000077700e007816 */ /* 0x001fe200000000ff */
[----:B------:R0:W-:Y:S01]  /*99d20*/  @P0 STG.E.U8 desc[UR32][R12.64], R4 ;  /* 0x000000040c000986 */ /* 0x0001e2000c101120 */
[----:B------:R-:W-:Y:S01]  /*99d30*/  ULDC UR4, c[0x0][0x228] ;  /* 0x00008a0000047ab9 */ /* 0x000fe20000000800 */
[----:B------:R-:W-:Y:S01]  /*99d40*/  ISETP.LT.AND P0, PT, R36, UR5, !P1 ;  /* 0x0000000524007c0c */ /* 0x000fe2000cf01270 */
[----:B------:R-:W-:Y:S01]  /*99d50*/  ULDC UR5, c[0x0][0x228] ;  /* 0x00008a0000057ab9 */ /* 0x000fe20000000800 */
[----:B0-----:R-:W2:Y:S04]  /*99d60*/  LDL.LU.64 R12, [R1+0x678] ;  /* 0x00067800010c7983 */ /* 0x001ea80000300a00 */
[----:B------:R-:W2:Y:S01]  /*99d70*/  LDL.LU.64 R24, [R1+0x670] ;  /* 0x0006700001187983 */ /* 0x000ea20000300a00 */
[----:B------:R-:W-:-:S02]  /*99d80*/  PRMT R2, R14, 0x7772, RZ ;  /* 0x000077720e027816 */ /* 0x000fc400000000ff */
[----:B------:R-:W-:Y:S01]  /*99d90*/  PRMT R3, R14, 0x7773, RZ ;  /* 0x000077730e037816 */ /* 0x000fe200000000ff */
[----:B---3--:R0:W-:Y:S01]  /*99da0*/  @P6 STG.E.U8 desc[UR32][R58.64], R0 ;  /* 0x000000003a006986 */ /* 0x0081e2000c101120 */
[----:B------:R-:W-:Y:S01]  /*99db0*/  ISETP.LT.AND P6, PT, R28, UR4, !P1 ;  /* 0x000000041c007c0c */ /* 0x000fe2000cfc1270 */
[----:B------:R-:W-:Y:S02]  /*99dc0*/  ULDC UR4, c[0x0][0x228] ;  /* 0x00008a0000047ab9 */ /* 0x000fe40000000800 */
[----:B0-----:R-:W3:Y:S01]  /*99dd0*/  LDL.LU.64 R58, [R1+0x668] ;  /* 0x00066800013a7983 */ /* 0x001ee20000300a00 */
[----:B------:R-:W-:-:S03]  /*99de0*/  PRMT R0, R14, 0x7771, RZ ;  /* 0x000077710e007816 */ /* 0x000fc600000000ff */
[----:B------:R-:W3:Y:S04]  /*99df0*/  LDL.LU R14, [R1+0x20c] ;  /* 0x00020c00010e7983 */ /* 0x000ee80000300800 */
[----:B----4-:R-:W-:Y:S04]  /*99e00*/  @P3 STG.E.U8 desc[UR32][R40.64], R0 ;  /* 0x0000000028003986 */ /* 0x010fe8000c101120 */
[----:B------:R-:W-:Y:S04]  /*99e10*/  @P0 STG.E.U8 desc[UR32][R32.64], R2 ;  /* 0x0000000220000986 */ /* 0x000fe8000c101120 */
[----:B------:R0:W-:Y:S04]  /*99e20*/  @P6 STG.E.U8 desc[UR32][R20.64], R3 ;  /* 0x0000000314006986 */ /* 0x0001e8000c101120 */
[----:B0-----:R-:W4:Y:S01]  /*99e30*/  LDL.LU.64 R20, [R1+0x660] ;  /* 0x0006600001147983 */ /* 0x001f220000300a00 */
[----:B------:R-:W-:Y:S01]  /*99e40*/  ISETP.LT.AND P5, PT, R48, UR4, !P1 ;  /* 0x0000000430007c0c */ /* 0x000fe2000cfa1270 */
[----:B------:R-:W-:Y:S01]  /*99e50*/  ULDC UR4, c[0x0][0x228] ;  /* 0x00008a0000047ab9 */ /* 0x000fe20000000800 */
[----:B------:R-:W-:-:S02]  /*99e60*/  PRMT R0, R52, 0x7770, RZ ;  /* 0x0000777034007816 */ /* 0x000fc400000000ff */
[----:B------:R-:W-:Y:S01]  /*99e70*/  ISETP.LT.AND P0, PT, R61, UR4, !P1 ;  /* 0x000000043d007c0c */ /* 0x000fe2000cf01270 */
[----:B------:R-:W-:Y:S02]  /*99e80*/  ULDC UR4, c[0x0][0x228] ;  /* 0x00008a0000047ab9 */ /* 0x000fe40000000800 */
[----:B------:R-:W-:Y:S01]  /*99e90*/  ISETP.LT.AND P6, PT, R11, UR4, !P1 ;  /* 0x000000040b007c0c */ /* 0x000fe2000cfc1270 */
[----:B------:R-:W-:Y:S01]  /*99ea0*/  ULDC UR4, c[0x0][0x228] ;  /* 0x00008a0000047ab9 */ /* 0x000fe20000000800 */
[C---:B------:R-:W-:Y:S02]  /*99eb0*/  PRMT R2, R52.reuse, 0x7772, RZ ;  /* 0x0000777234027816 */ /* 0x040fe400000000ff */
[----:B------:R-:W-:Y:S02]  /*99ec0*/  ISETP.LT.AND P3, PT, R51, UR5, !P2 ;  /* 0x0000000533007c0c */ /* 0x000fe4000d761270 */
[C---:B------:R-:W-:Y:S01]  /*99ed0*/  PRMT R3, R52.reuse, 0x7773, RZ ;  /* 0x0000777334037816 */ /* 0x040fe200000000ff */
[----:B------:R-:W-:Y:S01]  /*99ee0*/  ULDC UR5, c[0x0][0x228] ;  /* 0x00008a0000057ab9 */ /* 0x000fe20000000800 */
[----:B--2---:R0:W-:Y:S01]  /*99ef0*/  @P5 STG.E.U8 desc[UR32][R16.64], R0 ;  /* 0x0000000010005986 */ /* 0x0041e2000c101120 */
[----:B------:R-:W-:Y:S01]  /*99f00*/  ISETP.LT.AND P5, PT, R53, UR4, !P1 ;  /* 0x0000000435007c0c */ /* 0x000fe2000cfa1270 */
[----:B------:R-:W-:Y:S01]  /*99f10*/  ULDC UR4, c[0x0][0x228] ;  /* 0x00008a0000047ab9 */ /* 0x000fe20000000800 */
[----:B0-----:R-:W-:Y:S01]  /*99f20*/  PRMT R0, R52, 0x7771, RZ ;  /* 0x0000777134007816 */ /* 0x001fe200000000ff */
[----:B------:R-:W2:Y:S04]  /*99f30*/  LDL.LU.64 R16, [R1+0x618] ;  /* 0x0006180001107983 */ /* 0x000ea80000300a00 */
[----:B------:R-:W2:Y:S04]  /*99f40*/  LDL.LU.64 R40, [R1+0x5c8] ;  /* 0x0005c80001287983 */ /* 0x000ea80000300a00 */
[----:B------:R0:W-:Y:S01]  /*99f50*/  @P0 STG.E.U8 desc[UR32][R12.64], R0 ;  /* 0x000000000c000986 */ /* 0x0001e2000c101120 */
[----:B------:R-:W-:-:S03]  /*99f60*/  ISETP.LT.AND P0, PT, R56, UR4, !P1 ;  /* 0x0000000438007c0c */ /* 0x000fc6000cf01270 */
[----:B------:R-:W-:Y:S01]  /*99f70*/  @P6 STG.E.U8 desc[UR32][R24.64], R2 ;  /* 0x0000000218006986 */ /* 0x000fe2000c101120 */
[----:B------:R-:W-:-:S03]  /*99f80*/  ULDC UR4, c[0x0][0x228] ;  /* 0x00008a0000047ab9 */ /* 0x000fc60000000800 */
[----:B0-----:R-:W2:Y:S04]  /*99f90*/  LDL.LU.64 R12, [R1+0x528] ;  /* 0x00052800010c7983 */ /* 0x001ea80000300a00 */
[----:B------:R-:W2:Y:S04]  /*99fa0*/  LDL.LU R51, [R1+0x1fc] ;  /* 0x0001fc0001337983 */ /* 0x000ea80000300800 */
[----:B---3--:R0:W-:Y:S01]  /*99fb0*/  @P5 STG.E.U8 desc[UR32][R58.64], R3 ;  /* 0x000000033a005986 */ /* 0x0081e2000c101120 */
[----:B------:R-:W-:-:S03]  /*99fc0*/  PRMT R4, R14, 0x7770, RZ ;  /* 0x000077700e047816 */ /* 0x000fc600000000ff */
[----:B0-----:R-:W3:Y:S04]  /*99fd0*/  LDL.LU.64 R58, [R1+0x478] ;  /* 0x00047800013a7983 */ /* 0x001ee80000300a00 */
[----:B------:R-:W3:Y:S04]  /*99fe0*/  LDL.LU.64 R32, [R1+0x470] ;  /* 0x0004700001207983 */ /* 0x000ee80000300a00 */
[----:B------:R-:W3:Y:S04]  /*99ff0*/  LDL.LU.64 R24, [R1+0x468] ;  /* 0x0004680001187983 */ /* 0x000ee80000300a00 */
[----:B----4-:R0:W-:Y:S04]  /*9a000*/  @P0 STG.E.U8 desc[UR32][R20.64], R4 ;  /* 0x0000000414000986 */ /* 0x0101e8000c101120 */
[----:B0-----:R-:W4:Y:S01]  /*9a010*/  LDL.LU.64 R20, [R1+0x458] ;  /* 0x0004580001147983 */ /* 0x001f220000300a00 */
[----:B------:R-:W-:-:S02]  /*9a020*/  ISETP.LT.AND P6, PT, R57, UR5, !P1 ;  /* 0x0000000539007c0c */ /* 0x000fc4000cfc1270 */
[----:B------:R-:W-:Y:S01]  /*9a030*/  ISETP.LT.AND P5, PT, R60, UR4, !P1 ;  /* 0x000000043c007c0c */ /* 0x000fe2000cfa1270 */
[----:B------:R-:W-:Y:S01]  /*9a040*/  ULDC UR5, c[0x0][0x228] ;  /* 0x00008a0000057ab9 */ /* 0x000fe20000000800 */
[----:B------:R-:W-:Y:S02]  /*9a050*/  PRMT R0, R14, 0x7771, RZ ;  /* 0x000077710e007816 */ /* 0x000fe400000000ff */
[----:B------:R-:W-:Y:S02]  /*9a060*/  ISETP.LT.AND P1, PT, R50, UR5, !P1 ;  /* 0x0000000532007c0c */ /* 0x000fe4000cf21270 */
[C---:B------:R-:W-:Y:S01]  /*9a070*/  PRMT R2, R14.reuse, 0x7772, RZ ;  /* 0x000077720e027816 */ /* 0x040fe200000000ff */
[----:B------:R-:W-:Y:S01]  /*9a080*/  ULDC UR4, c[0x0][0x228] ;  /* 0x00008a0000047ab9 */ /* 0x000fe20000000800 */
[----:B------:R-:W-:Y:S02]  /*9a090*/  PRMT R3, R14, 0x7773, RZ ;  /* 0x000077730e037816 */ /* 0x000fe400000000ff */
[----:B------:R-:W-:Y:S01]  /*9a0a0*/  ISETP.LT.AND P0, PT, R44, UR6, !P2 ;  /* 0x000000062c007c0c */ /* 0x000fe2000d701270 */
[----:B------:R-:W4:Y:S04]  /*9a0b0*/  LDL.LU R52, [R1+0x1ec] ;  /* 0x0001ec0001347983 */ /* 0x000f280000300800 */
[----:B--2---:R0:W-:Y:S01]  /*9a0c0*/  @P6 STG.E.U8 desc[UR32][R16.64], R0 ;  /* 0x0000000010006986 */ /* 0x0041e2000c101120 */
[----:B------:R-:W-:Y:S01]  /*9a0d0*/  ISETP.LT.AND P6, PT, R15, UR4, !P2 ;  /* 0x000000040f007c0c */ /* 0x000fe2000d7c1270 */
[----:B------:R-:W-:-:S02]  /*9a0e0*/  ULDC UR4, c[0x0][0x228] ;  /* 0x00008a0000047ab9 */ /* 0x000fc40000000800 */
[----:B------:R1:W-:Y:S01]  /*9a0f0*/  @P5 STG.E.U8 desc[UR32][R40.64], R2 ;  /* 0x0000000228005986 */ /* 0x0003e2000c101120 */
[----:B------:R-:W-:Y:S01]  /*9a100*/  ISETP.LT.AND P5, PT, R54, UR4, !P2 ;  /* 0x0000000436007c0c */ /* 0x000fe2000d7a1270 */
[----:B------:R-:W-:Y:S02]  /*9a110*/  ULDC UR4, c[0x0][0x228] ;  /* 0x00008a0000047ab9 */ /* 0x000fe40000000800 */
[----:B0-----:R-:W2:Y:S04]  /*9a120*/  LDL.LU.64 R16, [R1+0x450] ;  /* 0x0004500001107983 */ /* 0x001ea80000300a00 */
[----:B------:R-:W2:Y:S01]  /*9a130*/  LDL.LU.64 R14, [R1+0x448] ;  /* 0x00044800010e7983 */ /* 0x000ea20000300a00 */
[----:B------:R-:W-:-:S03]  /*9a140*/  PRMT R4, R51, 0x7770, RZ ;  /* 0x0000777033047816 */ /* 0x000fc600000000ff */
[----:B------:R0:W-:Y:S01]  /*9a150*/  @P1 STG.E.U8 desc[UR32][R12.64], R3 ;  /* 0x000000030c001986 */ /* 0x0001e2000c101120 */
[----:B------:R-:W-:Y:S02]  /*9a160*/  ISETP.LT.AND P1, PT, R55, UR4, !P2 ;  /* 0x0000000437007c0c */ /* 0x000fe4000d721270 */
[C---:B------:R-:W-:Y:S01]  /*9a170*/  PRMT R0, R51.reuse, 0x7771, RZ ;  /* 0x0000777133007816 */ /* 0x040fe200000000ff */
[----:B------:R-:W-:Y:S01]  /*9a180*/  ULDC UR4, c[0x0][0x228] ;  /* 0x00008a0000047ab9 */ /* 0x000fe20000000800 */
[C---:B-1----:R-:W-:Y:S02]  /*9a190*/  PRMT R2, R51.reuse, 0x7772, RZ ;  /* 0x0000777233027816 */ /* 0x042fe400000000ff */
[----:B0-----:R-:W-:Y:S01]  /*9a1a0*/  PRMT R3, R51, 0x7773, RZ ;  /* 0x0000777333037816 */ /* 0x001fe200000000ff */
[----:B------:R-:W2:Y:S04]  /*9a1b0*/  LDL.LU.64 R12, [R1+0x440] ;  /* 0x00044000010c7983 */ /* 0x000ea80000300a00 */
[----:B------:R-:W2:Y:S04]  /*9a1c0*/  LDL.LU.64 R54, [R1+0x410] ;  /* 0x0004100001367983 */ /* 0x000ea80000300a00 */
[----:B---3--:R0:W-:Y:S01]  /*9a1d0*/  @P4 STG.E.U8 desc[UR32][R58.64], R4 ;  /* 0x000000043a004986 */ /* 0x0081e2000c101120 */
[----:B------:R-:W-:Y:S01]  /*9a1e0*/  ISETP.LT.AND P4, PT, R36, UR4, !P2 ;  /* 0x0000000424007c0c */ /* 0x000fe2000d781270 */
[----:B------:R-:W-:-:S02]  /*9a1f0*/  ULDC UR4, c[0x0][0x228] ;  /* 0x00008a0000047ab9 */ /* 0x000fc40000000800 */
[----:B------:R1:W-:Y:S01]  /*9a200*/  @P3 STG.E.U8 desc[UR32][R32.64], R0 ;  /* 0x0000000020003986 */ /* 0x0003e2000c101120 */
[----:B------:R-:W-:Y:S01]  /*9a210*/  ISETP.LT.AND P3, PT, R28, UR4, !P2 ;  /* 0x000000041c007c0c */ /* 0x000fe2000d761270 */
[----:B------:R-:W-:Y:S02]  /*9a220*/  ULDC UR4, c[0x0][0x228] ;  /* 0x00008a0000047ab9 */ /* 0x000fe40000000800 */
[----:B------:R3:W-:Y:S01]  /*9a230*/  @P0 STG.E.U8 desc[UR32][R24.64], R2 ;  /* 0x0000000218000986 */ /* 0x0007e2000c101120 */
[----:B------:R-:W-:Y:S01]  /*9a240*/  ISETP.LT.AND P0, PT, R48, UR4, !P2 ;  /* 0x0000000430007c0c */ /* 0x000fe2000d701270 */
[----:B------:R-:W-:Y:S02]  /*9a250*/  ULDC UR4, c[0x0][0x228] ;  /* 0x00008a0000047ab9 */ /* 0x000fe40000000800 */
[----:B0-----:R-:W2:Y:S04]  /*9a260*/  LDL.LU.64 R58, [R1+0x390] ;  /* 0x00039000013a7983 */ /* 0x001ea80000300a00 */
[----:B----4-:R0:W-:Y:S01]  /*9a270*/  @P6 STG.E.U8 desc[UR32][R20.64], R3 ;  /* 0x0000000314006986 */ /* 0x0101e2000c101120 */
[----:B------:R-:W-:-:S03]  /*9a280*/  ISETP.LT.AND P6, PT, R61, UR4, !P2 ;  /* 0x000000043d007c0c */ /* 0x000fc6000d7c1270 */
[----:B------:R-:W4:Y:S01]  /*9a290*/  LDL.LU R61, [R1+0x2b08] ;  /* 0x002b0800013d7983 */ /* 0x000f220000300800 */
[----:B------:R-:W-:Y:S01]  /*9a2a0*/  ULDC UR4, c[0x0][0x228] ;  /* 0x00008a0000047ab9 */ /* 0x000fe20000000800 */
[C---:B------:R-:W-:Y:S02]  /*9a2b0*/  PRMT R4, R52.reuse, 0x7770, RZ ;  /* 0x0000777034047816 */ /* 0x040fe400000000ff */
[C---:B-1----:R-:W-:Y:S02]  /*9a2c0*/  PRMT R0, R52.reuse, 0x7771, RZ ;  /* 0x0000777134007816 */ /* 0x042fe400000000ff */
[C---:B---3--:R-:W-:Y:S02]  /*9a2d0*/  PRMT R2, R52.reuse, 0x7772, RZ ;  /* 0x0000777234027816 */ /* 0x048fe400000000ff */
[----:B0-----:R-:W-:Y:S01]  /*9a2e0*/  PRMT R3, R52, 0x7773, RZ ;  /* 0x0000777334037816 */ /* 0x001fe200000000ff */
[----:B--2---:R4:W-:Y:S01]  /*9a2f0*/  @P5 STG.E.U8 desc[UR32][R16.64], R4 ;  /* 0x0000000410005986 */ /* 0x0049e2000c101120 */
        /* <DEDUP_REMOVED lines=11> */
[----:B----4-:R-:W-:-:S02]  /*9a3b0*/  PRMT R4, R61, 0x7770, RZ ;  /* 0x000077703d047816 */ /* 0x010fc400000000ff */
[C---:B0-----:R-:W-:Y:S02]  /*9a3c0*/  PRMT R0, R61.reuse, 0x7771, RZ ;  /* 0x000077713d007816 */ /* 0x041fe400000000ff */
[C---:B------:R-:W-:Y:S02]  /*9a3d0*/  PRMT R5, R61.reuse, 0x7772, RZ ;  /* 0x000077723d057816 */ /* 0x040fe400000000ff */
[----:B-1----:R-:W-:Y:S01]  /*9a3e0*/  PRMT R2, R61, 0x7773, RZ ;  /* 0x000077733d027816 */ /* 0x002fe200000000ff */
[----:B------:R0:W-:Y:S01]  /*9a3f0*/  @P0 STG.E.U8 desc[UR32][R58.64], R4 ;  /* 0x000000043a000986 */ /* 0x0001e2000c101120 */
[----:B------:R-:W-:-:S03]  /*9a400*/  ISETP.LT.AND P0, PT, R60, UR4, !P2 ;  /* 0x000000043c007c0c */ /* 0x000fc6000d701270 */
[----:B------:R1:W5:Y:S04]  /*9a410*/  LDL.LU R60, [R1+0x2b04] ;  /* 0x002b0400013c7983 */ /* 0x0003680000300800 */
[----:B------:R1:W5:Y:S04]  /*9a420*/  LDL.LU R61, [R1+0x2b00] ;  /* 0x002b0000013d7983 */ /* 0x0003680000300800 */
[----:B------:R-:W3:Y:S04]  /*9a430*/  LDL.LU.64 R14, [R1+0x388] ;  /* 0x00038800010e7983 */ /* 0x000ee80000300a00 */
[----:B------:R-:W4:Y:S04]  /*9a440*/  LDL.LU.64 R52, [R1+0x380] ;  /* 0x0003800001347983 */ /* 0x000f280000300a00 */
[----:B------:R-:W4:Y:S04]  /*9a450*/  LDL.LU.64 R12, [R1+0x378] ;  /* 0x00037800010c7983 */ /* 0x000f280000300a00 */
[----:B------:R-:W4:Y:S04]  /*9a460*/  LDL.LU.64 R56, [R1+0x370] ;  /* 0x0003700001387983 */ /* 0x000f280000300a00 */
[----:B--2---:R-:W2:Y:S04]  /*9a470*/  LDL.LU.64 R54, [R1+0x368] ;  /* 0x0003680001367983 */ /* 0x004ea80000300a00 */
[----:B0-----:R-:W2:Y:S01]  /*9a480*/  LDL.LU.64 R58, [R1+0x360] ;  /* 0x00036000013a7983 */ /* 0x001ea20000300a00 */
[----:B------:R-:W-:-:S02]  /*9a490*/  ISETP.LT.AND P2, PT, R50, UR4, !P2 ;  /* 0x0000000432007c0c */ /* 0x000fc4000d741270 */
[C---:B------:R-:W-:Y:S02]  /*9a4a0*/  PRMT R3, R7.reuse, 0x7770, RZ ;  /* 0x0000777007037816 */ /* 0x040fe400000000ff */
[C---:B------:R-:W-:Y:S02]  /*9a4b0*/  PRMT R4, R7.reuse, 0x7771, RZ ;  /* 0x0000777107047816 */ /* 0x040fe400000000ff */
[C---:B------:R-:W-:Y:S02]  /*9a4c0*/  PRMT R6, R7.reuse, 0x7772, RZ ;  /* 0x0000777207067816 */ /* 0x040fe400000000ff */
[----:B------:R-:W-:Y:S01]  /*9a4d0*/  PRMT R7, R7, 0x7773, RZ ;  /* 0x0000777307077816 */ /* 0x000fe200000000ff */
[----:B---3--:R1:W-:Y:S04]  /*9a4e0*/  @P6 STG.E.U8 desc[UR32][R14.64], R0 ;  /* 0x000000000e006986 */ /* 0x0083e8000c101120 */
[----:B----4-:R1:W-:Y:S04]  /*9a4f0*/  @P5 STG.E.U8 desc[UR32][R52.64], R5 ;  /* 0x0000000534005986 */ /* 0x0103e8000c101120 */
[----:B------:R1:W-:Y:S04]  /*9a500*/  @P1 STG.E.U8 desc[UR32][R12.64], R2 ;  /* 0x000000020c001986 */ /* 0x0003e8000c101120 */
[----:B------:R1:W-:Y:S04]  /*9a510*/  @P4 STG.E.U8 desc[UR32][R56.64], R3 ;  /* 0x0000000338004986 */ /* 0x0003e8000c101120 */
[----:B--2---:R1:W-:Y:S04]  /*9a520*/  @P3 STG.E.U8 desc[UR32][R54.64], R4 ;  /* 0x0000000436003986 */ /* 0x0043e8000c101120 */
[----:B------:R1:W-:Y:S01]  /*9a530*/  @P0 STG.E.U8 desc[UR32][R58.64], R6 ;  /* 0x000000063a000986 */ /* 0x0003e2000c101120 */
[----:B------:R-:W-:Y:S05]  /*9a540*/  @!P2 EXIT ;  /* 0x000000000000a94d */ /* 0x000fea0003800000 */
[----:B-----5:R-:W-:Y:S01]  /*9a550*/  STG.E.U8 desc[UR32][R60.64], R7 ;  /* 0x000000073c007986 */ /* 0x020fe2000c101120 */
[----:B------:R-:W-:Y:S05]  /*9a560*/  EXIT ;  /* 0x000000000000794d */ /* 0x000fea0003800000 */
.L_x_2:
[----:B------:R-:W-:-:S00]  /*9a570*/  BRA `(.L_x_2) ;  /* 0xfffffffc00fc7947 */ /* 0x000fc0000383ffff */
[----:B------:R-:W-:-:S00]  /*9a580*/  NOP ;  /* 0x0000000000007918 */ /* 0x000fc00000000000 */
[----:B------:R-:W-:-:S00]  /*9a590*/  NOP ;  /* 0x0000000000007918 */ /* 0x000fc00000000000 */
[----:B------:R-:W-:-:S00]  /*9a5a0*/  NOP ;  /* 0x0000000000007918 */ /* 0x000fc00000000000 */
[----:B------:R-:W-:-:S00]  /*9a5b0*/  NOP ;  /* 0x0000000000007918 */ /* 0x000fc00000000000 */
[----:B------:R-:W-:-:S00]  /*9a5c0*/  NOP ;  /* 0x0000000000007918 */ /* 0x000fc00000000000 */
[----:B------:R-:W-:-:S00]  /*9a5d0*/  NOP ;  /* 0x0000000000007918 */ /* 0x000fc00000000000 */
[----:B------:R-:W-:-:S00]  /*9a5e0*/  NOP ;  /* 0x0000000000007918 */ /* 0x000fc00000000000 */
[----:B------:R-:W-:-:S00]  /*9a5f0*/  NOP ;  /* 0x0000000000007918 */ /* 0x000fc00000000000 */
.L_x_3:


//--------------------- .nv.shared.matmul_kernel  --------------------------
	.section	.nv.shared.matmul_kernel,"aw",@nobits
	.sectionflags	@""
	.align	16
	.zero		1024


//--------------------- .nv.shared.reserved.0     --------------------------
	.section	.nv.shared.reserved.0,"aw",@nobits
	.weak		__nv_reservedSMEM_offset_0_alias
	.size		__nv_reservedSMEM_offset_0_alias, 0, 0
	.other		__nv_reservedSMEM_offset_0_alias,@"STO_CUDA_RESERVED_SHARED STV_DEFAULT"
__nv_reservedSMEM_offset_0_alias:
	.zero		0


//--------------------- .nv.constant0.matmul_kernel --------------------------
	.section	.nv.constant0.matmul_kernel,"a",@progbits
	.sectionflags	@""
	.align	4
.nv.constant0.matmul_kernel:
	.zero		608


//--------------------- SYMBOLS --------------------------

	.type		.nv.reservedSmem.offset0,@object
	.size		.nv.reservedSmem.offset0,0x4
